	.target	sm_103a

	.elftype	@"ET_EXEC"


//--------------------- .note.nv.tkinfo           --------------------------
	.section	.note.nv.tkinfo,"",@"SHT_NOTE"
	.sectionflags	@"SHF_NOTE_NV_TKINFO"
	.tkinfo
        /*0018*/ 	.word	0x00000002
        /*0030*/ 	.string	""
        /*0030*/ 	.string	"ptxas"
        /*0030*/ 	.string	"Cuda compilation tools, release 13.0, V13.0.88"
        /*0030*/ 	.string	"Build cuda_13.0.r13.0/compiler.36424714_0"
        /*0030*/ 	.string	"-arch sm_103a -m 64 "



//--------------------- .note.nv.cuinfo           --------------------------
	.section	.note.nv.cuinfo,"",@"SHT_NOTE"
	.sectionflags	@"SHF_NOTE_NV_CUINFO"
        /*0018*/ 	.short	0x0002
        /*001a*/ 	.short	0x0067
        /*001c*/ 	.short	0x0082
	.zero		2


//--------------------- .nv.info                  --------------------------
	.section	.nv.info,"",@"SHT_CUDA_INFO"
	.align	4


	//----- nvinfo : EIATTR_REGCOUNT
	.align		4
        /*0000*/ 	.byte	0x04, 0x2f
        /*0002*/ 	.short	(.L_29 - .L_28)
	.align		4
.L_28:
        /*0004*/ 	.word	index@(_ZN2at6native55_GLOBAL__N__c1b0da0d_22_UpSampleTrilinear3d_cu_efb54c9330upsample_trilinear3d_out_frameIddEEviT0_S3_S3_bNS_27GenericPackedTensorAccessorIKT_Lm5ENS_16DefaultPtrTraitsElEENS4_IS5_Lm5ES7_lEE)
        /*0008*/ 	.word	0x00000058


	//----- nvinfo : EIATTR_FRAME_SIZE
	.align		4
.L_29:
        /*000c*/ 	.byte	0x04, 0x11
        /*000e*/ 	.short	(.L_31 - .L_30)
	.align		4
.L_30:
        /*0010*/ 	.word	index@(_ZN2at6native55_GLOBAL__N__c1b0da0d_22_UpSampleTrilinear3d_cu_efb54c9330upsample_trilinear3d_out_frameIddEEviT0_S3_S3_bNS_27GenericPackedTensorAccessorIKT_Lm5ENS_16DefaultPtrTraitsElEENS4_IS5_Lm5ES7_lEE)
        /*0014*/ 	.word	0x00000000


	//----- nvinfo : EIATTR_REGCOUNT
	.align		4
.L_31:
        /*0018*/ 	.byte	0x04, 0x2f
        /*001a*/ 	.short	(.L_33 - .L_32)
	.align		4
.L_32:
        /*001c*/ 	.word	index@(_ZN2at6native55_GLOBAL__N__c1b0da0d_22_UpSampleTrilinear3d_cu_efb54c9330upsample_trilinear3d_out_frameIffEEviT0_S3_S3_bNS_27GenericPackedTensorAccessorIKT_Lm5ENS_16DefaultPtrTraitsElEENS4_IS5_Lm5ES7_lEE)
        /*0020*/ 	.word	0x00000040


	//----- nvinfo : EIATTR_FRAME_SIZE
	.align		4
.L_33:
        /*0024*/ 	.byte	0x04, 0x11
        /*0026*/ 	.short	(.L_35 - .L_34)
	.align		4
.L_34:
        /*0028*/ 	.word	index@(_ZN2at6native55_GLOBAL__N__c1b0da0d_22_UpSampleTrilinear3d_cu_efb54c9330upsample_trilinear3d_out_frameIffEEviT0_S3_S3_bNS_27GenericPackedTensorAccessorIKT_Lm5ENS_16DefaultPtrTraitsElEENS4_IS5_Lm5ES7_lEE)
        /*002c*/ 	.word	0x00000018


	//----- nvinfo : EIATTR_REGCOUNT
	.align		4
.L_35:
        /*0030*/ 	.byte	0x04, 0x2f
        /*0032*/ 	.short	(.L_37 - .L_36)
	.align		4
.L_36:
        /*0034*/ 	.word	index@(_ZN2at6native55_GLOBAL__N__c1b0da0d_22_UpSampleTrilinear3d_cu_efb54c9330upsample_trilinear3d_out_frameIN3c104HalfEfEEviT0_S5_S5_bNS_27GenericPackedTensorAccessorIKT_Lm5ENS_16DefaultPtrTraitsElEENS6_IS7_Lm5ES9_lEE)
        /*0038*/ 	.word	0x00000040


	//----- nvinfo : EIATTR_FRAME_SIZE
	.align		4
.L_37:
        /*003c*/ 	.byte	0x04, 0x11
        /*003e*/ 	.short	(.L_39 - .L_38)
	.align		4
.L_38:
        /*0040*/ 	.word	index@(_ZN2at6native55_GLOBAL__N__c1b0da0d_22_UpSampleTrilinear3d_cu_efb54c9330upsample_trilinear3d_out_frameIN3c104HalfEfEEviT0_S5_S5_bNS_27GenericPackedTensorAccessorIKT_Lm5ENS_16DefaultPtrTraitsElEENS6_IS7_Lm5ES9_lEE)
        /*0044*/ 	.word	0x00000018


	//----- nvinfo : EIATTR_REGCOUNT
	.align		4
.L_39:
        /*0048*/ 	.byte	0x04, 0x2f
        /*004a*/ 	.short	(.L_41 - .L_40)
	.align		4
.L_40:
        /*004c*/ 	.word	index@(_ZN2at6native55_GLOBAL__N__c1b0da0d_22_UpSampleTrilinear3d_cu_efb54c9330upsample_trilinear3d_out_frameIN3c108BFloat16EfEEviT0_S5_S5_bNS_27GenericPackedTensorAccessorIKT_Lm5ENS_16DefaultPtrTraitsElEENS6_IS7_Lm5ES9_lEE)
        /*0050*/ 	.word	0x00000040


	//----- nvinfo : EIATTR_FRAME_SIZE
	.align		4
.L_41:
        /*0054*/ 	.byte	0x04, 0x11
        /*0056*/ 	.short	(.L_43 - .L_42)
	.align		4
.L_42:
        /*0058*/ 	.word	index@(_ZN2at6native55_GLOBAL__N__c1b0da0d_22_UpSampleTrilinear3d_cu_efb54c9330upsample_trilinear3d_out_frameIN3c108BFloat16EfEEviT0_S5_S5_bNS_27GenericPackedTensorAccessorIKT_Lm5ENS_16DefaultPtrTraitsElEENS6_IS7_Lm5ES9_lEE)
        /*005c*/ 	.word	0x00000018


	//----- nvinfo : EIATTR_REGCOUNT
	.align		4
.L_43:
        /*0060*/ 	.byte	0x04, 0x2f
        /*0062*/ 	.short	(.L_45 - .L_44)
	.align		4
.L_44:
        /*0064*/ 	.word	index@(_ZN2at6native55_GLOBAL__N__c1b0da0d_22_UpSampleTrilinear3d_cu_efb54c9339upsample_trilinear3d_backward_out_frameIddEEviT0_S3_S3_bNS_27GenericPackedTensorAccessorIT_Lm5ENS_16DefaultPtrTraitsElEENS4_IKS5_Lm5ES6_lEEPS5_)
        /*0068*/ 	.word	0x00000040


	//----- nvinfo : EIATTR_FRAME_SIZE
	.align		4
.L_45:
        /*006c*/ 	.byte	0x04, 0x11
        /*006e*/ 	.short	(.L_47 - .L_46)
	.align		4
.L_46:
        /*0070*/ 	.word	index@(_ZN2at6native55_GLOBAL__N__c1b0da0d_22_UpSampleTrilinear3d_cu_efb54c9339upsample_trilinear3d_backward_out_frameIddEEviT0_S3_S3_bNS_27GenericPackedTensorAccessorIT_Lm5ENS_16DefaultPtrTraitsElEENS4_IKS5_Lm5ES6_lEEPS5_)
        /*0074*/ 	.word	0x00000000


	//----- nvinfo : EIATTR_REGCOUNT
	.align		4
.L_47:
        /*0078*/ 	.byte	0x04, 0x2f
        /*007a*/ 	.short	(.L_49 - .L_48)
	.align		4
.L_48:
        /*007c*/ 	.word	index@(_ZN2at6native55_GLOBAL__N__c1b0da0d_22_UpSampleTrilinear3d_cu_efb54c9339upsample_trilinear3d_backward_out_frameIffEEviT0_S3_S3_bNS_27GenericPackedTensorAccessorIT_Lm5ENS_16DefaultPtrTraitsElEENS4_IKS5_Lm5ES6_lEEPS5_)
        /*0080*/ 	.word	0x0000003c


	//----- nvinfo : EIATTR_FRAME_SIZE
	.align		4
.L_49:
        /*0084*/ 	.byte	0x04, 0x11
        /*0086*/ 	.short	(.L_51 - .L_50)
	.align		4
.L_50:
        /*0088*/ 	.word	index@(_ZN2at6native55_GLOBAL__N__c1b0da0d_22_UpSampleTrilinear3d_cu_efb54c9339upsample_trilinear3d_backward_out_frameIffEEviT0_S3_S3_bNS_27GenericPackedTensorAccessorIT_Lm5ENS_16DefaultPtrTraitsElEENS4_IKS5_Lm5ES6_lEEPS5_)
        /*008c*/ 	.word	0x00000000


	//----- nvinfo : EIATTR_REGCOUNT
	.align		4
.L_51:
        /*0090*/ 	.byte	0x04, 0x2f
        /*0092*/ 	.short	(.L_53 - .L_52)
	.align		4
.L_52:
        /*0094*/ 	.word	index@(_ZN2at6native55_GLOBAL__N__c1b0da0d_22_UpSampleTrilinear3d_cu_efb54c9339upsample_trilinear3d_backward_out_frameIN3c104HalfEfEEviT0_S5_S5_bNS_27GenericPackedTensorAccessorIT_Lm5ENS_16DefaultPtrTraitsElEENS6_IKS7_Lm5ES8_lEEPS7_)
        /*0098*/ 	.word	0x00000028


	//----- nvinfo : EIATTR_FRAME_SIZE
	.align		4
.L_53:
        /*009c*/ 	.byte	0x04, 0x11
        /*009e*/ 	.short	(.L_55 - .L_54)
	.align		4
.L_54:
        /*00a0*/ 	.word	index@(_ZN2at6native55_GLOBAL__N__c1b0da0d_22_UpSampleTrilinear3d_cu_efb54c9339upsample_trilinear3d_backward_out_frameIN3c104HalfEfEEviT0_S5_S5_bNS_27GenericPackedTensorAccessorIT_Lm5ENS_16DefaultPtrTraitsElEENS6_IKS7_Lm5ES8_lEEPS7_)
        /*00a4*/ 	.word	0x00000000


	//----- nvinfo : EIATTR_REGCOUNT
	.align		4
.L_55:
        /*00a8*/ 	.byte	0x04, 0x2f
        /*00aa*/ 	.short	(.L_57 - .L_56)
	.align		4
.L_56:
        /*00ac*/ 	.word	index@(_ZN2at6native55_GLOBAL__N__c1b0da0d_22_UpSampleTrilinear3d_cu_efb54c9339upsample_trilinear3d_backward_out_frameIN3c108BFloat16EfEEviT0_S5_S5_bNS_27GenericPackedTensorAccessorIT_Lm5ENS_16DefaultPtrTraitsElEENS6_IKS7_Lm5ES8_lEEPS7_)
        /*00b0*/ 	.word	0x00000028


	//----- nvinfo : EIATTR_FRAME_SIZE
	.align		4
.L_57:
        /*00b4*/ 	.byte	0x04, 0x11
        /*00b6*/ 	.short	(.L_59 - .L_58)
	.align		4
.L_58:
        /*00b8*/ 	.word	index@(_ZN2at6native55_GLOBAL__N__c1b0da0d_22_UpSampleTrilinear3d_cu_efb54c9339upsample_trilinear3d_backward_out_frameIN3c108BFloat16EfEEviT0_S5_S5_bNS_27GenericPackedTensorAccessorIT_Lm5ENS_16DefaultPtrTraitsElEENS6_IKS7_Lm5ES8_lEEPS7_)
        /*00bc*/ 	.word	0x00000000


	//----- nvinfo : EIATTR_MIN_STACK_SIZE
	.align		4
.L_59:
        /*00c0*/ 	.byte	0x04, 0x12
        /*00c2*/ 	.short	(.L_61 - .L_60)
	.align		4
.L_60:
        /*00c4*/ 	.word	index@(_ZN2at6native55_GLOBAL__N__c1b0da0d_22_UpSampleTrilinear3d_cu_efb54c9339upsample_trilinear3d_backward_out_frameIN3c108BFloat16EfEEviT0_S5_S5_bNS_27GenericPackedTensorAccessorIT_Lm5ENS_16DefaultPtrTraitsElEENS6_IKS7_Lm5ES8_lEEPS7_)
        /*00c8*/ 	.word	0x00000000


	//----- nvinfo : EIATTR_MIN_STACK_SIZE
	.align		4
.L_61:
        /*00cc*/ 	.byte	0x04, 0x12
        /*00ce*/ 	.short	(.L_63 - .L_62)
	.align		4
.L_62:
        /*00d0*/ 	.word	index@(_ZN2at6native55_GLOBAL__N__c1b0da0d_22_UpSampleTrilinear3d_cu_efb54c9339upsample_trilinear3d_backward_out_frameIN3c104HalfEfEEviT0_S5_S5_bNS_27GenericPackedTensorAccessorIT_Lm5ENS_16DefaultPtrTraitsElEENS6_IKS7_Lm5ES8_lEEPS7_)
        /*00d4*/ 	.word	0x00000000


	//----- nvinfo : EIATTR_MIN_STACK_SIZE
	.align		4
.L_63:
        /*00d8*/ 	.byte	0x04, 0x12
        /*00da*/ 	.short	(.L_65 - .L_64)
	.align		4
.L_64:
        /*00dc*/ 	.word	index@(_ZN2at6native55_GLOBAL__N__c1b0da0d_22_UpSampleTrilinear3d_cu_efb54c9339upsample_trilinear3d_backward_out_frameIffEEviT0_S3_S3_bNS_27GenericPackedTensorAccessorIT_Lm5ENS_16DefaultPtrTraitsElEENS4_IKS5_Lm5ES6_lEEPS5_)
        /*00e0*/ 	.word	0x00000000


	//----- nvinfo : EIATTR_MIN_STACK_SIZE
	.align		4
.L_65:
        /*00e4*/ 	.byte	0x04, 0x12
        /*00e6*/ 	.short	(.L_67 - .L_66)
	.align		4
.L_66:
        /*00e8*/ 	.word	index@(_ZN2at6native55_GLOBAL__N__c1b0da0d_22_UpSampleTrilinear3d_cu_efb54c9339upsample_trilinear3d_backward_out_frameIddEEviT0_S3_S3_bNS_27GenericPackedTensorAccessorIT_Lm5ENS_16DefaultPtrTraitsElEENS4_IKS5_Lm5ES6_lEEPS5_)
        /*00ec*/ 	.word	0x00000000


	//----- nvinfo : EIATTR_MIN_STACK_SIZE
	.align		4
.L_67:
        /*00f0*/ 	.byte	0x04, 0x12
        /*00f2*/ 	.short	(.L_69 - .L_68)
	.align		4
.L_68:
        /*00f4*/ 	.word	index@(_ZN2at6native55_GLOBAL__N__c1b0da0d_22_UpSampleTrilinear3d_cu_efb54c9330upsample_trilinear3d_out_frameIN3c108BFloat16EfEEviT0_S5_S5_bNS_27GenericPackedTensorAccessorIKT_Lm5ENS_16DefaultPtrTraitsElEENS6_IS7_Lm5ES9_lEE)
        /*00f8*/ 	.word	0x00000018


	//----- nvinfo : EIATTR_MIN_STACK_SIZE
	.align		4
.L_69:
        /*00fc*/ 	.byte	0x04, 0x12
        /*00fe*/ 	.short	(.L_71 - .L_70)
	.align		4
.L_70:
        /*0100*/ 	.word	index@(_ZN2at6native55_GLOBAL__N__c1b0da0d_22_UpSampleTrilinear3d_cu_efb54c9330upsample_trilinear3d_out_frameIN3c104HalfEfEEviT0_S5_S5_bNS_27GenericPackedTensorAccessorIKT_Lm5ENS_16DefaultPtrTraitsElEENS6_IS7_Lm5ES9_lEE)
        /*0104*/ 	.word	0x00000018


	//----- nvinfo : EIATTR_MIN_STACK_SIZE
	.align		4
.L_71:
        /*0108*/ 	.byte	0x04, 0x12
        /*010a*/ 	.short	(.L_73 - .L_72)
	.align		4
.L_72:
        /*010c*/ 	.word	index@(_ZN2at6native55_GLOBAL__N__c1b0da0d_22_UpSampleTrilinear3d_cu_efb54c9330upsample_trilinear3d_out_frameIffEEviT0_S3_S3_bNS_27GenericPackedTensorAccessorIKT_Lm5ENS_16DefaultPtrTraitsElEENS4_IS5_Lm5ES7_lEE)
        /*0110*/ 	.word	0x00000018


	//----- nvinfo : EIATTR_MIN_STACK_SIZE
	.align		4
.L_73:
        /*0114*/ 	.byte	0x04, 0x12
        /*0116*/ 	.short	(.L_75 - .L_74)
	.align		4
.L_74:
        /*0118*/ 	.word	index@(_ZN2at6native55_GLOBAL__N__c1b0da0d_22_UpSampleTrilinear3d_cu_efb54c9330upsample_trilinear3d_out_frameIddEEviT0_S3_S3_bNS_27GenericPackedTensorAccessorIKT_Lm5ENS_16DefaultPtrTraitsElEENS4_IS5_Lm5ES7_lEE)
        /*011c*/ 	.word	0x00000000
.L_75:


//--------------------- .nv.compat                --------------------------
	.section	.nv.compat,"",@"SHT_CUDA_COMPAT_INFO"
	.align	4
        /*0000*/ 	.byte	0x02, 0x09, 0x01, 0x00, 0x02, 0x02, 0x01, 0x00, 0x02, 0x05, 0x05, 0x00, 0x03, 0x07, 0x01, 0x01
        /*0010*/ 	.byte	0x02, 0x03, 0x00, 0x00, 0x02, 0x06, 0x01, 0x00, 0x04, 0x0b, 0x08, 0x00, 0x00, 0x00, 0x00, 0x00
        /*0020*/ 	.byte	0x00, 0x00, 0x00, 0x00


//--------------------- .nv.info._ZN2at6native55_GLOBAL__N__c1b0da0d_22_UpSampleTrilinear3d_cu_efb54c9339upsample_trilinear3d_backward_out_frameIN3c108BFloat16EfEEviT0_S5_S5_bNS_27GenericPackedTensorAccessorIT_Lm5ENS_16DefaultPtrTraitsElEENS6_IKS7_Lm5ES8_lEEPS7_ --------------------------
	.section	.nv.info._ZN2at6native55_GLOBAL__N__c1b0da0d_22_UpSampleTrilinear3d_cu_efb54c9339upsample_trilinear3d_backward_out_frameIN3c108BFloat16EfEEviT0_S5_S5_bNS_27GenericPackedTensorAccessorIT_Lm5ENS_16DefaultPtrTraitsElEENS6_IKS7_Lm5ES8_lEEPS7_,"",@"SHT_CUDA_INFO"
	.sectionflags	@""
	.align	4


	//----- nvinfo : EIATTR_CUDA_API_VERSION
	.align		4
        /*0000*/ 	.byte	0x04, 0x37
        /*0002*/ 	.short	(.L_77 - .L_76)
.L_76:
        /*0004*/ 	.word	0x00000082


	//----- nvinfo : EIATTR_KPARAM_INFO
	.align		4
.L_77:
        /*0008*/ 	.byte	0x04, 0x17
        /*000a*/ 	.short	(.L_79 - .L_78)
.L_78:
        /*000c*/ 	.word	0x00000000
        /*0010*/ 	.short	0x0007
        /*0012*/ 	.short	0x00c8
        /*0014*/ 	.byte	0x00, 0xf5, 0x21, 0x00


	//----- nvinfo : EIATTR_KPARAM_INFO
	.align		4
.L_79:
        /*0018*/ 	.byte	0x04, 0x17
        /*001a*/ 	.short	(.L_81 - .L_80)
.L_80:
        /*001c*/ 	.word	0x00000000
        /*0020*/ 	.short	0x0006
        /*0022*/ 	.short	0x0070
        /*0024*/ 	.byte	0x00, 0xf0, 0x61, 0x01


	//----- nvinfo : EIATTR_KPARAM_INFO
	.align		4
.L_81:
        /*0028*/ 	.byte	0x04, 0x17
        /*002a*/ 	.short	(.L_83 - .L_82)
.L_82:
        /*002c*/ 	.word	0x00000000
        /*0030*/ 	.short	0x0005
        /*0032*/ 	.short	0x0018
        /*0034*/ 	.byte	0x00, 0xf0, 0x61, 0x01


	//----- nvinfo : EIATTR_KPARAM_INFO
	.align		4
.L_83:
        /*0038*/ 	.byte	0x04, 0x17
        /*003a*/ 	.short	(.L_85 - .L_84)
.L_84:
        /*003c*/ 	.word	0x00000000
        /*0040*/ 	.short	0x0004
        /*0042*/ 	.short	0x0010
        /*0044*/ 	.byte	0x00, 0xf0, 0x05, 0x00


	//----- nvinfo : EIATTR_KPARAM_INFO
	.align		4
.L_85:
        /*0048*/ 	.byte	0x04, 0x17
        /*004a*/ 	.short	(.L_87 - .L_86)
.L_86:
        /*004c*/ 	.word	0x00000000
        /*0050*/ 	.short	0x0003
        /*0052*/ 	.short	0x000c
        /*0054*/ 	.byte	0x00, 0xf0, 0x11, 0x00


	//----- nvinfo : EIATTR_KPARAM_INFO
	.align		4
.L_87:
        /*0058*/ 	.byte	0x04, 0x17
        /*005a*/ 	.short	(.L_89 - .L_88)
.L_88:
        /*005c*/ 	.word	0x00000000
        /*0060*/ 	.short	0x0002
        /*0062*/ 	.short	0x0008
        /*0064*/ 	.byte	0x00, 0xf0, 0x11, 0x00


	//----- nvinfo : EIATTR_KPARAM_INFO
	.align		4
.L_89:
        /*0068*/ 	.byte	0x04, 0x17
        /*006a*/ 	.short	(.L_91 - .L_90)
.L_90:
        /*006c*/ 	.word	0x00000000
        /*0070*/ 	.short	0x0001
        /*0072*/ 	.short	0x0004
        /*0074*/ 	.byte	0x00, 0xf0, 0x11, 0x00


	//----- nvinfo : EIATTR_KPARAM_INFO
	.align		4
.L_91:
        /*0078*/ 	.byte	0x04, 0x17
        /*007a*/ 	.short	(.L_93 - .L_92)
.L_92:
        /*007c*/ 	.word	0x00000000
        /*0080*/ 	.short	0x0000
        /*0082*/ 	.short	0x0000
        /*0084*/ 	.byte	0x00, 0xf0, 0x11, 0x00


	//----- nvinfo : EIATTR_SPARSE_MMA_MASK
	.align		4
.L_93:
        /*0088*/ 	.byte	0x03, 0x50
        /*008a*/ 	.short	0x0000


	//----- nvinfo : EIATTR_MAXREG_COUNT
	.align		4
        /*008c*/ 	.byte	0x03, 0x1b
        /*008e*/ 	.short	0x00ff


	//----- nvinfo : EIATTR_MERCURY_ISA_VERSION
	.align		4
        /*0090*/ 	.byte	0x03, 0x5f
        /*0092*/ 	.short	0x0101


	//----- nvinfo : EIATTR_VRC_CTA_INIT_COUNT
	.align		4
        /*0094*/ 	.byte	0x02, 0x4a
	.zero		1
	.zero		1


	//----- nvinfo : EIATTR_ATOM16_EMUL_INSTR_REG_MAP
	.align		4
        /*0098*/ 	.byte	0x04, 0x2e
        /*009a*/ 	.short	(.L_95 - .L_94)


	//   ....[0]....
.L_94:
        /*009c*/ 	.word	0x00002140
        /*00a0*/ 	.short	0x001a
        /*00a2*/ 	.short	0x0000


	//   ....[1]....
        /*00a4*/ 	.word	0x000021a0
        /*00a8*/ 	.short	0x001a
        /*00aa*/ 	.short	0x0000


	//   ....[2]....
        /*00ac*/ 	.word	0x000025e0
        /*00b0*/ 	.short	0x001a
        /*00b2*/ 	.short	0x0000


	//   ....[3]....
        /*00b4*/ 	.word	0x00002630
        /*00b8*/ 	.short	0x001a
        /*00ba*/ 	.short	0x0000


	//   ....[4]....
        /*00bc*/ 	.word	0x00002aa0
        /*00c0*/ 	.short	0x001c
        /*00c2*/ 	.short	0x0000


	//   ....[5]....
        /*00c4*/ 	.word	0x00002af0
        /*00c8*/ 	.short	0x001c
        /*00ca*/ 	.short	0x0000


	//   ....[6]....
        /*00cc*/ 	.word	0x00002f00
        /*00d0*/ 	.short	0x0012
        /*00d2*/ 	.short	0x0000


	//   ....[7]....
        /*00d4*/ 	.word	0x00002f50
        /*00d8*/ 	.short	0x0012
        /*00da*/ 	.short	0x0000


	//   ....[8]....
        /*00dc*/ 	.word	0x00003450
        /*00e0*/ 	.short	0x001e
        /*00e2*/ 	.short	0x0000


	//   ....[9]....
        /*00e4*/ 	.word	0x000034b0
        /*00e8*/ 	.short	0x001e
        /*00ea*/ 	.short	0x0000


	//   ....[10]....
        /*00ec*/ 	.word	0x000038c0
        /*00f0*/ 	.short	0x0012
        /*00f2*/ 	.short	0x0000


	//   ....[11]....
        /*00f4*/ 	.word	0x00003910
        /*00f8*/ 	.short	0x0012
        /*00fa*/ 	.short	0x0000


	//   ....[12]....
        /*00fc*/ 	.word	0x00003da0
        /*0100*/ 	.short	0x001c
        /*0102*/ 	.short	0x0000


	//   ....[13]....
        /*0104*/ 	.word	0x00003df0
        /*0108*/ 	.short	0x001c
        /*010a*/ 	.short	0x0000


	//   ....[14]....
        /*010c*/ 	.word	0x00004200
        /*0110*/ 	.short	0x0012
        /*0112*/ 	.short	0x0000


	//   ....[15]....
        /*0114*/ 	.word	0x00004250
        /*0118*/ 	.short	0x0012
        /*011a*/ 	.short	0x0000


	//----- nvinfo : EIATTR_EXIT_INSTR_OFFSETS
	.align		4
.L_95:
        /*011c*/ 	.byte	0x04, 0x1c
        /*011e*/ 	.short	(.L_97 - .L_96)


	//   ....[0]....
.L_96:
        /*0120*/ 	.word	0x00000070


	//   ....[1]....
        /*0124*/ 	.word	0x000004c0


	//   ....[2]....
        /*0128*/ 	.word	0x00000590


	//   ....[3]....
        /*012c*/ 	.word	0x00001510


	//   ....[4]....
        /*0130*/ 	.word	0x000015a0


	//   ....[5]....
        /*0134*/ 	.word	0x000042f0


	//----- nvinfo : EIATTR_MAX_THREADS
	.align		4
.L_97:
        /*0138*/ 	.byte	0x04, 0x05
        /*013a*/ 	.short	(.L_99 - .L_98)
.L_98:
        /*013c*/ 	.word	0x00000100
        /*0140*/ 	.word	0x00000001
        /*0144*/ 	.word	0x00000001


	//----- nvinfo : EIATTR_CRS_STACK_SIZE
	.align		4
.L_99:
        /*0148*/ 	.byte	0x04, 0x1e
        /*014a*/ 	.short	(.L_101 - .L_100)
.L_100:
        /*014c*/ 	.word	0x00000000


	//----- nvinfo : EIATTR_CBANK_PARAM_SIZE
	.align		4
.L_101:
        /*0150*/ 	.byte	0x03, 0x19
        /*0152*/ 	.short	0x00d0


	//----- nvinfo : EIATTR_PARAM_CBANK
	.align		4
        /*0154*/ 	.byte	0x04, 0x0a
        /*0156*/ 	.short	(.L_103 - .L_102)
	.align		4
.L_102:
        /*0158*/ 	.word	index@(.nv.constant0._ZN2at6native55_GLOBAL__N__c1b0da0d_22_UpSampleTrilinear3d_cu_efb54c9339upsample_trilinear3d_backward_out_frameIN3c108BFloat16EfEEviT0_S5_S5_bNS_27GenericPackedTensorAccessorIT_Lm5ENS_16DefaultPtrTraitsElEENS6_IKS7_Lm5ES8_lEEPS7_)
        /*015c*/ 	.short	0x0380
        /*015e*/ 	.short	0x00d0


	//----- nvinfo : EIATTR_SW_WAR
	.align		4
.L_103:
        /*0160*/ 	.byte	0x04, 0x36
        /*0162*/ 	.short	(.L_105 - .L_104)
.L_104:
        /*0164*/ 	.word	0x00000008
.L_105:


//--------------------- .nv.info._ZN2at6native55_GLOBAL__N__c1b0da0d_22_UpSampleTrilinear3d_cu_efb54c9339upsample_trilinear3d_backward_out_frameIN3c104HalfEfEEviT0_S5_S5_bNS_27GenericPackedTensorAccessorIT_Lm5ENS_16DefaultPtrTraitsElEENS6_IKS7_Lm5ES8_lEEPS7_ --------------------------
	.section	.nv.info._ZN2at6native55_GLOBAL__N__c1b0da0d_22_UpSampleTrilinear3d_cu_efb54c9339upsample_trilinear3d_backward_out_frameIN3c104HalfEfEEviT0_S5_S5_bNS_27GenericPackedTensorAccessorIT_Lm5ENS_16DefaultPtrTraitsElEENS6_IKS7_Lm5ES8_lEEPS7_,"",@"SHT_CUDA_INFO"
	.sectionflags	@""
	.align	4


	//----- nvinfo : EIATTR_CUDA_API_VERSION
	.align		4
        /*0000*/ 	.byte	0x04, 0x37
        /*0002*/ 	.short	(.L_107 - .L_106)
.L_106:
        /*0004*/ 	.word	0x00000082


	//----- nvinfo : EIATTR_KPARAM_INFO
	.align		4
.L_107:
        /*0008*/ 	.byte	0x04, 0x17
        /*000a*/ 	.short	(.L_109 - .L_108)
.L_108:
        /*000c*/ 	.word	0x00000000
        /*0010*/ 	.short	0x0007
        /*0012*/ 	.short	0x00c8
        /*0014*/ 	.byte	0x00, 0xf5, 0x21, 0x00


	//----- nvinfo : EIATTR_KPARAM_INFO
	.align		4
.L_109:
        /*0018*/ 	.byte	0x04, 0x17
        /*001a*/ 	.short	(.L_111 - .L_110)
.L_110:
        /*001c*/ 	.word	0x00000000
        /*0020*/ 	.short	0x0006
        /*0022*/ 	.short	0x0070
        /*0024*/ 	.byte	0x00, 0xf0, 0x61, 0x01


	//----- nvinfo : EIATTR_KPARAM_INFO
	.align		4
.L_111:
        /*0028*/ 	.byte	0x04, 0x17
        /*002a*/ 	.short	(.L_113 - .L_112)
.L_112:
        /*002c*/ 	.word	0x00000000
        /*0030*/ 	.short	0x0005
        /*0032*/ 	.short	0x0018
        /*0034*/ 	.byte	0x00, 0xf0, 0x61, 0x01


	//----- nvinfo : EIATTR_KPARAM_INFO
	.align		4
.L_113:
        /*0038*/ 	.byte	0x04, 0x17
        /*003a*/ 	.short	(.L_115 - .L_114)
.L_114:
        /*003c*/ 	.word	0x00000000
        /*0040*/ 	.short	0x0004
        /*0042*/ 	.short	0x0010
        /*0044*/ 	.byte	0x00, 0xf0, 0x05, 0x00


	//----- nvinfo : EIATTR_KPARAM_INFO
	.align		4
.L_115:
        /*0048*/ 	.byte	0x04, 0x17
        /*004a*/ 	.short	(.L_117 - .L_116)
.L_116:
        /*004c*/ 	.word	0x00000000
        /*0050*/ 	.short	0x0003
        /*0052*/ 	.short	0x000c
        /*0054*/ 	.byte	0x00, 0xf0, 0x11, 0x00


	//----- nvinfo : EIATTR_KPARAM_INFO
	.align		4
.L_117:
        /*0058*/ 	.byte	0x04, 0x17
        /*005a*/ 	.short	(.L_119 - .L_118)
.L_118:
        /*005c*/ 	.word	0x00000000
        /*0060*/ 	.short	0x0002
        /*0062*/ 	.short	0x0008
        /*0064*/ 	.byte	0x00, 0xf0, 0x11, 0x00


	//----- nvinfo : EIATTR_KPARAM_INFO
	.align		4
.L_119:
        /*0068*/ 	.byte	0x04, 0x17
        /*006a*/ 	.short	(.L_121 - .L_120)
.L_120:
        /*006c*/ 	.word	0x00000000
        /*0070*/ 	.short	0x0001
        /*0072*/ 	.short	0x0004
        /*0074*/ 	.byte	0x00, 0xf0, 0x11, 0x00


	//----- nvinfo : EIATTR_KPARAM_INFO
	.align		4
.L_121:
        /*0078*/ 	.byte	0x04, 0x17
        /*007a*/ 	.short	(.L_123 - .L_122)
.L_122:
        /*007c*/ 	.word	0x00000000
        /*0080*/ 	.short	0x0000
        /*0082*/ 	.short	0x0000
        /*0084*/ 	.byte	0x00, 0xf0, 0x11, 0x00


	//----- nvinfo : EIATTR_SPARSE_MMA_MASK
	.align		4
.L_123:
        /*0088*/ 	.byte	0x03, 0x50
        /*008a*/ 	.short	0x0000


	//----- nvinfo : EIATTR_MAXREG_COUNT
	.align		4
        /*008c*/ 	.byte	0x03, 0x1b
        /*008e*/ 	.short	0x00ff


	//----- nvinfo : EIATTR_MERCURY_ISA_VERSION
	.align		4
        /*0090*/ 	.byte	0x03, 0x5f
        /*0092*/ 	.short	0x0101


	//----- nvinfo : EIATTR_VRC_CTA_INIT_COUNT
	.align		4
        /*0094*/ 	.byte	0x02, 0x4a
	.zero		1
	.zero		1


	//----- nvinfo : EIATTR_ATOM16_EMUL_INSTR_REG_MAP
	.align		4
        /*0098*/ 	.byte	0x04, 0x2e
        /*009a*/ 	.short	(.L_125 - .L_124)


	//   ....[0]....
.L_124:
        /*009c*/ 	.word	0x00001f90
        /*00a0*/ 	.short	0x001a
        /*00a2*/ 	.short	0x0000


	//   ....[1]....
        /*00a4*/ 	.word	0x00001ff0
        /*00a8*/ 	.short	0x001a
        /*00aa*/ 	.short	0x0000


	//   ....[2]....
        /*00ac*/ 	.word	0x00002430
        /*00b0*/ 	.short	0x001a
        /*00b2*/ 	.short	0x0000


	//   ....[3]....
        /*00b4*/ 	.word	0x00002480
        /*00b8*/ 	.short	0x001a
        /*00ba*/ 	.short	0x0000


	//   ....[4]....
        /*00bc*/ 	.word	0x000028f0
        /*00c0*/ 	.short	0x001c
        /*00c2*/ 	.short	0x0000


	//   ....[5]....
        /*00c4*/ 	.word	0x00002940
        /*00c8*/ 	.short	0x001c
        /*00ca*/ 	.short	0x0000


	//   ....[6]....
        /*00cc*/ 	.word	0x00002d50
        /*00d0*/ 	.short	0x0012
        /*00d2*/ 	.short	0x0000


	//   ....[7]....
        /*00d4*/ 	.word	0x00002da0
        /*00d8*/ 	.short	0x0012
        /*00da*/ 	.short	0x0000


	//   ....[8]....
        /*00dc*/ 	.word	0x000032a0
        /*00e0*/ 	.short	0x001e
        /*00e2*/ 	.short	0x0000


	//   ....[9]....
        /*00e4*/ 	.word	0x00003300
        /*00e8*/ 	.short	0x001e
        /*00ea*/ 	.short	0x0000


	//   ....[10]....
        /*00ec*/ 	.word	0x00003710
        /*00f0*/ 	.short	0x0012
        /*00f2*/ 	.short	0x0000


	//   ....[11]....
        /*00f4*/ 	.word	0x00003760
        /*00f8*/ 	.short	0x0012
        /*00fa*/ 	.short	0x0000


	//   ....[12]....
        /*00fc*/ 	.word	0x00003bf0
        /*0100*/ 	.short	0x001c
        /*0102*/ 	.short	0x0000


	//   ....[13]....
        /*0104*/ 	.word	0x00003c40
        /*0108*/ 	.short	0x001c
        /*010a*/ 	.short	0x0000


	//   ....[14]....
        /*010c*/ 	.word	0x00004060
        /*0110*/ 	.short	0x0012
        /*0112*/ 	.short	0x0000


	//   ....[15]....
        /*0114*/ 	.word	0x000040b0
        /*0118*/ 	.short	0x0012
        /*011a*/ 	.short	0x0000


	//----- nvinfo : EIATTR_EXIT_INSTR_OFFSETS
	.align		4
.L_125:
        /*011c*/ 	.byte	0x04, 0x1c
        /*011e*/ 	.short	(.L_127 - .L_126)


	//   ....[0]....
.L_126:
        /*0120*/ 	.word	0x00000070


	//   ....[1]....
        /*0124*/ 	.word	0x000004c0


	//   ....[2]....
        /*0128*/ 	.word	0x000005e0


	//   ....[3]....
        /*012c*/ 	.word	0x00001360


	//   ....[4]....
        /*0130*/ 	.word	0x000013f0


	//   ....[5]....
        /*0134*/ 	.word	0x00004150


	//----- nvinfo : EIATTR_MAX_THREADS
	.align		4
.L_127:
        /*0138*/ 	.byte	0x04, 0x05
        /*013a*/ 	.short	(.L_129 - .L_128)
.L_128:
        /*013c*/ 	.word	0x00000100
        /*0140*/ 	.word	0x00000001
        /*0144*/ 	.word	0x00000001


	//----- nvinfo : EIATTR_CRS_STACK_SIZE
	.align		4
.L_129:
        /*0148*/ 	.byte	0x04, 0x1e
        /*014a*/ 	.short	(.L_131 - .L_130)
.L_130:
        /*014c*/ 	.word	0x00000000


	//----- nvinfo : EIATTR_CBANK_PARAM_SIZE
	.align		4
.L_131:
        /*0150*/ 	.byte	0x03, 0x19
        /*0152*/ 	.short	0x00d0


	//----- nvinfo : EIATTR_PARAM_CBANK
	.align		4
        /*0154*/ 	.byte	0x04, 0x0a
        /*0156*/ 	.short	(.L_133 - .L_132)
	.align		4
.L_132:
        /*0158*/ 	.word	index@(.nv.constant0._ZN2at6native55_GLOBAL__N__c1b0da0d_22_UpSampleTrilinear3d_cu_efb54c9339upsample_trilinear3d_backward_out_frameIN3c104HalfEfEEviT0_S5_S5_bNS_27GenericPackedTensorAccessorIT_Lm5ENS_16DefaultPtrTraitsElEENS6_IKS7_Lm5ES8_lEEPS7_)
        /*015c*/ 	.short	0x0380
        /*015e*/ 	.short	0x00d0


	//----- nvinfo : EIATTR_SW_WAR
	.align		4
.L_133:
        /*0160*/ 	.byte	0x04, 0x36
        /*0162*/ 	.short	(.L_135 - .L_134)
.L_134:
        /*0164*/ 	.word	0x00000008
.L_135:


//--------------------- .nv.info._ZN2at6native55_GLOBAL__N__c1b0da0d_22_UpSampleTrilinear3d_cu_efb54c9339upsample_trilinear3d_backward_out_frameIffEEviT0_S3_S3_bNS_27GenericPackedTensorAccessorIT_Lm5ENS_16DefaultPtrTraitsElEENS4_IKS5_Lm5ES6_lEEPS5_ --------------------------
	.section	.nv.info._ZN2at6native55_GLOBAL__N__c1b0da0d_22_UpSampleTrilinear3d_cu_efb54c9339upsample_trilinear3d_backward_out_frameIffEEviT0_S3_S3_bNS_27GenericPackedTensorAccessorIT_Lm5ENS_16DefaultPtrTraitsElEENS4_IKS5_Lm5ES6_lEEPS5_,"",@"SHT_CUDA_INFO"
	.sectionflags	@""
	.align	4


	//----- nvinfo : EIATTR_CUDA_API_VERSION
	.align		4
        /*0000*/ 	.byte	0x04, 0x37
        /*0002*/ 	.short	(.L_137 - .L_136)
.L_136:
        /*0004*/ 	.word	0x00000082


	//----- nvinfo : EIATTR_KPARAM_INFO
	.align		4
.L_137:
        /*0008*/ 	.byte	0x04, 0x17
        /*000a*/ 	.short	(.L_139 - .L_138)
.L_138:
        /*000c*/ 	.word	0x00000000
        /*0010*/ 	.short	0x0007
        /*0012*/ 	.short	0x00c8
        /*0014*/ 	.byte	0x00, 0xf5, 0x21, 0x00


	//----- nvinfo : EIATTR_KPARAM_INFO
	.align		4
.L_139:
        /*0018*/ 	.byte	0x04, 0x17
        /*001a*/ 	.short	(.L_141 - .L_140)
.L_140:
        /*001c*/ 	.word	0x00000000
        /*0020*/ 	.short	0x0006
        /*0022*/ 	.short	0x0070
        /*0024*/ 	.byte	0x00, 0xf0, 0x61, 0x01


	//----- nvinfo : EIATTR_KPARAM_INFO
	.align		4
.L_141:
        /*0028*/ 	.byte	0x04, 0x17
        /*002a*/ 	.short	(.L_143 - .L_142)
.L_142:
        /*002c*/ 	.word	0x00000000
        /*0030*/ 	.short	0x0005
        /*0032*/ 	.short	0x0018
        /*0034*/ 	.byte	0x00, 0xf0, 0x61, 0x01


	//----- nvinfo : EIATTR_KPARAM_INFO
	.align		4
.L_143:
        /*0038*/ 	.byte	0x04, 0x17
        /*003a*/ 	.short	(.L_145 - .L_144)
.L_144:
        /*003c*/ 	.word	0x00000000
        /*0040*/ 	.short	0x0004
        /*0042*/ 	.short	0x0010
        /*0044*/ 	.byte	0x00, 0xf0, 0x05, 0x00


	//----- nvinfo : EIATTR_KPARAM_INFO
	.align		4
.L_145:
        /*0048*/ 	.byte	0x04, 0x17
        /*004a*/ 	.short	(.L_147 - .L_146)
.L_146:
        /*004c*/ 	.word	0x00000000
        /*0050*/ 	.short	0x0003
        /*0052*/ 	.short	0x000c
        /*0054*/ 	.byte	0x00, 0xf0, 0x11, 0x00


	//----- nvinfo : EIATTR_KPARAM_INFO
	.align		4
.L_147:
        /*0058*/ 	.byte	0x04, 0x17
        /*005a*/ 	.short	(.L_149 - .L_148)
.L_148:
        /*005c*/ 	.word	0x00000000
        /*0060*/ 	.short	0x0002
        /*0062*/ 	.short	0x0008
        /*0064*/ 	.byte	0x00, 0xf0, 0x11, 0x00


	//----- nvinfo : EIATTR_KPARAM_INFO
	.align		4
.L_149:
        /*0068*/ 	.byte	0x04, 0x17
        /*006a*/ 	.short	(.L_151 - .L_150)
.L_150:
        /*006c*/ 	.word	0x00000000
        /*0070*/ 	.short	0x0001
        /*0072*/ 	.short	0x0004
        /*0074*/ 	.byte	0x00, 0xf0, 0x11, 0x00


	//----- nvinfo : EIATTR_KPARAM_INFO
	.align		4
.L_151:
        /*0078*/ 	.byte	0x04, 0x17
        /*007a*/ 	.short	(.L_153 - .L_152)
.L_152:
        /*007c*/ 	.word	0x00000000
        /*0080*/ 	.short	0x0000
        /*0082*/ 	.short	0x0000
        /*0084*/ 	.byte	0x00, 0xf0, 0x11, 0x00


	//----- nvinfo : EIATTR_SPARSE_MMA_MASK
	.align		4
.L_153:
        /*0088*/ 	.byte	0x03, 0x50
        /*008a*/ 	.short	0x0000


	//----- nvinfo : EIATTR_MAXREG_COUNT
	.align		4
        /*008c*/ 	.byte	0x03, 0x1b
        /*008e*/ 	.short	0x00ff


	//----- nvinfo : EIATTR_MERCURY_ISA_VERSION
	.align		4
        /*0090*/ 	.byte	0x03, 0x5f
        /*0092*/ 	.short	0x0101


	//----- nvinfo : EIATTR_VRC_CTA_INIT_COUNT
	.align		4
        /*0094*/ 	.byte	0x02, 0x4a
	.zero		1
	.zero		1


	//----- nvinfo : EIATTR_EXIT_INSTR_OFFSETS
	.align		4
        /*0098*/ 	.byte	0x04, 0x1c
        /*009a*/ 	.short	(.L_155 - .L_154)


	//   ....[0]....
.L_154:
        /*009c*/ 	.word	0x00000070


	//   ....[1]....
        /*00a0*/ 	.word	0x000004e0


	//   ....[2]....
        /*00a4*/ 	.word	0x00000620


	//   ....[3]....
        /*00a8*/ 	.word	0x00001330


	//   ....[4]....
        /*00ac*/ 	.word	0x00001430


	//   ....[5]....
        /*00b0*/ 	.word	0x00001790


	//   ....[6]....
        /*00b4*/ 	.word	0x00002b50


	//----- nvinfo : EIATTR_MAX_THREADS
	.align		4
.L_155:
        /*00b8*/ 	.byte	0x04, 0x05
        /*00ba*/ 	.short	(.L_157 - .L_156)
.L_156:
        /*00bc*/ 	.word	0x00000100
        /*00c0*/ 	.word	0x00000001
        /*00c4*/ 	.word	0x00000001


	//----- nvinfo : EIATTR_CBANK_PARAM_SIZE
	.align		4
.L_157:
        /*00c8*/ 	.byte	0x03, 0x19
        /*00ca*/ 	.short	0x00d0


	//----- nvinfo : EIATTR_PARAM_CBANK
	.align		4
        /*00cc*/ 	.byte	0x04, 0x0a
        /*00ce*/ 	.short	(.L_159 - .L_158)
	.align		4
.L_158:
        /*00d0*/ 	.word	index@(.nv.constant0._ZN2at6native55_GLOBAL__N__c1b0da0d_22_UpSampleTrilinear3d_cu_efb54c9339upsample_trilinear3d_backward_out_frameIffEEviT0_S3_S3_bNS_27GenericPackedTensorAccessorIT_Lm5ENS_16DefaultPtrTraitsElEENS4_IKS5_Lm5ES6_lEEPS5_)
        /*00d4*/ 	.short	0x0380
        /*00d6*/ 	.short	0x00d0


	//----- nvinfo : EIATTR_SW_WAR
	.align		4
.L_159:
        /*00d8*/ 	.byte	0x04, 0x36
        /*00da*/ 	.short	(.L_161 - .L_160)
.L_160:
        /*00dc*/ 	.word	0x00000008
.L_161:


//--------------------- .nv.info._ZN2at6native55_GLOBAL__N__c1b0da0d_22_UpSampleTrilinear3d_cu_efb54c9339upsample_trilinear3d_backward_out_frameIddEEviT0_S3_S3_bNS_27GenericPackedTensorAccessorIT_Lm5ENS_16DefaultPtrTraitsElEENS4_IKS5_Lm5ES6_lEEPS5_ --------------------------
	.section	.nv.info._ZN2at6native55_GLOBAL__N__c1b0da0d_22_UpSampleTrilinear3d_cu_efb54c9339upsample_trilinear3d_backward_out_frameIddEEviT0_S3_S3_bNS_27GenericPackedTensorAccessorIT_Lm5ENS_16DefaultPtrTraitsElEENS4_IKS5_Lm5ES6_lEEPS5_,"",@"SHT_CUDA_INFO"
	.sectionflags	@""
	.align	4


	//----- nvinfo : EIATTR_CUDA_API_VERSION
	.align		4
        /*0000*/ 	.byte	0x04, 0x37
        /*0002*/ 	.short	(.L_163 - .L_162)
.L_162:
        /*0004*/ 	.word	0x00000082


	//----- nvinfo : EIATTR_KPARAM_INFO
	.align		4
.L_163:
        /*0008*/ 	.byte	0x04, 0x17
        /*000a*/ 	.short	(.L_165 - .L_164)
.L_164:
        /*000c*/ 	.word	0x00000000
        /*0010*/ 	.short	0x0007
        /*0012*/ 	.short	0x00d8
        /*0014*/ 	.byte	0x00, 0xf5, 0x21, 0x00


	//----- nvinfo : EIATTR_KPARAM_INFO
	.align		4
.L_165:
        /*0018*/ 	.byte	0x04, 0x17
        /*001a*/ 	.short	(.L_167 - .L_166)
.L_166:
        /*001c*/ 	.word	0x00000000
        /*0020*/ 	.short	0x0006
        /*0022*/ 	.short	0x0080
        /*0024*/ 	.byte	0x00, 0xf0, 0x61, 0x01


	//----- nvinfo : EIATTR_KPARAM_INFO
	.align		4
.L_167:
        /*0028*/ 	.byte	0x04, 0x17
        /*002a*/ 	.short	(.L_169 - .L_168)
.L_168:
        /*002c*/ 	.word	0x00000000
        /*0030*/ 	.short	0x0005
        /*0032*/ 	.short	0x0028
        /*0034*/ 	.byte	0x00, 0xf0, 0x61, 0x01


	//----- nvinfo : EIATTR_KPARAM_INFO
	.align		4
.L_169:
        /*0038*/ 	.byte	0x04, 0x17
        /*003a*/ 	.short	(.L_171 - .L_170)
.L_170:
        /*003c*/ 	.word	0x00000000
        /*0040*/ 	.short	0x0004
        /*0042*/ 	.short	0x0020
        /*0044*/ 	.byte	0x00, 0xf0, 0x05, 0x00


	//----- nvinfo : EIATTR_KPARAM_INFO
	.align		4
.L_171:
        /*0048*/ 	.byte	0x04, 0x17
        /*004a*/ 	.short	(.L_173 - .L_172)
.L_172:
        /*004c*/ 	.word	0x00000000
        /*0050*/ 	.short	0x0003
        /*0052*/ 	.short	0x0018
        /*0054*/ 	.byte	0x00, 0xf0, 0x21, 0x00


	//----- nvinfo : EIATTR_KPARAM_INFO
	.align		4
.L_173:
        /*0058*/ 	.byte	0x04, 0x17
        /*005a*/ 	.short	(.L_175 - .L_174)
.L_174:
        /*005c*/ 	.word	0x00000000
        /*0060*/ 	.short	0x0002
        /*0062*/ 	.short	0x0010
        /*0064*/ 	.byte	0x00, 0xf0, 0x21, 0x00


	//----- nvinfo : EIATTR_KPARAM_INFO
	.align		4
.L_175:
        /*0068*/ 	.byte	0x04, 0x17
        /*006a*/ 	.short	(.L_177 - .L_176)
.L_176:
        /*006c*/ 	.word	0x00000000
        /*0070*/ 	.short	0x0001
        /*0072*/ 	.short	0x0008
        /*0074*/ 	.byte	0x00, 0xf0, 0x21, 0x00


	//----- nvinfo : EIATTR_KPARAM_INFO
	.align		4
.L_177:
        /*0078*/ 	.byte	0x04, 0x17
        /*007a*/ 	.short	(.L_179 - .L_178)
.L_178:
        /*007c*/ 	.word	0x00000000
        /*0080*/ 	.short	0x0000
        /*0082*/ 	.short	0x0000
        /*0084*/ 	.byte	0x00, 0xf0, 0x11, 0x00


	//----- nvinfo : EIATTR_SPARSE_MMA_MASK
	.align		4
.L_179:
        /*0088*/ 	.byte	0x03, 0x50
        /*008a*/ 	.short	0x0000


	//----- nvinfo : EIATTR_MAXREG_COUNT
	.align		4
        /*008c*/ 	.byte	0x03, 0x1b
        /*008e*/ 	.short	0x00ff


	//----- nvinfo : EIATTR_MERCURY_ISA_VERSION
	.align		4
        /*0090*/ 	.byte	0x03, 0x5f
        /*0092*/ 	.short	0x0101


	//----- nvinfo : EIATTR_VRC_CTA_INIT_COUNT
	.align		4
        /*0094*/ 	.byte	0x02, 0x4a
	.zero		1
	.zero		1


	//----- nvinfo : EIATTR_EXIT_INSTR_OFFSETS
	.align		4
        /*0098*/ 	.byte	0x04, 0x1c
        /*009a*/ 	.short	(.L_181 - .L_180)


	//   ....[0]....
.L_180:
        /*009c*/ 	.word	0x00000070


	//   ....[1]....
        /*00a0*/ 	.word	0x000004a0


	//   ....[2]....
        /*00a4*/ 	.word	0x000005f0


	//   ....[3]....
        /*00a8*/ 	.word	0x00001300


	//   ....[4]....
        /*00ac*/ 	.word	0x00001910


	//   ....[5]....
        /*00b0*/ 	.word	0x00002110


	//   ....[6]....
        /*00b4*/ 	.word	0x000037f0


	//----- nvinfo : EIATTR_MAX_THREADS
	.align		4
.L_181:
        /*00b8*/ 	.byte	0x04, 0x05
        /*00ba*/ 	.short	(.L_183 - .L_182)
.L_182:
        /*00bc*/ 	.word	0x00000100
        /*00c0*/ 	.word	0x00000001
        /*00c4*/ 	.word	0x00000001


	//----- nvinfo : EIATTR_CBANK_PARAM_SIZE
	.align		4
.L_183:
        /*00c8*/ 	.byte	0x03, 0x19
        /*00ca*/ 	.short	0x00e0


	//----- nvinfo : EIATTR_PARAM_CBANK
	.align		4
        /*00cc*/ 	.byte	0x04, 0x0a
        /*00ce*/ 	.short	(.L_185 - .L_184)
	.align		4
.L_184:
        /*00d0*/ 	.word	index@(.nv.constant0._ZN2at6native55_GLOBAL__N__c1b0da0d_22_UpSampleTrilinear3d_cu_efb54c9339upsample_trilinear3d_backward_out_frameIddEEviT0_S3_S3_bNS_27GenericPackedTensorAccessorIT_Lm5ENS_16DefaultPtrTraitsElEENS4_IKS5_Lm5ES6_lEEPS5_)
        /*00d4*/ 	.short	0x0380
        /*00d6*/ 	.short	0x00e0


	//----- nvinfo : EIATTR_SW_WAR
	.align		4
.L_185:
        /*00d8*/ 	.byte	0x04, 0x36
        /*00da*/ 	.short	(.L_187 - .L_186)
.L_186:
        /*00dc*/ 	.word	0x00000008
.L_187:


//--------------------- .nv.info._ZN2at6native55_GLOBAL__N__c1b0da0d_22_UpSampleTrilinear3d_cu_efb54c9330upsample_trilinear3d_out_frameIN3c108BFloat16EfEEviT0_S5_S5_bNS_27GenericPackedTensorAccessorIKT_Lm5ENS_16DefaultPtrTraitsElEENS6_IS7_Lm5ES9_lEE --------------------------
	.section	.nv.info._ZN2at6native55_GLOBAL__N__c1b0da0d_22_UpSampleTrilinear3d_cu_efb54c9330upsample_trilinear3d_out_frameIN3c108BFloat16EfEEviT0_S5_S5_bNS_27GenericPackedTensorAccessorIKT_Lm5ENS_16DefaultPtrTraitsElEENS6_IS7_Lm5ES9_lEE,"",@"SHT_CUDA_INFO"
	.sectionflags	@""
	.align	4


	//----- nvinfo : EIATTR_CUDA_API_VERSION
	.align		4
        /*0000*/ 	.byte	0x04, 0x37
        /*0002*/ 	.short	(.L_189 - .L_188)
.L_188:
        /*0004*/ 	.word	0x00000082


	//----- nvinfo : EIATTR_KPARAM_INFO
	.align		4
.L_189:
        /*0008*/ 	.byte	0x04, 0x17
        /*000a*/ 	.short	(.L_191 - .L_190)
.L_190:
        /*000c*/ 	.word	0x00000000
        /*0010*/ 	.short	0x0006
        /*0012*/ 	.short	0x0070
        /*0014*/ 	.byte	0x00, 0xf0, 0x61, 0x01


	//----- nvinfo : EIATTR_KPARAM_INFO
	.align		4
.L_191:
        /*0018*/ 	.byte	0x04, 0x17
        /*001a*/ 	.short	(.L_193 - .L_192)
.L_192:
        /*001c*/ 	.word	0x00000000
        /*0020*/ 	.short	0x0005
        /*0022*/ 	.short	0x0018
        /*0024*/ 	.byte	0x00, 0xf0, 0x61, 0x01


	//----- nvinfo : EIATTR_KPARAM_INFO
	.align		4
.L_193:
        /*0028*/ 	.byte	0x04, 0x17
        /*002a*/ 	.short	(.L_195 - .L_194)
.L_194:
        /*002c*/ 	.word	0x00000000
        /*0030*/ 	.short	0x0004
        /*0032*/ 	.short	0x0010
        /*0034*/ 	.byte	0x00, 0xf0, 0x05, 0x00


	//----- nvinfo : EIATTR_KPARAM_INFO
	.align		4
.L_195:
        /*0038*/ 	.byte	0x04, 0x17
        /*003a*/ 	.short	(.L_197 - .L_196)
.L_196:
        /*003c*/ 	.word	0x00000000
        /*0040*/ 	.short	0x0003
        /*0042*/ 	.short	0x000c
        /*0044*/ 	.byte	0x00, 0xf0, 0x11, 0x00


	//----- nvinfo : EIATTR_KPARAM_INFO
	.align		4
.L_197:
        /*0048*/ 	.byte	0x04, 0x17
        /*004a*/ 	.short	(.L_199 - .L_198)
.L_198:
        /*004c*/ 	.word	0x00000000
        /*0050*/ 	.short	0x0002
        /*0052*/ 	.short	0x0008
        /*0054*/ 	.byte	0x00, 0xf0, 0x11, 0x00


	//----- nvinfo : EIATTR_KPARAM_INFO
	.align		4
.L_199:
        /*0058*/ 	.byte	0x04, 0x17
        /*005a*/ 	.short	(.L_201 - .L_200)
.L_200:
        /*005c*/ 	.word	0x00000000
        /*0060*/ 	.short	0x0001
        /*0062*/ 	.short	0x0004
        /*0064*/ 	.byte	0x00, 0xf0, 0x11, 0x00


	//----- nvinfo : EIATTR_KPARAM_INFO
	.align		4
.L_201:
        /*0068*/ 	.byte	0x04, 0x17
        /*006a*/ 	.short	(.L_203 - .L_202)
.L_202:
        /*006c*/ 	.word	0x00000000
        /*0070*/ 	.short	0x0000
        /*0072*/ 	.short	0x0000
        /*0074*/ 	.byte	0x00, 0xf0, 0x11, 0x00


	//----- nvinfo : EIATTR_SPARSE_MMA_MASK
	.align		4
.L_203:
        /*0078*/ 	.byte	0x03, 0x50
        /*007a*/ 	.short	0x0000


	//----- nvinfo : EIATTR_MAXREG_COUNT
	.align		4
        /*007c*/ 	.byte	0x03, 0x1b
        /*007e*/ 	.short	0x0080


	//----- nvinfo : EIATTR_ANNOTATIONS
	.align		4
        /*0080*/ 	.byte	0x04, 0x55
        /*0082*/ 	.short	(.L_205 - .L_204)


	//   ....[0]....
.L_204:
        /*0084*/ 	.word	0x00000001
        /*0088*/ 	.byte	0xf0, 0x19, 0x00, 0x00, 0x01, 0x00, 0x00, 0x00, 0x90, 0x1a, 0x00, 0x00, 0x01, 0x00, 0x00, 0x00
        /*0098*/ 	.byte	0xb0, 0x1a, 0x00, 0x00, 0x01, 0x00, 0x00, 0x00, 0xd0, 0x1a, 0x00, 0x00, 0x01, 0x00, 0x00, 0x00
        /*00a8*/ 	.byte	0xf0, 0x1a, 0x00, 0x00, 0x01, 0x00, 0x00, 0x00, 0x20, 0x1b, 0x00, 0x00, 0x01, 0x00, 0x00, 0x00
        /*00b8*/ 	.byte	0x40, 0x1b, 0x00, 0x00, 0x01, 0x00, 0x00, 0x00, 0x50, 0x1b, 0x00, 0x00


	//----- nvinfo : EIATTR_MERCURY_ISA_VERSION
	.align		4
.L_205:
        /*00c4*/ 	.byte	0x03, 0x5f
        /*00c6*/ 	.short	0x0101


	//----- nvinfo : EIATTR_VRC_CTA_INIT_COUNT
	.align		4
        /*00c8*/ 	.byte	0x02, 0x4a
	.zero		1
	.zero		1


	//----- nvinfo : EIATTR_EXIT_INSTR_OFFSETS
	.align		4
        /*00cc*/ 	.byte	0x04, 0x1c
        /*00ce*/ 	.short	(.L_207 - .L_206)


	//   ....[0]....
.L_206:
        /*00d0*/ 	.word	0x00000080


	//   ....[1]....
        /*00d4*/ 	.word	0x000004b0


	//   ....[2]....
        /*00d8*/ 	.word	0x00000610


	//   ....[3]....
        /*00dc*/ 	.word	0x00001310


	//   ....[4]....
        /*00e0*/ 	.word	0x000013a0


	//   ....[5]....
        /*00e4*/ 	.word	0x00001550


	//   ....[6]....
        /*00e8*/ 	.word	0x00002e70


	//----- nvinfo : EIATTR_MAX_THREADS
	.align		4
.L_207:
        /*00ec*/ 	.byte	0x04, 0x05
        /*00ee*/ 	.short	(.L_209 - .L_208)
.L_208:
        /*00f0*/ 	.word	0x00000200
        /*00f4*/ 	.word	0x00000001
        /*00f8*/ 	.word	0x00000001


	//----- nvinfo : EIATTR_CBANK_PARAM_SIZE
	.align		4
.L_209:
        /*00fc*/ 	.byte	0x03, 0x19
        /*00fe*/ 	.short	0x00c8


	//----- nvinfo : EIATTR_PARAM_CBANK
	.align		4
        /*0100*/ 	.byte	0x04, 0x0a
        /*0102*/ 	.short	(.L_211 - .L_210)
	.align		4
.L_210:
        /*0104*/ 	.word	index@(.nv.constant0._ZN2at6native55_GLOBAL__N__c1b0da0d_22_UpSampleTrilinear3d_cu_efb54c9330upsample_trilinear3d_out_frameIN3c108BFloat16EfEEviT0_S5_S5_bNS_27GenericPackedTensorAccessorIKT_Lm5ENS_16DefaultPtrTraitsElEENS6_IS7_Lm5ES9_lEE)
        /*0108*/ 	.short	0x0380
        /*010a*/ 	.short	0x00c8


	//----- nvinfo : EIATTR_SW_WAR
	.align		4
.L_211:
        /*010c*/ 	.byte	0x04, 0x36
        /*010e*/ 	.short	(.L_213 - .L_212)
.L_212:
        /*0110*/ 	.word	0x00000008
.L_213:


//--------------------- .nv.info._ZN2at6native55_GLOBAL__N__c1b0da0d_22_UpSampleTrilinear3d_cu_efb54c9330upsample_trilinear3d_out_frameIN3c104HalfEfEEviT0_S5_S5_bNS_27GenericPackedTensorAccessorIKT_Lm5ENS_16DefaultPtrTraitsElEENS6_IS7_Lm5ES9_lEE --------------------------
	.section	.nv.info._ZN2at6native55_GLOBAL__N__c1b0da0d_22_UpSampleTrilinear3d_cu_efb54c9330upsample_trilinear3d_out_frameIN3c104HalfEfEEviT0_S5_S5_bNS_27GenericPackedTensorAccessorIKT_Lm5ENS_16DefaultPtrTraitsElEENS6_IS7_Lm5ES9_lEE,"",@"SHT_CUDA_INFO"
	.sectionflags	@""
	.align	4


	//----- nvinfo : EIATTR_CUDA_API_VERSION
	.align		4
        /*0000*/ 	.byte	0x04, 0x37
        /*0002*/ 	.short	(.L_215 - .L_214)
.L_214:
        /*0004*/ 	.word	0x00000082


	//----- nvinfo : EIATTR_KPARAM_INFO
	.align		4
.L_215:
        /*0008*/ 	.byte	0x04, 0x17
        /*000a*/ 	.short	(.L_217 - .L_216)
.L_216:
        /*000c*/ 	.word	0x00000000
        /*0010*/ 	.short	0x0006
        /*0012*/ 	.short	0x0070
        /*0014*/ 	.byte	0x00, 0xf0, 0x61, 0x01


	//----- nvinfo : EIATTR_KPARAM_INFO
	.align		4
.L_217:
        /*0018*/ 	.byte	0x04, 0x17
        /*001a*/ 	.short	(.L_219 - .L_218)
.L_218:
        /*001c*/ 	.word	0x00000000
        /*0020*/ 	.short	0x0005
        /*0022*/ 	.short	0x0018
        /*0024*/ 	.byte	0x00, 0xf0, 0x61, 0x01


	//----- nvinfo : EIATTR_KPARAM_INFO
	.align		4
.L_219:
        /*0028*/ 	.byte	0x04, 0x17
        /*002a*/ 	.short	(.L_221 - .L_220)
.L_220:
        /*002c*/ 	.word	0x00000000
        /*0030*/ 	.short	0x0004
        /*0032*/ 	.short	0x0010
        /*0034*/ 	.byte	0x00, 0xf0, 0x05, 0x00


	//----- nvinfo : EIATTR_KPARAM_INFO
	.align		4
.L_221:
        /*0038*/ 	.byte	0x04, 0x17
        /*003a*/ 	.short	(.L_223 - .L_222)
.L_222:
        /*003c*/ 	.word	0x00000000
        /*0040*/ 	.short	0x0003
        /*0042*/ 	.short	0x000c
        /*0044*/ 	.byte	0x00, 0xf0, 0x11, 0x00


	//----- nvinfo : EIATTR_KPARAM_INFO
	.align		4
.L_223:
        /*0048*/ 	.byte	0x04, 0x17
        /*004a*/ 	.short	(.L_225 - .L_224)
.L_224:
        /*004c*/ 	.word	0x00000000
        /*0050*/ 	.short	0x0002
        /*0052*/ 	.short	0x0008
        /*0054*/ 	.byte	0x00, 0xf0, 0x11, 0x00


	//----- nvinfo : EIATTR_KPARAM_INFO
	.align		4
.L_225:
        /*0058*/ 	.byte	0x04, 0x17
        /*005a*/ 	.short	(.L_227 - .L_226)
.L_226:
        /*005c*/ 	.word	0x00000000
        /*0060*/ 	.short	0x0001
        /*0062*/ 	.short	0x0004
        /*0064*/ 	.byte	0x00, 0xf0, 0x11, 0x00


	//----- nvinfo : EIATTR_KPARAM_INFO
	.align		4
.L_227:
        /*0068*/ 	.byte	0x04, 0x17
        /*006a*/ 	.short	(.L_229 - .L_228)
.L_228:
        /*006c*/ 	.word	0x00000000
        /*0070*/ 	.short	0x0000
        /*0072*/ 	.short	0x0000
        /*0074*/ 	.byte	0x00, 0xf0, 0x11, 0x00


	//----- nvinfo : EIATTR_SPARSE_MMA_MASK
	.align		4
.L_229:
        /*0078*/ 	.byte	0x03, 0x50
        /*007a*/ 	.short	0x0000


	//----- nvinfo : EIATTR_MAXREG_COUNT
	.align		4
        /*007c*/ 	.byte	0x03, 0x1b
        /*007e*/ 	.short	0x0080


	//----- nvinfo : EIATTR_ANNOTATIONS
	.align		4
        /*0080*/ 	.byte	0x04, 0x55
        /*0082*/ 	.short	(.L_231 - .L_230)


	//   ....[0]....
.L_230:
        /*0084*/ 	.word	0x00000001
        /*0088*/ 	.byte	0xe0, 0x19, 0x00, 0x00, 0x01, 0x00, 0x00, 0x00, 0x80, 0x1a, 0x00, 0x00, 0x01, 0x00, 0x00, 0x00
        /*0098*/ 	.byte	0xb0, 0x1a, 0x00, 0x00, 0x01, 0x00, 0x00, 0x00, 0xd0, 0x1a, 0x00, 0x00, 0x01, 0x00, 0x00, 0x00
        /*00a8*/ 	.byte	0xf0, 0x1a, 0x00, 0x00, 0x01, 0x00, 0x00, 0x00, 0x20, 0x1b, 0x00, 0x00, 0x01, 0x00, 0x00, 0x00
        /*00b8*/ 	.byte	0x40, 0x1b, 0x00, 0x00, 0x01, 0x00, 0x00, 0x00, 0x50, 0x1b, 0x00, 0x00


	//----- nvinfo : EIATTR_MERCURY_ISA_VERSION
	.align		4
.L_231:
        /*00c4*/ 	.byte	0x03, 0x5f
        /*00c6*/ 	.short	0x0101


	//----- nvinfo : EIATTR_VRC_CTA_INIT_COUNT
	.align		4
        /*00c8*/ 	.byte	0x02, 0x4a
	.zero		1
	.zero		1


	//----- nvinfo : EIATTR_EXIT_INSTR_OFFSETS
	.align		4
        /*00cc*/ 	.byte	0x04, 0x1c
        /*00ce*/ 	.short	(.L_233 - .L_232)


	//   ....[0]....
.L_232:
        /*00d0*/ 	.word	0x00000080


	//   ....[1]....
        /*00d4*/ 	.word	0x000004b0


	//   ....[2]....
        /*00d8*/ 	.word	0x00000610


	//   ....[3]....
        /*00dc*/ 	.word	0x00001310


	//   ....[4]....
        /*00e0*/ 	.word	0x000013a0


	//   ....[5]....
        /*00e4*/ 	.word	0x00001550


	//   ....[6]....
        /*00e8*/ 	.word	0x00002e70


	//----- nvinfo : EIATTR_MAX_THREADS
	.align		4
.L_233:
        /*00ec*/ 	.byte	0x04, 0x05
        /*00ee*/ 	.short	(.L_235 - .L_234)
.L_234:
        /*00f0*/ 	.word	0x00000200
        /*00f4*/ 	.word	0x00000001
        /*00f8*/ 	.word	0x00000001


	//----- nvinfo : EIATTR_CBANK_PARAM_SIZE
	.align		4
.L_235:
        /*00fc*/ 	.byte	0x03, 0x19
        /*00fe*/ 	.short	0x00c8


	//----- nvinfo : EIATTR_PARAM_CBANK
	.align		4
        /*0100*/ 	.byte	0x04, 0x0a
        /*0102*/ 	.short	(.L_237 - .L_236)
	.align		4
.L_236:
        /*0104*/ 	.word	index@(.nv.constant0._ZN2at6native55_GLOBAL__N__c1b0da0d_22_UpSampleTrilinear3d_cu_efb54c9330upsample_trilinear3d_out_frameIN3c104HalfEfEEviT0_S5_S5_bNS_27GenericPackedTensorAccessorIKT_Lm5ENS_16DefaultPtrTraitsElEENS6_IS7_Lm5ES9_lEE)
        /*0108*/ 	.short	0x0380
        /*010a*/ 	.short	0x00c8


	//----- nvinfo : EIATTR_SW_WAR
	.align		4
.L_237:
        /*010c*/ 	.byte	0x04, 0x36
        /*010e*/ 	.short	(.L_239 - .L_238)
.L_238:
        /*0110*/ 	.word	0x00000008
.L_239:


//--------------------- .nv.info._ZN2at6native55_GLOBAL__N__c1b0da0d_22_UpSampleTrilinear3d_cu_efb54c9330upsample_trilinear3d_out_frameIffEEviT0_S3_S3_bNS_27GenericPackedTensorAccessorIKT_Lm5ENS_16DefaultPtrTraitsElEENS4_IS5_Lm5ES7_lEE --------------------------
	.section	.nv.info._ZN2at6native55_GLOBAL__N__c1b0da0d_22_UpSampleTrilinear3d_cu_efb54c9330upsample_trilinear3d_out_frameIffEEviT0_S3_S3_bNS_27GenericPackedTensorAccessorIKT_Lm5ENS_16DefaultPtrTraitsElEENS4_IS5_Lm5ES7_lEE,"",@"SHT_CUDA_INFO"
	.sectionflags	@""
	.align	4


	//----- nvinfo : EIATTR_CUDA_API_VERSION
	.align		4
        /*0000*/ 	.byte	0x04, 0x37
        /*0002*/ 	.short	(.L_241 - .L_240)
.L_240:
        /*0004*/ 	.word	0x00000082


	//----- nvinfo : EIATTR_KPARAM_INFO
	.align		4
.L_241:
        /*0008*/ 	.byte	0x04, 0x17
        /*000a*/ 	.short	(.L_243 - .L_242)
.L_242:
        /*000c*/ 	.word	0x00000000
        /*0010*/ 	.short	0x0006
        /*0012*/ 	.short	0x0070
        /*0014*/ 	.byte	0x00, 0xf0, 0x61, 0x01


	//----- nvinfo : EIATTR_KPARAM_INFO
	.align		4
.L_243:
        /*0018*/ 	.byte	0x04, 0x17
        /*001a*/ 	.short	(.L_245 - .L_244)
.L_244:
        /*001c*/ 	.word	0x00000000
        /*0020*/ 	.short	0x0005
        /*0022*/ 	.short	0x0018
        /*0024*/ 	.byte	0x00, 0xf0, 0x61, 0x01


	//----- nvinfo : EIATTR_KPARAM_INFO
	.align		4
.L_245:
        /*0028*/ 	.byte	0x04, 0x17
        /*002a*/ 	.short	(.L_247 - .L_246)
.L_246:
        /*002c*/ 	.word	0x00000000
        /*0030*/ 	.short	0x0004
        /*0032*/ 	.short	0x0010
        /*0034*/ 	.byte	0x00, 0xf0, 0x05, 0x00


	//----- nvinfo : EIATTR_KPARAM_INFO
	.align		4
.L_247:
        /*0038*/ 	.byte	0x04, 0x17
        /*003a*/ 	.short	(.L_249 - .L_248)
.L_248:
        /*003c*/ 	.word	0x00000000
        /*0040*/ 	.short	0x0003
        /*0042*/ 	.short	0x000c
        /*0044*/ 	.byte	0x00, 0xf0, 0x11, 0x00


	//----- nvinfo : EIATTR_KPARAM_INFO
	.align		4
.L_249:
        /*0048*/ 	.byte	0x04, 0x17
        /*004a*/ 	.short	(.L_251 - .L_250)
.L_250:
        /*004c*/ 	.word	0x00000000
        /*0050*/ 	.short	0x0002
        /*0052*/ 	.short	0x0008
        /*0054*/ 	.byte	0x00, 0xf0, 0x11, 0x00


	//----- nvinfo : EIATTR_KPARAM_INFO
	.align		4
.L_251:
        /*0058*/ 	.byte	0x04, 0x17
        /*005a*/ 	.short	(.L_253 - .L_252)
.L_252:
        /*005c*/ 	.word	0x00000000
        /*0060*/ 	.short	0x0001
        /*0062*/ 	.short	0x0004
        /*0064*/ 	.byte	0x00, 0xf0, 0x11, 0x00


	//----- nvinfo : EIATTR_KPARAM_INFO
	.align		4
.L_253:
        /*0068*/ 	.byte	0x04, 0x17
        /*006a*/ 	.short	(.L_255 - .L_254)
.L_254:
        /*006c*/ 	.word	0x00000000
        /*0070*/ 	.short	0x0000
        /*0072*/ 	.short	0x0000
        /*0074*/ 	.byte	0x00, 0xf0, 0x11, 0x00


	//----- nvinfo : EIATTR_SPARSE_MMA_MASK
	.align		4
.L_255:
        /*0078*/ 	.byte	0x03, 0x50
        /*007a*/ 	.short	0x0000


	//----- nvinfo : EIATTR_MAXREG_COUNT
	.align		4
        /*007c*/ 	.byte	0x03, 0x1b
        /*007e*/ 	.short	0x0080


	//----- nvinfo : EIATTR_ANNOTATIONS
	.align		4
        /*0080*/ 	.byte	0x04, 0x55
        /*0082*/ 	.short	(.L_257 - .L_256)


	//   ....[0]....
.L_256:
        /*0084*/ 	.word	0x00000001
        /*0088*/ 	.byte	0xd0, 0x19, 0x00, 0x00, 0x01, 0x00, 0x00, 0x00, 0x60, 0x1a, 0x00, 0x00, 0x01, 0x00, 0x00, 0x00
        /*0098*/ 	.byte	0x90, 0x1a, 0x00, 0x00, 0x01, 0x00, 0x00, 0x00, 0xc0, 0x1a, 0x00, 0x00, 0x01, 0x00, 0x00, 0x00
        /*00a8*/ 	.byte	0xe0, 0x1a, 0x00, 0x00, 0x01, 0x00, 0x00, 0x00, 0x10, 0x1b, 0x00, 0x00, 0x01, 0x00, 0x00, 0x00
        /*00b8*/ 	.byte	0x30, 0x1b, 0x00, 0x00, 0x01, 0x00, 0x00, 0x00, 0x40, 0x1b, 0x00, 0x00


	//----- nvinfo : EIATTR_MERCURY_ISA_VERSION
	.align		4
.L_257:
        /*00c4*/ 	.byte	0x03, 0x5f
        /*00c6*/ 	.short	0x0101


	//----- nvinfo : EIATTR_VRC_CTA_INIT_COUNT
	.align		4
        /*00c8*/ 	.byte	0x02, 0x4a
	.zero		1
	.zero		1


	//----- nvinfo : EIATTR_EXIT_INSTR_OFFSETS
	.align		4
        /*00cc*/ 	.byte	0x04, 0x1c
        /*00ce*/ 	.short	(.L_259 - .L_258)


	//   ....[0]....
.L_258:
        /*00d0*/ 	.word	0x00000080


	//   ....[1]....
        /*00d4*/ 	.word	0x000004b0


	//   ....[2]....
        /*00d8*/ 	.word	0x00000610


	//   ....[3]....
        /*00dc*/ 	.word	0x00001310


	//   ....[4]....
        /*00e0*/ 	.word	0x000013a0


	//   ....[5]....
        /*00e4*/ 	.word	0x00001550


	//   ....[6]....
        /*00e8*/ 	.word	0x00002cd0


	//----- nvinfo : EIATTR_MAX_THREADS
	.align		4
.L_259:
        /*00ec*/ 	.byte	0x04, 0x05
        /*00ee*/ 	.short	(.L_261 - .L_260)
.L_260:
        /*00f0*/ 	.word	0x00000200
        /*00f4*/ 	.word	0x00000001
        /*00f8*/ 	.word	0x00000001


	//----- nvinfo : EIATTR_CBANK_PARAM_SIZE
	.align		4
.L_261:
        /*00fc*/ 	.byte	0x03, 0x19
        /*00fe*/ 	.short	0x00c8


	//----- nvinfo : EIATTR_PARAM_CBANK
	.align		4
        /*0100*/ 	.byte	0x04, 0x0a
        /*0102*/ 	.short	(.L_263 - .L_262)
	.align		4
.L_262:
        /*0104*/ 	.word	index@(.nv.constant0._ZN2at6native55_GLOBAL__N__c1b0da0d_22_UpSampleTrilinear3d_cu_efb54c9330upsample_trilinear3d_out_frameIffEEviT0_S3_S3_bNS_27GenericPackedTensorAccessorIKT_Lm5ENS_16DefaultPtrTraitsElEENS4_IS5_Lm5ES7_lEE)
        /*0108*/ 	.short	0x0380
        /*010a*/ 	.short	0x00c8


	//----- nvinfo : EIATTR_SW_WAR
	.align		4
.L_263:
        /*010c*/ 	.byte	0x04, 0x36
        /*010e*/ 	.short	(.L_265 - .L_264)
.L_264:
        /*0110*/ 	.word	0x00000008
.L_265:


//--------------------- .nv.info._ZN2at6native55_GLOBAL__N__c1b0da0d_22_UpSampleTrilinear3d_cu_efb54c9330upsample_trilinear3d_out_frameIddEEviT0_S3_S3_bNS_27GenericPackedTensorAccessorIKT_Lm5ENS_16DefaultPtrTraitsElEENS4_IS5_Lm5ES7_lEE --------------------------
	.section	.nv.info._ZN2at6native55_GLOBAL__N__c1b0da0d_22_UpSampleTrilinear3d_cu_efb54c9330upsample_trilinear3d_out_frameIddEEviT0_S3_S3_bNS_27GenericPackedTensorAccessorIKT_Lm5ENS_16DefaultPtrTraitsElEENS4_IS5_Lm5ES7_lEE,"",@"SHT_CUDA_INFO"
	.sectionflags	@""
	.align	4


	//----- nvinfo : EIATTR_CUDA_API_VERSION
	.align		4
        /*0000*/ 	.byte	0x04, 0x37
        /*0002*/ 	.short	(.L_267 - .L_266)
.L_266:
        /*0004*/ 	.word	0x00000082


	//----- nvinfo : EIATTR_KPARAM_INFO
	.align		4
.L_267:
        /*0008*/ 	.byte	0x04, 0x17
        /*000a*/ 	.short	(.L_269 - .L_268)
.L_268:
        /*000c*/ 	.word	0x00000000
        /*0010*/ 	.short	0x0006
        /*0012*/ 	.short	0x0080
        /*0014*/ 	.byte	0x00, 0xf0, 0x61, 0x01


	//----- nvinfo : EIATTR_KPARAM_INFO
	.align		4
.L_269:
        /*0018*/ 	.byte	0x04, 0x17
        /*001a*/ 	.short	(.L_271 - .L_270)
.L_270:
        /*001c*/ 	.word	0x00000000
        /*0020*/ 	.short	0x0005
        /*0022*/ 	.short	0x0028
        /*0024*/ 	.byte	0x00, 0xf0, 0x61, 0x01


	//----- nvinfo : EIATTR_KPARAM_INFO
	.align		4
.L_271:
        /*0028*/ 	.byte	0x04, 0x17
        /*002a*/ 	.short	(.L_273 - .L_272)
.L_272:
        /*002c*/ 	.word	0x00000000
        /*0030*/ 	.short	0x0004
        /*0032*/ 	.short	0x0020
        /*0034*/ 	.byte	0x00, 0xf0, 0x05, 0x00


	//----- nvinfo : EIATTR_KPARAM_INFO
	.align		4
.L_273:
        /*0038*/ 	.byte	0x04, 0x17
        /*003a*/ 	.short	(.L_275 - .L_274)
.L_274:
        /*003c*/ 	.word	0x00000000
        /*0040*/ 	.short	0x0003
        /*0042*/ 	.short	0x0018
        /*0044*/ 	.byte	0x00, 0xf0, 0x21, 0x00


	//----- nvinfo : EIATTR_KPARAM_INFO
	.align		4
.L_275:
        /*0048*/ 	.byte	0x04, 0x17
        /*004a*/ 	.short	(.L_277 - .L_276)
.L_276:
        /*004c*/ 	.word	0x00000000
        /*0050*/ 	.short	0x0002
        /*0052*/ 	.short	0x0010
        /*0054*/ 	.byte	0x00, 0xf0, 0x21, 0x00


	//----- nvinfo : EIATTR_KPARAM_INFO
	.align		4
.L_277:
        /*0058*/ 	.byte	0x04, 0x17
        /*005a*/ 	.short	(.L_279 - .L_278)
.L_278:
        /*005c*/ 	.word	0x00000000
        /*0060*/ 	.short	0x0001
        /*0062*/ 	.short	0x0008
        /*0064*/ 	.byte	0x00, 0xf0, 0x21, 0x00


	//----- nvinfo : EIATTR_KPARAM_INFO
	.align		4
.L_279:
        /*0068*/ 	.byte	0x04, 0x17
        /*006a*/ 	.short	(.L_281 - .L_280)
.L_280:
        /*006c*/ 	.word	0x00000000
        /*0070*/ 	.short	0x0000
        /*0072*/ 	.short	0x0000
        /*0074*/ 	.byte	0x00, 0xf0, 0x11, 0x00


	//----- nvinfo : EIATTR_SPARSE_MMA_MASK
	.align		4
.L_281:
        /*0078*/ 	.byte	0x03, 0x50
        /*007a*/ 	.short	0x0000


	//----- nvinfo : EIATTR_MAXREG_COUNT
	.align		4
        /*007c*/ 	.byte	0x03, 0x1b
        /*007e*/ 	.short	0x0080


	//----- nvinfo : EIATTR_MERCURY_ISA_VERSION
	.align		4
        /*0080*/ 	.byte	0x03, 0x5f
        /*0082*/ 	.short	0x0101


	//----- nvinfo : EIATTR_VRC_CTA_INIT_COUNT
	.align		4
        /*0084*/ 	.byte	0x02, 0x4a
	.zero		1
	.zero		1


	//----- nvinfo : EIATTR_EXIT_INSTR_OFFSETS
	.align		4
        /*0088*/ 	.byte	0x04, 0x1c
        /*008a*/ 	.short	(.L_283 - .L_282)


	//   ....[0]....
.L_282:
        /*008c*/ 	.word	0x00000070


	//   ....[1]....
        /*0090*/ 	.word	0x000004a0


	//   ....[2]....
        /*0094*/ 	.word	0x000005f0


	//   ....[3]....
        /*0098*/ 	.word	0x00001310


	//   ....[4]....
        /*009c*/ 	.word	0x00001a80


	//   ....[5]....
        /*00a0*/ 	.word	0x00001b50


	//   ....[6]....
        /*00a4*/ 	.word	0x000039d0


	//----- nvinfo : EIATTR_MAX_THREADS
	.align		4
.L_283:
        /*00a8*/ 	.byte	0x04, 0x05
        /*00aa*/ 	.short	(.L_285 - .L_284)
.L_284:
        /*00ac*/ 	.word	0x00000200
        /*00b0*/ 	.word	0x00000001
        /*00b4*/ 	.word	0x00000001


	//----- nvinfo : EIATTR_CBANK_PARAM_SIZE
	.align		4
.L_285:
        /*00b8*/ 	.byte	0x03, 0x19
        /*00ba*/ 	.short	0x00d8


	//----- nvinfo : EIATTR_PARAM_CBANK
	.align		4
        /*00bc*/ 	.byte	0x04, 0x0a
        /*00be*/ 	.short	(.L_287 - .L_286)
	.align		4
.L_286:
        /*00c0*/ 	.word	index@(.nv.constant0._ZN2at6native55_GLOBAL__N__c1b0da0d_22_UpSampleTrilinear3d_cu_efb54c9330upsample_trilinear3d_out_frameIddEEviT0_S3_S3_bNS_27GenericPackedTensorAccessorIKT_Lm5ENS_16DefaultPtrTraitsElEENS4_IS5_Lm5ES7_lEE)
        /*00c4*/ 	.short	0x0380
        /*00c6*/ 	.short	0x00d8


	//----- nvinfo : EIATTR_SW_WAR
	.align		4
.L_287:
        /*00c8*/ 	.byte	0x04, 0x36
        /*00ca*/ 	.short	(.L_289 - .L_288)
.L_288:
        /*00cc*/ 	.word	0x00000008
.L_289:


//--------------------- .nv.callgraph             --------------------------
	.section	.nv.callgraph,"",@"SHT_CUDA_CALLGRAPH"
	.align	4
	.sectionentsize	8
	.align		4
        /*0000*/ 	.word	0x00000000
	.align		4
        /*0004*/ 	.word	0xffffffff
	.align		4
        /*0008*/ 	.word	0x00000000
	.align		4
        /*000c*/ 	.word	0xfffffffe
	.align		4
        /*0010*/ 	.word	0x00000000
	.align		4
        /*0014*/ 	.word	0xfffffffd
	.align		4
        /*0018*/ 	.word	0x00000000
	.align		4
        /*001c*/ 	.word	0xfffffffc


//--------------------- .nv.constant4             --------------------------
	.section	.nv.constant4,"a",@progbits
	.align	8
	.align		8
.nv.constant4:
        /*0000*/ 	.dword	_ZN53_INTERNAL_c1b0da0d_22_UpSampleTrilinear3d_cu_efb54c934cuda3std3__45__cpo5beginE
	.align		8
        /*0008*/ 	.dword	_ZN53_INTERNAL_c1b0da0d_22_UpSampleTrilinear3d_cu_efb54c934cuda3std3__45__cpo3endE
	.align		8
        /*0010*/ 	.dword	_ZN53_INTERNAL_c1b0da0d_22_UpSampleTrilinear3d_cu_efb54c934cuda3std3__45__cpo6cbeginE
	.align		8
        /*0018*/ 	.dword	_ZN53_INTERNAL_c1b0da0d_22_UpSampleTrilinear3d_cu_efb54c934cuda3std3__45__cpo4cendE
	.align		8
        /*0020*/ 	.dword	_ZN53_INTERNAL_c1b0da0d_22_UpSampleTrilinear3d_cu_efb54c934cuda3std3__45__cpo6rbeginE
	.align		8
        /*0028*/ 	.dword	_ZN53_INTERNAL_c1b0da0d_22_UpSampleTrilinear3d_cu_efb54c934cuda3std3__45__cpo4rendE
	.align		8
        /*0030*/ 	.dword	_ZN53_INTERNAL_c1b0da0d_22_UpSampleTrilinear3d_cu_efb54c934cuda3std3__45__cpo7crbeginE
	.align		8
        /*0038*/ 	.dword	_ZN53_INTERNAL_c1b0da0d_22_UpSampleTrilinear3d_cu_efb54c934cuda3std3__45__cpo5crendE
	.align		8
        /*0040*/ 	.dword	_ZN53_INTERNAL_c1b0da0d_22_UpSampleTrilinear3d_cu_efb54c934cuda3std3__455_GLOBAL__N__c1b0da0d_22_UpSampleTrilinear3d_cu_efb54c936ignoreE
	.align		8
        /*0048*/ 	.dword	_ZN53_INTERNAL_c1b0da0d_22_UpSampleTrilinear3d_cu_efb54c934cuda3std3__419piecewise_constructE
	.align		8
        /*0050*/ 	.dword	_ZN53_INTERNAL_c1b0da0d_22_UpSampleTrilinear3d_cu_efb54c934cuda3std3__48in_placeE
	.align		8
        /*0058*/ 	.dword	_ZN53_INTERNAL_c1b0da0d_22_UpSampleTrilinear3d_cu_efb54c934cuda3std3__420unreachable_sentinelE
	.align		8
        /*0060*/ 	.dword	_ZN53_INTERNAL_c1b0da0d_22_UpSampleTrilinear3d_cu_efb54c934cuda3std6ranges3__45__cpo4swapE
	.align		8
        /*0068*/ 	.dword	_ZN53_INTERNAL_c1b0da0d_22_UpSampleTrilinear3d_cu_efb54c934cuda3std6ranges3__45__cpo9iter_moveE
	.align		8
        /*0070*/ 	.dword	_ZN53_INTERNAL_c1b0da0d_22_UpSampleTrilinear3d_cu_efb54c934cuda3std6ranges3__45__cpo5beginE
	.align		8
        /*0078*/ 	.dword	_ZN53_INTERNAL_c1b0da0d_22_UpSampleTrilinear3d_cu_efb54c934cuda3std6ranges3__45__cpo3endE
	.align		8
        /*0080*/ 	.dword	_ZN53_INTERNAL_c1b0da0d_22_UpSampleTrilinear3d_cu_efb54c934cuda3std6ranges3__45__cpo6cbeginE
	.align		8
        /*0088*/ 	.dword	_ZN53_INTERNAL_c1b0da0d_22_UpSampleTrilinear3d_cu_efb54c934cuda3std6ranges3__45__cpo4cendE
	.align		8
        /*0090*/ 	.dword	_ZN53_INTERNAL_c1b0da0d_22_UpSampleTrilinear3d_cu_efb54c934cuda3std6ranges3__45__cpo7advanceE
	.align		8
        /*0098*/ 	.dword	_ZN53_INTERNAL_c1b0da0d_22_UpSampleTrilinear3d_cu_efb54c934cuda3std6ranges3__45__cpo9iter_swapE
	.align		8
        /*00a0*/ 	.dword	_ZN53_INTERNAL_c1b0da0d_22_UpSampleTrilinear3d_cu_efb54c934cuda3std6ranges3__45__cpo4nextE
	.align		8
        /*00a8*/ 	.dword	_ZN53_INTERNAL_c1b0da0d_22_UpSampleTrilinear3d_cu_efb54c934cuda3std6ranges3__45__cpo4prevE
	.align		8
        /*00b0*/ 	.dword	_ZN53_INTERNAL_c1b0da0d_22_UpSampleTrilinear3d_cu_efb54c934cuda3std6ranges3__45__cpo4dataE
	.align		8
        /*00b8*/ 	.dword	_ZN53_INTERNAL_c1b0da0d_22_UpSampleTrilinear3d_cu_efb54c934cuda3std6ranges3__45__cpo5cdataE
	.align		8
        /*00c0*/ 	.dword	_ZN53_INTERNAL_c1b0da0d_22_UpSampleTrilinear3d_cu_efb54c934cuda3std6ranges3__45__cpo4sizeE
	.align		8
        /*00c8*/ 	.dword	_ZN53_INTERNAL_c1b0da0d_22_UpSampleTrilinear3d_cu_efb54c934cuda3std6ranges3__45__cpo5ssizeE
	.align		8
        /*00d0*/ 	.dword	_ZN53_INTERNAL_c1b0da0d_22_UpSampleTrilinear3d_cu_efb54c934cuda3std6ranges3__45__cpo8distanceE
	.align		8
        /*00d8*/ 	.dword	_ZN53_INTERNAL_c1b0da0d_22_UpSampleTrilinear3d_cu_efb54c936thrust24THRUST_300001_SM_1030_NS6system6detail10sequential3seqE


//--------------------- .text._ZN2at6native55_GLOBAL__N__c1b0da0d_22_UpSampleTrilinear3d_cu_efb54c9339upsample_trilinear3d_backward_out_frameIN3c108BFloat16EfEEviT0_S5_S5_bNS_27GenericPackedTensorAccessorIT_Lm5ENS_16DefaultPtrTraitsElEENS6_IKS7_Lm5ES8_lEEPS7_ --------------------------
	.section	.text._ZN2at6native55_GLOBAL__N__c1b0da0d_22_UpSampleTrilinear3d_cu_efb54c9339upsample_trilinear3d_backward_out_frameIN3c108BFloat16EfEEviT0_S5_S5_bNS_27GenericPackedTensorAccessorIT_Lm5ENS_16DefaultPtrTraitsElEENS6_IKS7_Lm5ES8_lEEPS7_,"ax",@progbits
	.align	128
.text._ZN2at6native55_GLOBAL__N__c1b0da0d_22_UpSampleTrilinear3d_cu_efb54c9339upsample_trilinear3d_backward_out_frameIN3c108BFloat16EfEEviT0_S5_S5_bNS_27GenericPackedTensorAccessorIT_Lm5ENS_16DefaultPtrTraitsElEENS6_IKS7_Lm5ES8_lEEPS7_:
        .type           _ZN2at6native55_GLOBAL__N__c1b0da0d_22_UpSampleTrilinear3d_cu_efb54c9339upsample_trilinear3d_backward_out_frameIN3c108BFloat16EfEEviT0_S5_S5_bNS_27GenericPackedTensorAccessorIT_Lm5ENS_16DefaultPtrTraitsElEENS6_IKS7_Lm5ES8_lEEPS7_,@function
        .size           _ZN2at6native55_GLOBAL__N__c1b0da0d_22_UpSampleTrilinear3d_cu_efb54c9339upsample_trilinear3d_backward_out_frameIN3c108BFloat16EfEEviT0_S5_S5_bNS_27GenericPackedTensorAccessorIT_Lm5ENS_16DefaultPtrTraitsElEENS6_IKS7_Lm5ES8_lEEPS7_,(.L_x_276 - _ZN2at6native55_GLOBAL__N__c1b0da0d_22_UpSampleTrilinear3d_cu_efb54c9339upsample_trilinear3d_backward_out_frameIN3c108BFloat16EfEEviT0_S5_S5_bNS_27GenericPackedTensorAccessorIT_Lm5ENS_16DefaultPtrTraitsElEENS6_IKS7_Lm5ES8_lEEPS7_)
        .other          _ZN2at6native55_GLOBAL__N__c1b0da0d_22_UpSampleTrilinear3d_cu_efb54c9339upsample_trilinear3d_backward_out_frameIN3c108BFloat16EfEEviT0_S5_S5_bNS_27GenericPackedTensorAccessorIT_Lm5ENS_16DefaultPtrTraitsElEENS6_IKS7_Lm5ES8_lEEPS7_,@"STO_CUDA_ENTRY STV_DEFAULT"
_ZN2at6native55_GLOBAL__N__c1b0da0d_22_UpSampleTrilinear3d_cu_efb54c9339upsample_trilinear3d_backward_out_frameIN3c108BFloat16EfEEviT0_S5_S5_bNS_27GenericPackedTensorAccessorIT_Lm5ENS_16DefaultPtrTraitsElEENS6_IKS7_Lm5ES8_lEEPS7_:
[----:B------:R-:W-:Y:S01]  /*0000*/  LDC R1, c[0x0][0x37c] ;  /* 0x0000df00ff017b82 */ /* 0x000fe20000000800 */
[----:B------:R-:W0:Y:S07]  /*0010*/  S2R R0, SR_TID.X ;  /* 0x0000000000007919 */ /* 0x000e2e0000002100 */
[----:B------:R-:W0:Y:S01]  /*0020*/  S2UR UR4, SR_CTAID.X ;  /* 0x00000000000479c3 */ /* 0x000e220000002500 */
[----:B------:R-:W1:Y:S07]  /*0030*/  LDCU UR5, c[0x0][0x380] ;  /* 0x00007000ff0577ac */ /* 0x000e6e0008000800 */
[----:B------:R-:W0:Y:S02]  /*0040*/  LDC R3, c[0x0][0x360] ;  /* 0x0000d800ff037b82 */ /* 0x000e240000000800 */
[----:B0-----:R-:W-:-:S05]  /*0050*/  IMAD R0, R3, UR4, R0 ;  /* 0x0000000403007c24 */ /* 0x001fca000f8e0200 */
[----:B-1----:R-:W-:-:S13]  /*0060*/  ISETP.GE.AND P0, PT, R0, UR5, PT ;  /* 0x0000000500007c0c */ /* 0x002fda000bf06270 */
[----:B------:R-:W-:Y:S05]  /*0070*/  @P0 EXIT ;  /* 0x000000000000094d */ /* 0x000fea0003800000 */
[----:B------:R-:W0:Y:S01]  /*0080*/  LDCU UR8, c[0x0][0x410] ;  /* 0x00008200ff0877ac */ /* 0x000e220008000800 */
[----:B------:R-:W-:Y:S01]  /*0090*/  IABS R9, R0 ;  /* 0x0000000000097213 */ /* 0x000fe20000000000 */
[----:B------:R-:W0:Y:S01]  /*00a0*/  LDCU UR9, c[0x0][0x418] ;  /* 0x00008300ff0977ac */ /* 0x000e220008000800 */
[----:B------:R-:W1:Y:S01]  /*00b0*/  LDCU UR5, c[0x0][0x3b8] ;  /* 0x00007700ff0577ac */ /* 0x000e620008000800 */
[----:B------:R-:W2:Y:S01]  /*00c0*/  LDCU UR6, c[0x0][0x3b0] ;  /* 0x00007600ff0677ac */ /* 0x000ea20008000800 */
[----:B------:R-:W3:Y:S01]  /*00d0*/  LDCU UR7, c[0x0][0x3c0] ;  /* 0x00007800ff0777ac */ /* 0x000ee20008000800 */
[----:B------:R-:W4:Y:S01]  /*00e0*/  LDCU.64 UR16, c[0x0][0x358] ;  /* 0x00006b00ff1077ac */ /* 0x000f220008000a00 */
[----:B0-----:R-:W-:Y:S02]  /*00f0*/  UIMAD UR4, UR8, UR9, URZ ;  /* 0x00000009080472a4 */ /* 0x001fe4000f8e02ff */
[----:B-1----:R-:W-:-:S04]  /*0100*/  UISETP.NE.AND UP0, UPT, UR5, UR8, UPT ;  /* 0x000000080500728c */ /* 0x002fc8000bf05270 */
[----:B------:R-:W-:-:S05]  /*0110*/  IMAD.U32 R6, RZ, RZ, UR4 ;  /* 0x00000004ff067e24 */ /* 0x000fca000f8e00ff */
[-C--:B------:R-:W-:Y:S02]  /*0120*/  IABS R7, R6.reuse ;  /* 0x0000000600077213 */ /* 0x080fe40000000000 */
[----:B------:R-:W-:Y:S01]  /*0130*/  IABS R10, R6 ;  /* 0x00000006000a7213 */ /* 0x000fe20000000000 */
[----:B------:R-:W-:Y:S01]  /*0140*/  IMAD.MOV.U32 R6, RZ, RZ, R9 ;  /* 0x000000ffff067224 */ /* 0x000fe200078e0009 */
[----:B------:R-:W0:Y:S03]  /*0150*/  I2F.RP R4, R7 ;  /* 0x0000000700047306 */ /* 0x000e260000209400 */
[----:B------:R-:W-:-:S05]  /*0160*/  IMAD.MOV R9, RZ, RZ, -R10 ;  /* 0x000000ffff097224 */ /* 0x000fca00078e0a0a */
[----:B0-----:R-:W0:Y:S02]  /*0170*/  MUFU.RCP R4, R4 ;  /* 0x0000000400047308 */ /* 0x001e240000001000 */
[----:B0-----:R-:W-:-:S06]  /*0180*/  VIADD R2, R4, 0xffffffe ;  /* 0x0ffffffe04027836 */ /* 0x001fcc0000000000 */
[----:B------:R0:W1:Y:S02]  /*0190*/  F2I.FTZ.U32.TRUNC.NTZ R3, R2 ;  /* 0x0000000200037305 */ /* 0x000064000021f000 */
[----:B0-----:R-:W-:Y:S02]  /*01a0*/  IMAD.MOV.U32 R2, RZ, RZ, RZ ;  /* 0x000000ffff027224 */ /* 0x001fe400078e00ff */
[----:B-1----:R-:W-:-:S04]  /*01b0*/  IMAD.MOV R8, RZ, RZ, -R3 ;  /* 0x000000ffff087224 */ /* 0x002fc800078e0a03 */
[----:B------:R-:W-:Y:S02]  /*01c0*/  IMAD R5, R8, R7, RZ ;  /* 0x0000000708057224 */ /* 0x000fe400078e02ff */
[----:B------:R-:W-:Y:S02]  /*01d0*/  IMAD.U32 R8, RZ, RZ, UR9 ;  /* 0x00000009ff087e24 */ /* 0x000fe4000f8e00ff */
[----:B------:R-:W-:-:S03]  /*01e0*/  IMAD.HI.U32 R3, R3, R5, R2 ;  /* 0x0000000503037227 */ /* 0x000fc600078e0002 */
[----:B------:R-:W-:-:S03]  /*01f0*/  IABS R11, R8 ;  /* 0x00000008000b7213 */ /* 0x000fc60000000000 */
[----:B------:R-:W-:Y:S01]  /*0200*/  IMAD.HI.U32 R4, R3, R6, RZ ;  /* 0x0000000603047227 */ /* 0x000fe200078e00ff */
[----:B------:R-:W0:Y:S03]  /*0210*/  I2F.RP R5, R11 ;  /* 0x0000000b00057306 */ /* 0x000e260000209400 */
[----:B------:R-:W-:-:S05]  /*0220*/  IMAD R2, R4, R9, R6 ;  /* 0x0000000904027224 */ /* 0x000fca00078e0206 */
[----:B------:R-:W-:Y:S01]  /*0230*/  ISETP.GT.U32.AND P2, PT, R7, R2, PT ;  /* 0x000000020700720c */ /* 0x000fe20003f44070 */
[----:B0-----:R-:W0:-:S12]  /*0240*/  MUFU.RCP R5, R5 ;  /* 0x0000000500057308 */ /* 0x001e180000001000 */
[----:B------:R-:W-:Y:S02]  /*0250*/  @!P2 IMAD.IADD R2, R2, 0x1, -R7 ;  /* 0x000000010202a824 */ /* 0x000fe400078e0a07 */
[----:B------:R-:W-:Y:S01]  /*0260*/  @!P2 VIADD R4, R4, 0x1 ;  /* 0x000000010404a836 */ /* 0x000fe20000000000 */
[----:B------:R-:W-:Y:S02]  /*0270*/  ISETP.NE.AND P2, PT, RZ, UR4, PT ;  /* 0x00000004ff007c0c */ /* 0x000fe4000bf45270 */
[----:B------:R-:W-:Y:S02]  /*0280*/  ISETP.GE.U32.AND P0, PT, R2, R7, PT ;  /* 0x000000070200720c */ /* 0x000fe40003f06070 */
[----:B------:R-:W-:-:S04]  /*0290*/  LOP3.LUT R2, R0, UR4, RZ, 0x3c, !PT ;  /* 0x0000000400027c12 */ /* 0x000fc8000f8e3cff */
[----:B------:R-:W-:Y:S01]  /*02a0*/  ISETP.GE.AND P1, PT, R2, RZ, PT ;  /* 0x000000ff0200720c */ /* 0x000fe20003f26270 */
[----:B0-----:R-:W-:-:S04]  /*02b0*/  VIADD R2, R5, 0xffffffe ;  /* 0x0ffffffe05027836 */ /* 0x001fc80000000000 */
[----:B------:R0:W1:Y:S02]  /*02c0*/  F2I.FTZ.U32.TRUNC.NTZ R3, R2 ;  /* 0x0000000200037305 */ /* 0x000064000021f000 */
[----:B------:R-:W-:-:S06]  /*02d0*/  @P0 VIADD R4, R4, 0x1 ;  /* 0x0000000104040836 */ /* 0x000fcc0000000000 */
[----:B------:R-:W-:Y:S01]  /*02e0*/  @!P1 IMAD.MOV R4, RZ, RZ, -R4 ;  /* 0x000000ffff049224 */ /* 0x000fe200078e0a04 */
[----:B------:R-:W-:Y:S01]  /*02f0*/  @!P2 LOP3.LUT R4, RZ, UR4, RZ, 0x33, !PT ;  /* 0x00000004ff04ac12 */ /* 0x000fe2000f8e33ff */
[----:B0-----:R-:W-:-:S04]  /*0300*/  IMAD.MOV.U32 R2, RZ, RZ, RZ ;  /* 0x000000ffff027224 */ /* 0x001fc800078e00ff */
[----:B------:R-:W-:Y:S02]  /*0310*/  IMAD.MOV R5, RZ, RZ, -R4 ;  /* 0x000000ffff057224 */ /* 0x000fe400078e0a04 */
[----:B-1----:R-:W-:Y:S02]  /*0320*/  IMAD.MOV R6, RZ, RZ, -R3 ;  /* 0x000000ffff067224 */ /* 0x002fe400078e0a03 */
[----:B------:R-:W-:Y:S01]  /*0330*/  IMAD R7, R5, UR4, R0 ;  /* 0x0000000405077c24 */ /* 0x000fe2000f8e0200 */
[----:B------:R-:W2:Y:S01]  /*0340*/  LDCU UR4, c[0x0][0x408] ;  /* 0x00008100ff0477ac */ /* 0x000ea20008000800 */
[----:B------:R-:W-:-:S03]  /*0350*/  IMAD R5, R6, R11, RZ ;  /* 0x0000000b06057224 */ /* 0x000fc600078e02ff */
[----:B------:R-:W-:Y:S01]  /*0360*/  IABS R0, R7 ;  /* 0x0000000700007213 */ /* 0x000fe20000000000 */
[----:B------:R-:W-:-:S06]  /*0370*/  IMAD.HI.U32 R2, R3, R5, R2 ;  /* 0x0000000503027227 */ /* 0x000fcc00078e0002 */
[----:B------:R-:W-:-:S04]  /*0380*/  IMAD.HI.U32 R3, R2, R0, RZ ;  /* 0x0000000002037227 */ /* 0x000fc800078e00ff */
[----:B------:R-:W-:Y:S01]  /*0390*/  IMAD.MOV R2, RZ, RZ, -R3 ;  /* 0x000000ffff027224 */ /* 0x000fe200078e0a03 */
[----:B--2---:R-:W-:-:S03]  /*03a0*/  UISETP.NE.OR UP0, UPT, UR6, UR4, UP0 ;  /* 0x000000040600728c */ /* 0x004fc60008705670 */
[----:B------:R-:W-:Y:S01]  /*03b0*/  IMAD R0, R11, R2, R0 ;  /* 0x000000020b007224 */ /* 0x000fe200078e0200 */
[----:B---3--:R-:W-:-:S04]  /*03c0*/  UISETP.NE.OR UP0, UPT, UR7, UR9, UP0 ;  /* 0x000000090700728c */ /* 0x008fc80008705670 */
[----:B------:R-:W-:-:S13]  /*03d0*/  ISETP.GT.U32.AND P2, PT, R11, R0, PT ;  /* 0x000000000b00720c */ /* 0x000fda0003f44070 */
[----:B------:R-:W-:Y:S02]  /*03e0*/  @!P2 IMAD.IADD R0, R0, 0x1, -R11 ;  /* 0x000000010000a824 */ /* 0x000fe400078e0a0b */
[----:B------:R-:W-:Y:S01]  /*03f0*/  @!P2 VIADD R3, R3, 0x1 ;  /* 0x000000010303a836 */ /* 0x000fe20000000000 */
[----:B------:R-:W-:Y:S02]  /*0400*/  ISETP.NE.AND P2, PT, RZ, UR9, PT ;  /* 0x00000009ff007c0c */ /* 0x000fe4000bf45270 */
[----:B------:R-:W-:Y:S02]  /*0410*/  ISETP.GE.U32.AND P0, PT, R0, R11, PT ;  /* 0x0000000b0000720c */ /* 0x000fe40003f06070 */
[----:B------:R-:W-:-:S04]  /*0420*/  LOP3.LUT R0, R7, UR9, RZ, 0x3c, !PT ;  /* 0x0000000907007c12 */ /* 0x000fc8000f8e3cff */
[----:B------:R-:W-:-:S07]  /*0430*/  ISETP.GE.AND P1, PT, R0, RZ, PT ;  /* 0x000000ff0000720c */ /* 0x000fce0003f26270 */
[----:B------:R-:W-:-:S06]  /*0440*/  @P0 VIADD R3, R3, 0x1 ;  /* 0x0000000103030836 */ /* 0x000fcc0000000000 */
[----:B------:R-:W-:Y:S01]  /*0450*/  @!P1 IMAD.MOV R3, RZ, RZ, -R3 ;  /* 0x000000ffff039224 */ /* 0x000fe200078e0a03 */
[----:B------:R-:W-:-:S05]  /*0460*/  @!P2 LOP3.LUT R3, RZ, UR9, RZ, 0x33, !PT ;  /* 0x00000009ff03ac12 */ /* 0x000fca000f8e33ff */
[----:B------:R-:W-:-:S04]  /*0470*/  IMAD.MOV R0, RZ, RZ, -R3 ;  /* 0x000000ffff007224 */ /* 0x000fc800078e0a03 */
[----:B------:R-:W-:Y:S01]  /*0480*/  IMAD R9, R0, UR9, R7 ;  /* 0x0000000900097c24 */ /* 0x000fe2000f8e0207 */
[----:B----4-:R-:W-:Y:S06]  /*0490*/  BRA.U UP0, `(.L_x_0) ;  /* 0x0000001100247547 */ /* 0x010fec000b800000 */
[----:B------:R-:W0:Y:S02]  /*04a0*/  LDC R0, c[0x0][0x3a0] ;  /* 0x0000e800ff007b82 */ /* 0x000e240000000800 */
[----:B0-----:R-:W-:-:S13]  /*04b0*/  ISETP.GE.AND P0, PT, R0, 0x1, PT ;  /* 0x000000010000780c */ /* 0x001fda0003f06270 */
[----:B------:R-:W-:Y:S05]  /*04c0*/  @!P0 EXIT ;  /* 0x000000000000894d */ /* 0x000fea0003800000 */
[----:B------:R-:W0:Y:S01]  /*04d0*/  LDCU UR8, c[0x0][0x3a8] ;  /* 0x00007500ff0877ac */ /* 0x000e220008000800 */
[----:B------:R-:W-:Y:S01]  /*04e0*/  SHF.R.S32.HI R0, RZ, 0x1f, R9 ;  /* 0x0000001fff007819 */ /* 0x000fe20000011409 */
[----:B------:R-:W1:Y:S01]  /*04f0*/  LDCU.64 UR4, c[0x0][0x440] ;  /* 0x00008800ff0477ac */ /* 0x000e620008000a00 */
[----:B------:R-:W2:Y:S01]  /*0500*/  LDCU.128 UR24, c[0x0][0x3e0] ;  /* 0x00007c00ff1877ac */ /* 0x000ea20008000c00 */
[----:B------:R-:W3:Y:S01]  /*0510*/  LDCU.128 UR20, c[0x0][0x430] ;  /* 0x00008600ff1477ac */ /* 0x000ee20008000c00 */
[----:B0-----:R-:W-:Y:S01]  /*0520*/  UISETP.GE.AND UP0, UPT, UR8, 0x1, UPT ;  /* 0x000000010800788c */ /* 0x001fe2000bf06270 */
[----:B-1----:R-:W-:-:S05]  /*0530*/  IMAD R2, R0, UR4, RZ ;  /* 0x0000000400027c24 */ /* 0x002fca000f8e02ff */
[----:B------:R-:W-:Y:S01]  /*0540*/  PLOP3.LUT P0, PT, PT, PT, UP0, 0x80, 0x8 ;  /* 0x000000000008781c */ /* 0x000fe20003f0f008 */
[----:B------:R-:W-:-:S04]  /*0550*/  IMAD.WIDE.U32 R6, R9, UR4, RZ ;  /* 0x0000000409067c25 */ /* 0x000fc8000f8e00ff */
[----:B--2---:R-:W-:Y:S02]  /*0560*/  IMAD R0, R0, UR26, RZ ;  /* 0x0000001a00007c24 */ /* 0x004fe4000f8e02ff */
[C---:B------:R-:W-:Y:S02]  /*0570*/  IMAD R5, R9.reuse, UR5, R2 ;  /* 0x0000000509057c24 */ /* 0x040fe4000f8e0202 */
[----:B------:R-:W-:-:S04]  /*0580*/  IMAD R11, R9, UR27, R0 ;  /* 0x0000001b090b7c24 */ /* 0x000fc8000f8e0200 */
[----:B---3--:R-:W-:Y:S05]  /*0590*/  @!P0 EXIT ;  /* 0x000000000000894d */ /* 0x008fea0003800000 */
[----:B------:R-:W0:Y:S01]  /*05a0*/  LDCU.64 UR4, c[0x0][0x3d8] ;  /* 0x00007b00ff0477ac */ /* 0x000e220008000a00 */
[----:B------:R-:W-:Y:S01]  /*05b0*/  SHF.R.S32.HI R0, RZ, 0x1f, R3 ;  /* 0x0000001fff007819 */ /* 0x000fe20000011403 */
[----:B------:R-:W-:Y:S01]  /*05c0*/  IMAD.WIDE.U32 R8, R9, UR26, RZ ;  /* 0x0000001a09087c25 */ /* 0x000fe2000f8e00ff */
[----:B------:R-:W1:Y:S03]  /*05d0*/  LDCU.64 UR6, c[0x0][0x428] ;  /* 0x00008500ff0677ac */ /* 0x000e660008000a00 */
[C---:B------:R-:W-:Y:S02]  /*05e0*/  IMAD R2, R0.reuse, UR22, RZ ;  /* 0x0000001600027c24 */ /* 0x040fe4000f8e02ff */
[----:B------:R-:W-:Y:S01]  /*05f0*/  IMAD.IADD R7, R7, 0x1, R5 ;  /* 0x0000000107077824 */ /* 0x000fe200078e0205 */
[----:B------:R-:W2:Y:S01]  /*0600*/  LDCU.64 UR12, c[0x0][0x3d0] ;  /* 0x00007a00ff0c77ac */ /* 0x000ea20008000a00 */
[----:B------:R-:W-:-:S02]  /*0610*/  IMAD R0, R0, UR24, RZ ;  /* 0x0000001800007c24 */ /* 0x000fc4000f8e02ff */
[----:B------:R-:W-:Y:S01]  /*0620*/  IMAD.IADD R9, R9, 0x1, R11 ;  /* 0x0000000109097824 */ /* 0x000fe200078e020b */
[----:B------:R-:W-:Y:S01]  /*0630*/  ULOP3.LUT UR9, UR8, 0x7ffffff8, URZ, 0xc0, !UPT ;  /* 0x7ffffff808097892 */ /* 0x000fe2000f8ec0ff */
[C---:B------:R-:W-:Y:S01]  /*0640*/  IMAD R5, R3.reuse, UR23, R2 ;  /* 0x0000001703057c24 */ /* 0x040fe2000f8e0202 */
[----:B------:R-:W-:Y:S01]  /*0650*/  ULOP3.LUT UR18, UR8, 0x7, URZ, 0xc0, !UPT ;  /* 0x0000000708127892 */ /* 0x000fe2000f8ec0ff */
[C---:B------:R-:W-:Y:S01]  /*0660*/  IMAD R11, R3.reuse, UR25, R0 ;  /* 0x00000019030b7c24 */ /* 0x040fe2000f8e0200 */
[----:B------:R-:W-:Y:S01]  /*0670*/  SHF.R.S32.HI R0, RZ, 0x1f, R4 ;  /* 0x0000001fff007819 */ /* 0x000fe20000011404 */
[C---:B------:R-:W-:Y:S01]  /*0680*/  IMAD.WIDE.U32 R6, R3.reuse, UR22, R6 ;  /* 0x0000001603067c25 */ /* 0x040fe2000f8e0006 */
[----:B------:R-:W-:Y:S02]  /*0690*/  ULOP3.LUT UR8, UR8, 0x3, URZ, 0xc0, !UPT ;  /* 0x0000000308087892 */ /* 0x000fe4000f8ec0ff */
[----:B------:R-:W-:Y:S01]  /*06a0*/  UIADD3 UR14, UPT, UPT, URZ, -UR9, URZ ;  /* 0x80000009ff0e7290 */ /* 0x000fe2000fffe0ff */
[----:B------:R-:W-:Y:S01]  /*06b0*/  IMAD.WIDE.U32 R2, R3, UR24, R8 ;  /* 0x0000001803027c25 */ /* 0x000fe2000f8e0008 */
[----:B-1----:R-:W-:-:S02]  /*06c0*/  USHF.L.U64.HI UR23, UR6, 0x4, UR7 ;  /* 0x0000000406177899 */ /* 0x002fc40008010207 */
[----:B------:R-:W-:Y:S01]  /*06d0*/  USHF.L.U64.HI UR11, UR6, 0x1, UR7 ;  /* 0x00000001060b7899 */ /* 0x000fe20008010207 */
[----:B------:R-:W-:Y:S01]  /*06e0*/  IMAD.IADD R9, R3, 0x1, R11 ;  /* 0x0000000103097824 */ /* 0x000fe200078e020b */
[----:B--2---:R-:W-:Y:S01]  /*06f0*/  USHF.L.U64.HI UR24, UR12, 0x4, UR13 ;  /* 0x000000040c187899 */ /* 0x004fe2000801020d */
[----:B------:R-:W-:Y:S01]  /*0700*/  IMAD.IADD R7, R7, 0x1, R5 ;  /* 0x0000000107077824 */ /* 0x000fe200078e0205 */
[----:B------:R-:W-:Y:S01]  /*0710*/  USHF.L.U64.HI UR10, UR12, 0x1, UR13 ;  /* 0x000000010c0a7899 */ /* 0x000fe2000801020d */
[C---:B------:R-:W-:Y:S01]  /*0720*/  IMAD R3, R0.reuse, UR20, RZ ;  /* 0x0000001400037c24 */ /* 0x040fe2000f8e02ff */
[----:B------:R-:W-:Y:S01]  /*0730*/  USHF.L.U32 UR22, UR6, 0x1, URZ ;  /* 0x0000000106167899 */ /* 0x000fe200080006ff */
[----:B0-----:R-:W-:Y:S02]  /*0740*/  IMAD R5, R0, UR4, RZ ;  /* 0x0000000400057c24 */ /* 0x001fe4000f8e02ff */
[----:B------:R-:W-:Y:S02]  /*0750*/  IMAD.MOV.U32 R8, RZ, RZ, R2 ;  /* 0x000000ffff087224 */ /* 0x000fe400078e0002 */
[C---:B------:R-:W-:Y:S01]  /*0760*/  IMAD R11, R4.reuse, UR21, R3 ;  /* 0x00000015040b7c24 */ /* 0x040fe2000f8e0203 */
[----:B------:R-:W-:Y:S01]  /*0770*/  USHF.L.U32 UR21, UR12, 0x1, URZ ;  /* 0x000000010c157899 */ /* 0x000fe200080006ff */
[----:B------:R-:W-:-:S04]  /*0780*/  IMAD.WIDE.U32 R2, R4, UR20, R6 ;  /* 0x0000001404027c25 */ /* 0x000fc8000f8e0006 */
[C---:B------:R-:W-:Y:S02]  /*0790*/  IMAD R13, R4.reuse, UR5, R5 ;  /* 0x00000005040d7c24 */ /* 0x040fe4000f8e0205 */
[----:B------:R-:W-:Y:S01]  /*07a0*/  IMAD.WIDE.U32 R4, R4, UR4, R8 ;  /* 0x0000000404047c25 */ /* 0x000fe2000f8e0008 */
[----:B------:R-:W-:-:S03]  /*07b0*/  UMOV UR4, URZ ;  /* 0x000000ff00047c82 */ /* 0x000fc60008000000 */
[----:B------:R-:W-:Y:S02]  /*07c0*/  IMAD.IADD R11, R3, 0x1, R11 ;  /* 0x00000001030b7824 */ /* 0x000fe400078e020b */
[----:B------:R-:W-:-:S07]  /*07d0*/  IMAD.IADD R13, R5, 0x1, R13 ;  /* 0x00000001050d7824 */ /* 0x000fce00078e020d */
.L_x_6:
[----:B0-----:R-:W0:Y:S01]  /*07e0*/  LDCU UR15, c[0x0][0x3a8] ;  /* 0x00007500ff0f77ac */ /* 0x001e220008000800 */
[----:B-1-3--:R-:W1:Y:S01]  /*07f0*/  LDC.64 R14, c[0x0][0x420] ;  /* 0x00010800ff0e7b82 */ /* 0x00ae620000000a00 */
[----:B------:R-:W-:Y:S02]  /*0800*/  IMAD.MOV.U32 R10, RZ, RZ, R2 ;  /* 0x000000ffff0a7224 */ /* 0x000fe400078e0002 */
[----:B------:R-:W-:Y:S01]  /*0810*/  IMAD.MOV.U32 R12, RZ, RZ, R4 ;  /* 0x000000ffff0c7224 */ /* 0x000fe200078e0004 */
[----:B------:R-:W-:-:S04]  /*0820*/  UMOV UR5, URZ ;  /* 0x000000ff00057c82 */ /* 0x000fc80008000000 */
[----:B--2---:R-:W2:Y:S01]  /*0830*/  LDC.64 R16, c[0x0][0x3c8] ;  /* 0x0000f200ff107b82 */ /* 0x004ea20000000a00 */
[----:B0-----:R-:W-:Y:S01]  /*0840*/  UISETP.GE.U32.AND UP0, UPT, UR15, 0x8, UPT ;  /* 0x000000080f00788c */ /* 0x001fe2000bf06070 */
[----:B-1----:R-:W-:-:S04]  /*0850*/  IMAD.WIDE.U32 R6, R14, UR4, R10 ;  /* 0x000000040e067c25 */ /* 0x002fc8000f8e000a */
[----:B------:R-:W-:Y:S02]  /*0860*/  IMAD R15, R15, UR4, R7 ;  /* 0x000000040f0f7c24 */ /* 0x000fe4000f8e0207 */
[----:B--2---:R-:W-:-:S04]  /*0870*/  IMAD.WIDE.U32 R8, R16, UR4, R12 ;  /* 0x0000000410087c25 */ /* 0x004fc8000f8e000c */
[----:B------:R-:W-:Y:S01]  /*0880*/  IMAD R17, R17, UR4, R9 ;  /* 0x0000000411117c24 */ /* 0x000fe2000f8e0209 */
[----:B------:R-:W-:Y:S06]  /*0890*/  BRA.U !UP0, `(.L_x_1) ;  /* 0x0000000108f87547 */ /* 0x000fec000b800000 */
[----:B------:R-:W0:Y:S01]  /*08a0*/  LDCU.64 UR26, c[0x0][0x398] ;  /* 0x00007300ff1a77ac */ /* 0x000e220008000a00 */
[----:B------:R-:W1:Y:S01]  /*08b0*/  LDCU.64 UR28, c[0x0][0x3f0] ;  /* 0x00007e00ff1c77ac */ /* 0x000e620008000a00 */
[----:B------:R-:W-:Y:S01]  /*08c0*/  UMOV UR5, UR14 ;  /* 0x0000000e00057c82 */ /* 0x000fe20008000000 */
[----:B0-----:R-:W-:Y:S02]  /*08d0*/  LEA R18, P0, R8, UR26, 0x1 ;  /* 0x0000001a08127c11 */ /* 0x001fe4000f8008ff */
[----:B-1----:R-:W-:Y:S02]  /*08e0*/  LEA R0, P1, R6, UR28, 0x1 ;  /* 0x0000001c06007c11 */ /* 0x002fe4000f8208ff */
[----:B------:R-:W-:Y:S02]  /*08f0*/  LEA.HI.X R19, R8, UR27, R17, 0x1, P0 ;  /* 0x0000001b08137c11 */ /* 0x000fe400080f0c11 */
[----:B------:R-:W-:-:S09]  /*0900*/  LEA.HI.X R21, R6, UR29, R15, 0x1, P1 ;  /* 0x0000001d06157c11 */ /* 0x000fd200088f0c0f */
.L_x_2:
[----:B------:R-:W-:-:S05]  /*0910*/  IMAD.MOV.U32 R20, RZ, RZ, R0 ;  /* 0x000000ffff147224 */ /* 0x000fca00078e0000 */
[----:B-1----:R-:W2:Y:S01]  /*0920*/  LDG.E.U16 R33, desc[UR16][R20.64] ;  /* 0x0000001014217981 */ /* 0x002ea2000c1e1500 */
[----:B------:R-:W-:-:S04]  /*0930*/  IADD3 R22, P0, PT, R0, UR22, RZ ;  /* 0x0000001600167c10 */ /* 0x000fc8000ff1e0ff */
[----:B------:R-:W-:Y:S02]  /*0940*/  IADD3.X R23, PT, PT, R21, UR11, RZ, P0, !PT ;  /* 0x0000000b15177c10 */ /* 0x000fe400087fe4ff */
[----:B------:R-:W-:Y:S01]  /*0950*/  IADD3 R24, P0, PT, R18, UR21, RZ ;  /* 0x0000001512187c10 */ /* 0x000fe2000ff1e0ff */
[----:B--2---:R0:W-:Y:S04]  /*0960*/  STG.E.U16 desc[UR16][R18.64], R33 ;  /* 0x0000002112007986 */ /* 0x0041e8000c101510 */
[----:B------:R-:W2:Y:S01]  /*0970*/  LDG.E.U16 R35, desc[UR16][R22.64] ;  /* 0x0000001016237981 */ /* 0x000ea2000c1e1500 */
[----:B------:R-:W-:Y:S02]  /*0980*/  IADD3 R26, P1, PT, R22, UR22, RZ ;  /* 0x00000016161a7c10 */ /* 0x000fe4000ff3e0ff */
[----:B------:R-:W-:-:S02]  /*0990*/  IADD3.X R25, PT, PT, R19, UR10, RZ, P0, !PT ;  /* 0x0000000a13197c10 */ /* 0x000fc400087fe4ff */
        /* <DEDUP_REMOVED lines=9> */
[----:B------:R-:W3:Y:S01]  /*0a30*/  LDG.E.U16 R10, desc[UR16][R30.64] ;  /* 0x000000101e0a7981 */ /* 0x000ee2000c1e1500 */
[----:B------:R-:W-:Y:S02]  /*0a40*/  IADD3 R32, P1, PT, R30, UR22, RZ ;  /* 0x000000161e207c10 */ /* 0x000fe4000ff3e0ff */
[----:B------:R-:W-:-:S02]  /*0a50*/  IADD3.X R23, PT, PT, R29, UR10, RZ, P0, !PT ;  /* 0x0000000a1d177c10 */ /* 0x000fc400087fe4ff */
[----:B0-----:R-:W-:Y:S02]  /*0a60*/  IADD3.X R33, PT, PT, R31, UR11, RZ, P1, !PT ;  /* 0x0000000b1f217c10 */ /* 0x001fe40008ffe4ff */
[----:B-1----:R-:W-:Y:S01]  /*0a70*/  IADD3 R24, P0, PT, R22, UR21, RZ ;  /* 0x0000001516187c10 */ /* 0x002fe2000ff1e0ff */
[----:B---3--:R0:W-:Y:S04]  /*0a80*/  STG.E.U16 desc[UR16][R22.64], R10 ;  /* 0x0000000a16007986 */ /* 0x0081e8000c101510 */
[----:B------:R-:W3:Y:S01]  /*0a90*/  LDG.E.U16 R35, desc[UR16][R32.64] ;  /* 0x0000001020237981 */ /* 0x000ee2000c1e1500 */
[----:B------:R-:W-:Y:S02]  /*0aa0*/  IADD3 R26, P1, PT, R32, UR22, RZ ;  /* 0x00000016201a7c10 */ /* 0x000fe4000ff3e0ff */
[----:B------:R-:W-:-:S02]  /*0ab0*/  IADD3.X R25, PT, PT, R23, UR10, RZ, P0, !PT ;  /* 0x0000000a17197c10 */ /* 0x000fc400087fe4ff */
[----:B------:R-:W-:Y:S02]  /*0ac0*/  IADD3.X R27, PT, PT, R33, UR11, RZ, P1, !PT ;  /* 0x0000000b211b7c10 */ /* 0x000fe40008ffe4ff */
[----:B--2---:R-:W-:Y:S01]  /*0ad0*/  IADD3 R28, P0, PT, R24, UR21, RZ ;  /* 0x00000015181c7c10 */ /* 0x004fe2000ff1e0ff */
[----:B---3--:R1:W-:Y:S04]  /*0ae0*/  STG.E.U16 desc[UR16][R24.64], R35 ;  /* 0x0000002318007986 */ /* 0x0083e8000c101510 */
[----:B------:R-:W2:Y:S01]  /*0af0*/  LDG.E.U16 R37, desc[UR16][R26.64] ;  /* 0x000000101a257981 */ /* 0x000ea2000c1e1500 */
[----:B------:R-:W-:Y:S02]  /*0b00*/  IADD3 R30, P1, PT, R26, UR22, RZ ;  /* 0x000000161a1e7c10 */ /* 0x000fe4000ff3e0ff */
[----:B------:R-:W-:-:S02]  /*0b10*/  IADD3.X R29, PT, PT, R25, UR10, RZ, P0, !PT ;  /* 0x0000000a191d7c10 */ /* 0x000fc400087fe4ff */
[----:B------:R-:W-:Y:S02]  /*0b20*/  IADD3.X R31, PT, PT, R27, UR11, RZ, P1, !PT ;  /* 0x0000000b1b1f7c10 */ /* 0x000fe40008ffe4ff */
[----:B0-----:R-:W-:Y:S01]  /*0b30*/  IADD3 R22, P0, PT, R28, UR21, RZ ;  /* 0x000000151c167c10 */ /* 0x001fe2000ff1e0ff */
[----:B--2---:R0:W-:Y:S04]  /*0b40*/  STG.E.U16 desc[UR16][R28.64], R37 ;  /* 0x000000251c007986 */ /* 0x0041e8000c101510 */
[----:B------:R-:W2:Y:S01]  /*0b50*/  LDG.E.U16 R10, desc[UR16][R30.64] ;  /* 0x000000101e0a7981 */ /* 0x000ea2000c1e1500 */
[----:B------:R-:W-:Y:S02]  /*0b60*/  IADD3 R32, P1, PT, R30, UR22, RZ ;  /* 0x000000161e207c10 */ /* 0x000fe4000ff3e0ff */
[----:B------:R-:W-:-:S02]  /*0b70*/  IADD3.X R23, PT, PT, R29, UR10, RZ, P0, !PT ;  /* 0x0000000a1d177c10 */ /* 0x000fc400087fe4ff */
[----:B------:R-:W-:Y:S02]  /*0b80*/  IADD3.X R33, PT, PT, R31, UR11, RZ, P1, !PT ;  /* 0x0000000b1f217c10 */ /* 0x000fe40008ffe4ff */
[----:B-1----:R-:W-:Y:S01]  /*0b90*/  IADD3 R24, P0, PT, R22, UR21, RZ ;  /* 0x0000001516187c10 */ /* 0x002fe2000ff1e0ff */
[----:B--2---:R1:W-:Y:S04]  /*0ba0*/  STG.E.U16 desc[UR16][R22.64], R10 ;  /* 0x0000000a16007986 */ /* 0x0043e8000c101510 */
[----:B------:R-:W2:Y:S01]  /*0bb0*/  LDG.E.U16 R33, desc[UR16][R32.64] ;  /* 0x0000001020217981 */ /* 0x000ea2000c1e1500 */
[----:B------:R-:W-:Y:S01]  /*0bc0*/  IADD3.X R25, PT, PT, R23, UR10, RZ, P0, !PT ;  /* 0x0000000a17197c10 */ /* 0x000fe200087fe4ff */
[----:B------:R-:W-:Y:S01]  /*0bd0*/  UIADD3 UR5, UPT, UPT, UR5, 0x8, URZ ;  /* 0x0000000805057890 */ /* 0x000fe2000fffe0ff */
[----:B------:R-:W-:-:S02]  /*0be0*/  IMAD.U32 R27, RZ, RZ, UR12 ;  /* 0x0000000cff1b7e24 */ /* 0x000fc4000f8e00ff */
[----:B0-----:R-:W-:Y:S01]  /*0bf0*/  IMAD.U32 R29, RZ, RZ, UR6 ;  /* 0x00000006ff1d7e24 */ /* 0x001fe2000f8e00ff */
[----:B------:R-:W-:Y:S02]  /*0c00*/  UISETP.NE.AND UP0, UPT, UR5, URZ, UPT ;  /* 0x000000ff0500728c */ /* 0x000fe4000bf05270 */
[----:B------:R-:W-:Y:S02]  /*0c10*/  LEA R18, P0, R27, R18, 0x4 ;  /* 0x000000121b127211 */ /* 0x000fe400078020ff */
[----:B------:R-:W-:Y:S02]  /*0c20*/  LEA R0, P1, R29, R0, 0x4 ;  /* 0x000000001d007211 */ /* 0x000fe400078220ff */
[----:B------:R-:W-:Y:S02]  /*0c30*/  IADD3.X R19, PT, PT, R19, UR24, RZ, P0, !PT ;  /* 0x0000001813137c10 */ /* 0x000fe400087fe4ff */
[----:B------:R-:W-:Y:S01]  /*0c40*/  IADD3.X R21, PT, PT, R21, UR23, RZ, P1, !PT ;  /* 0x0000001715157c10 */ /* 0x000fe20008ffe4ff */
[----:B--2---:R1:W-:Y:S01]  /*0c50*/  STG.E.U16 desc[UR16][R24.64], R33 ;  /* 0x0000002118007986 */ /* 0x0043e2000c101510 */
[----:B------:R-:W-:Y:S07]  /*0c60*/  BRA.U UP0, `(.L_x_2) ;  /* 0xfffffffd00287547 */ /* 0x000fee000b83ffff */
[----:B------:R-:W-:-:S05]  /*0c70*/  UMOV UR5, UR9 ;  /* 0x0000000900057c82 */ /* 0x000fca0008000000 */
.L_x_1:
[----:B------:R-:W-:-:S09]  /*0c80*/  UISETP.NE.AND UP0, UPT, UR18, URZ, UPT ;  /* 0x000000ff1200728c */ /* 0x000fd2000bf05270 */
[----:B------:R-:W-:Y:S05]  /*0c90*/  BRA.U !UP0, `(.L_x_3) ;  /* 0x0000000908107547 */ /* 0x000fea000b800000 */
[----:B------:R-:W-:Y:S02]  /*0ca0*/  UIADD3 UR7, UPT, UPT, UR18, -0x1, URZ ;  /* 0xffffffff12077890 */ /* 0x000fe4000fffe0ff */
[----:B------:R-:W-:Y:S02]  /*0cb0*/  UISETP.NE.AND UP1, UPT, UR8, URZ, UPT ;  /* 0x000000ff0800728c */ /* 0x000fe4000bf25270 */
[----:B------:R-:W-:-:S09]  /*0cc0*/  UISETP.GE.U32.AND UP0, UPT, UR7, 0x3, UPT ;  /* 0x000000030700788c */ /* 0x000fd2000bf06070 */
[----:B------:R-:W-:Y:S05]  /*0cd0*/  BRA.U !UP0, `(.L_x_4) ;  /* 0x0000000508087547 */ /* 0x000fea000b800000 */
[----:B------:R-:W0:Y:S01]  /*0ce0*/  LDCU.64 UR6, c[0x0][0x428] ;  /* 0x00008500ff0677ac */ /* 0x000e220008000a00 */
[----:B------:R-:W-:Y:S02]  /*0cf0*/  IMAD.U32 R19, RZ, RZ, UR5 ;  /* 0x00000005ff137e24 */ /* 0x000fe4000f8e00ff */
[----:B------:R-:W-:Y:S01]  /*0d00*/  IMAD.MOV.U32 R14, RZ, RZ, R6 ;  /* 0x000000ffff0e7224 */ /* 0x000fe200078e0006 */
[----:B------:R-:W1:Y:S01]  /*0d10*/  LDCU.64 UR26, c[0x0][0x3f0] ;  /* 0x00007e00ff1a77ac */ /* 0x000e620008000a00 */
[----:B------:R-:W-:Y:S01]  /*0d20*/  IMAD.U32 R21, RZ, RZ, UR5 ;  /* 0x00000005ff157e24 */ /* 0x000fe2000f8e00ff */
[----:B------:R-:W2:Y:S01]  /*0d30*/  LDCU.64 UR12, c[0x0][0x3d0] ;  /* 0x00007a00ff0c77ac */ /* 0x000ea20008000a00 */
[----:B------:R-:W3:Y:S01]  /*0d40*/  LDCU.64 UR28, c[0x0][0x398] ;  /* 0x00007300ff1c77ac */ /* 0x000ee20008000a00 */
[----:B0-----:R-:W-:-:S04]  /*0d50*/  IMAD.WIDE.U32 R18, R19, UR6, R14 ;  /* 0x0000000613127c25 */ /* 0x001fc8000f8e000e */
[----:B------:R-:W-:Y:S01]  /*0d60*/  IMAD R19, R21, UR7, R19 ;  /* 0x0000000715137c24 */ /* 0x000fe2000f8e0213 */
[----:B-1----:R-:W-:-:S04]  /*0d70*/  LEA R22, P0, R18, UR26, 0x1 ;  /* 0x0000001a12167c11 */ /* 0x002fc8000f8008ff */
[----:B------:R-:W-:-:S05]  /*0d80*/  LEA.HI.X R23, R18, UR27, R19, 0x1, P0 ;  /* 0x0000001b12177c11 */ /* 0x000fca00080f0c13 */
[----:B------:R3:W4:Y:S01]  /*0d90*/  LDG.E.U16 R27, desc[UR16][R22.64] ;  /* 0x00000010161b7981 */ /* 0x000722000c1e1500 */
[----:B------:R-:W-:Y:S02]  /*0da0*/  UIADD3 UR19, UPT, UPT, UR5, 0x1, URZ ;  /* 0x0000000105137890 */ /* 0x000fe4000fffe0ff */
[----:B------:R-:W-:Y:S02]  /*0db0*/  IMAD.U32 R19, RZ, RZ, UR5 ;  /* 0x00000005ff137e24 */ /* 0x000fe4000f8e00ff */
[----:B------:R-:W-:Y:S02]  /*0dc0*/  IMAD.MOV.U32 R16, RZ, RZ, R8 ;  /* 0x000000ffff107224 */ /* 0x000fe400078e0008 */
[----:B------:R-:W-:Y:S02]  /*0dd0*/  IMAD.U32 R25, RZ, RZ, UR5 ;  /* 0x00000005ff197e24 */ /* 0x000fe4000f8e00ff */
[----:B------:R-:W-:Y:S02]  /*0de0*/  IMAD.U32 R21, RZ, RZ, UR19 ;  /* 0x00000013ff157e24 */ /* 0x000fe4000f8e00ff */
[----:B--2---:R-:W-:-:S04]  /*0df0*/  IMAD.WIDE.U32 R18, R19, UR12, R16 ;  /* 0x0000000c13127c25 */ /* 0x004fc8000f8e0010 */
[----:B------:R-:W-:Y:S01]  /*0e00*/  IMAD.U32 R29, RZ, RZ, UR19 ;  /* 0x00000013ff1d7e24 */ /* 0x000fe2000f8e00ff */
[----:B---3--:R-:W-:Y:S01]  /*0e10*/  LEA R22, P0, R18, UR28, 0x1 ;  /* 0x0000001c12167c11 */ /* 0x008fe2000f8008ff */
[----:B------:R-:W-:-:S04]  /*0e20*/  IMAD.WIDE.U32 R20, R21, UR6, R14 ;  /* 0x0000000615147c25 */ /* 0x000fc8000f8e000e */
[----:B------:R-:W-:Y:S01]  /*0e30*/  IMAD R23, R25, UR13, R19 ;  /* 0x0000000d19177c24 */ /* 0x000fe2000f8e0213 */
[----:B------:R-:W-:Y:S01]  /*0e40*/  LEA R24, P1, R20, UR26, 0x1 ;  /* 0x0000001a14187c11 */ /* 0x000fe2000f8208ff */
[----:B------:R-:W-:-:S03]  /*0e50*/  IMAD R19, R29, UR7, R21 ;  /* 0x000000071d137c24 */ /* 0x000fc6000f8e0215 */
[----:B------:R-:W-:Y:S02]  /*0e60*/  LEA.HI.X R23, R18, UR29, R23, 0x1, P0 ;  /* 0x0000001d12177c11 */ /* 0x000fe400080f0c17 */
[----:B------:R-:W-:-:S03]  /*0e70*/  LEA.HI.X R25, R20, UR27, R19, 0x1, P1 ;  /* 0x0000001b14197c11 */ /* 0x000fc600088f0c13 */
[----:B----4-:R0:W-:Y:S04]  /*0e80*/  STG.E.U16 desc[UR16][R22.64], R27 ;  /* 0x0000001b16007986 */ /* 0x0101e8000c101510 */
[----:B------:R1:W2:Y:S01]  /*0e90*/  LDG.E.U16 R29, desc[UR16][R24.64] ;  /* 0x00000010181d7981 */ /* 0x0002a2000c1e1500 */
[----:B------:R-:W-:Y:S01]  /*0ea0*/  UIADD3 UR20, UPT, UPT, UR5, 0x2, URZ ;  /* 0x0000000205147890 */ /* 0x000fe2000fffe0ff */
[----:B------:R-:W-:Y:S02]  /*0eb0*/  IMAD.U32 R19, RZ, RZ, UR19 ;  /* 0x00000013ff137e24 */ /* 0x000fe4000f8e00ff */
[----:B------:R-:W-:Y:S02]  /*0ec0*/  IMAD.U32 R31, RZ, RZ, UR19 ;  /* 0x00000013ff1f7e24 */ /* 0x000fe4000f8e00ff */
[----:B------:R-:W-:-:S04]  /*0ed0*/  IMAD.WIDE.U32 R18, R19, UR12, R16 ;  /* 0x0000000c13127c25 */ /* 0x000fc8000f8e0010 */
[----:B------:R-:W-:Y:S01]  /*0ee0*/  IMAD.U32 R21, RZ, RZ, UR20 ;  /* 0x00000014ff157e24 */ /* 0x000fe2000f8e00ff */
[----:B0-----:R-:W-:Y:S01]  /*0ef0*/  LEA R22, P0, R18, UR28, 0x1 ;  /* 0x0000001c12167c11 */ /* 0x001fe2000f8008ff */
[----:B------:R-:W-:Y:S02]  /*0f00*/  IMAD.U32 R33, RZ, RZ, UR20 ;  /* 0x00000014ff217e24 */ /* 0x000fe4000f8e00ff */
[----:B------:R-:W-:-:S04]  /*0f10*/  IMAD.WIDE.U32 R20, R21, UR6, R14 ;  /* 0x0000000615147c25 */ /* 0x000fc8000f8e000e */
[----:B------:R-:W-:Y:S01]  /*0f20*/  IMAD R31, R31, UR13, R19 ;  /* 0x0000000d1f1f7c24 */ /* 0x000fe2000f8e0213 */
[----:B-1----:R-:W-:Y:S01]  /*0f30*/  LEA R24, P1, R20, UR26, 0x1 ;  /* 0x0000001a14187c11 */ /* 0x002fe2000f8208ff */
[----:B------:R-:W-:-:S03]  /*0f40*/  IMAD R19, R33, UR7, R21 ;  /* 0x0000000721137c24 */ /* 0x000fc6000f8e0215 */
[----:B------:R-:W-:Y:S02]  /*0f50*/  LEA.HI.X R23, R18, UR29, R31, 0x1, P0 ;  /* 0x0000001d12177c11 */ /* 0x000fe400080f0c1f */
[----:B------:R-:W-:-:S03]  /*0f60*/  LEA.HI.X R25, R20, UR27, R19, 0x1, P1 ;  /* 0x0000001b14197c11 */ /* 0x000fc600088f0c13 */
[----:B--2---:R0:W-:Y:S04]  /*0f70*/  STG.E.U16 desc[UR16][R22.64], R29 ;  /* 0x0000001d16007986 */ /* 0x0041e8000c101510 */
[----:B------:R-:W2:Y:S01]  /*0f80*/  LDG.E.U16 R31, desc[UR16][R24.64] ;  /* 0x00000010181f7981 */ /* 0x000ea2000c1e1500 */
[----:B------:R-:W-:Y:S01]  /*0f90*/  UIADD3 UR19, UPT, UPT, UR5, 0x3, URZ ;  /* 0x0000000305137890 */ /* 0x000fe2000fffe0ff */
[----:B------:R-:W-:Y:S02]  /*0fa0*/  IMAD.U32 R19, RZ, RZ, UR20 ;  /* 0x00000014ff137e24 */ /* 0x000fe4000f8e00ff */
[----:B------:R-:W-:Y:S02]  /*0fb0*/  IMAD.U32 R21, RZ, RZ, UR20 ;  /* 0x00000014ff157e24 */ /* 0x000fe4000f8e00ff */
[----:B------:R-:W-:-:S04]  /*0fc0*/  IMAD.WIDE.U32 R18, R19, UR12, R16 ;  /* 0x0000000c13127c25 */ /* 0x000fc8000f8e0010 */
[----:B------:R-:W-:Y:S01]  /*0fd0*/  IMAD.U32 R27, RZ, RZ, UR19 ;  /* 0x00000013ff1b7e24 */ /* 0x000fe2000f8e00ff */
[----:B------:R-:W-:Y:S01]  /*0fe0*/  LEA R20, P0, R18, UR28, 0x1 ;  /* 0x0000001c12147c11 */ /* 0x000fe2000f8008ff */
[----:B------:R-:W-:Y:S02]  /*0ff0*/  IMAD.U32 R33, RZ, RZ, UR19 ;  /* 0x00000013ff217e24 */ /* 0x000fe4000f8e00ff */
[----:B------:R-:W-:-:S04]  /*1000*/  IMAD.WIDE.U32 R26, R27, UR6, R14 ;  /* 0x000000061b1a7c25 */ /* 0x000fc8000f8e000e */
[----:B------:R-:W-:Y:S01]  /*1010*/  IMAD R21, R21, UR13, R19 ;  /* 0x0000000d15157c24 */ /* 0x000fe2000f8e0213 */
[----:B0-----:R-:W-:Y:S01]  /*1020*/  LEA R22, P1, R26, UR26, 0x1 ;  /* 0x0000001a1a167c11 */ /* 0x001fe2000f8208ff */
[----:B------:R-:W-:-:S03]  /*1030*/  IMAD R19, R33, UR7, R27 ;  /* 0x0000000721137c24 */ /* 0x000fc6000f8e021b */
[----:B------:R-:W-:Y:S02]  /*1040*/  LEA.HI.X R21, R18, UR29, R21, 0x1, P0 ;  /* 0x0000001d12157c11 */ /* 0x000fe400080f0c15 */
[----:B------:R-:W-:-:S03]  /*1050*/  LEA.HI.X R23, R26, UR27, R19, 0x1, P1 ;  /* 0x0000001b1a177c11 */ /* 0x000fc600088f0c13 */
[----:B--2---:R0:W-:Y:S04]  /*1060*/  STG.E.U16 desc[UR16][R20.64], R31 ;  /* 0x0000001f14007986 */ /* 0x0041e8000c101510 */
[----:B------:R-:W2:Y:S01]  /*1070*/  LDG.E.U16 R23, desc[UR16][R22.64] ;  /* 0x0000001016177981 */ /* 0x000ea2000c1e1500 */
[----:B------:R-:W-:Y:S01]  /*1080*/  IMAD.U32 R19, RZ, RZ, UR19 ;  /* 0x00000013ff137e24 */ /* 0x000fe2000f8e00ff */
[----:B------:R-:W-:Y:S01]  /*1090*/  UIADD3 UR5, UPT, UPT, UR5, 0x4, URZ ;  /* 0x0000000405057890 */ /* 0x000fe2000fffe0ff */
[----:B------:R-:W-:Y:S02]  /*10a0*/  IMAD.U32 R25, RZ, RZ, UR19 ;  /* 0x00000013ff197e24 */ /* 0x000fe4000f8e00ff */
[----:B------:R-:W-:-:S04]  /*10b0*/  IMAD.WIDE.U32 R18, R19, UR12, R16 ;  /* 0x0000000c13127c25 */ /* 0x000fc8000f8e0010 */
[----:B------:R-:W-:Y:S01]  /*10c0*/  IMAD R19, R25, UR13, R19 ;  /* 0x0000000d19137c24 */ /* 0x000fe2000f8e0213 */
[----:B------:R-:W-:-:S04]  /*10d0*/  LEA R24, P0, R18, UR28, 0x1 ;  /* 0x0000001c12187c11 */ /* 0x000fc8000f8008ff */
[----:B------:R-:W-:-:S05]  /*10e0*/  LEA.HI.X R25, R18, UR29, R19, 0x1, P0 ;  /* 0x0000001d12197c11 */ /* 0x000fca00080f0c13 */
[----:B--2---:R0:W-:Y:S04]  /*10f0*/  STG.E.U16 desc[UR16][R24.64], R23 ;  /* 0x0000001718007986 */ /* 0x0041e8000c101510 */
.L_x_4:
[----:B------:R-:W-:Y:S05]  /*1100*/  BRA.U !UP1, `(.L_x_3) ;  /* 0x0000000109f47547 */ /* 0x000fea000b800000 */
[----:B------:R-:W-:Y:S02]  /*1110*/  UISETP.NE.AND UP0, UPT, UR8, 0x1, UPT ;  /* 0x000000010800788c */ /* 0x000fe4000bf05270 */
[----:B------:R-:W-:-:S04]  /*1120*/  ULOP3.LUT UR7, UR15, 0x1, URZ, 0xc0, !UPT ;  /* 0x000000010f077892 */ /* 0x000fc8000f8ec0ff */
[----:B------:R-:W-:-:S03]  /*1130*/  UISETP.NE.U32.AND UP1, UPT, UR7, 0x1, UPT ;  /* 0x000000010700788c */ /* 0x000fc6000bf25070 */
[----:B------:R-:W-:Y:S08]  /*1140*/  BRA.U !UP0, `(.L_x_5) ;  /* 0x0000000108907547 */ /* 0x000ff0000b800000 */
[----:B------:R-:W2:Y:S01]  /*1150*/  LDCU.64 UR6, c[0x0][0x428] ;  /* 0x00008500ff0677ac */ /* 0x000ea20008000a00 */
[----:B------:R-:W-:Y:S02]  /*1160*/  IMAD.U32 R19, RZ, RZ, UR5 ;  /* 0x00000005ff137e24 */ /* 0x000fe4000f8e00ff */
[----:B------:R-:W-:Y:S01]  /*1170*/  IMAD.MOV.U32 R14, RZ, RZ, R6 ;  /* 0x000000ffff0e7224 */ /* 0x000fe200078e0006 */
[----:B------:R-:W3:Y:S01]  /*1180*/  LDCU.64 UR26, c[0x0][0x3f0] ;  /* 0x00007e00ff1a77ac */ /* 0x000ee20008000a00 */
[----:B0-----:R-:W-:Y:S01]  /*1190*/  IMAD.U32 R21, RZ, RZ, UR5 ;  /* 0x00000005ff157e24 */ /* 0x001fe2000f8e00ff */
[----:B------:R-:W0:Y:S01]  /*11a0*/  LDCU.64 UR12, c[0x0][0x3d0] ;  /* 0x00007a00ff0c77ac */ /* 0x000e220008000a00 */
[----:B------:R-:W4:Y:S01]  /*11b0*/  LDCU.64 UR28, c[0x0][0x398] ;  /* 0x00007300ff1c77ac */ /* 0x000f220008000a00 */
[----:B--2---:R-:W-:-:S04]  /*11c0*/  IMAD.WIDE.U32 R18, R19, UR6, R14 ;  /* 0x0000000613127c25 */ /* 0x004fc8000f8e000e */
[----:B------:R-:W-:Y:S01]  /*11d0*/  IMAD R19, R21, UR7, R19 ;  /* 0x0000000715137c24 */ /* 0x000fe2000f8e0213 */
[----:B---3--:R-:W-:-:S04]  /*11e0*/  LEA R20, P0, R18, UR26, 0x1 ;  /* 0x0000001a12147c11 */ /* 0x008fc8000f8008ff */
[----:B------:R-:W-:-:S05]  /*11f0*/  LEA.HI.X R21, R18, UR27, R19, 0x1, P0 ;  /* 0x0000001b12157c11 */ /* 0x000fca00080f0c13 */
[----:B------:R0:W2:Y:S01]  /*1200*/  LDG.E.U16 R27, desc[UR16][R20.64] ;  /* 0x00000010141b7981 */ /* 0x0000a2000c1e1500 */
[----:B------:R-:W-:Y:S02]  /*1210*/  UIADD3 UR15, UPT, UPT, UR5, 0x1, URZ ;  /* 0x00000001050f7890 */ /* 0x000fe4000fffe0ff */
[----:B-1----:R-:W-:Y:S02]  /*1220*/  IMAD.U32 R23, RZ, RZ, UR5 ;  /* 0x00000005ff177e24 */ /* 0x002fe4000f8e00ff */
[----:B------:R-:W-:Y:S02]  /*1230*/  IMAD.MOV.U32 R16, RZ, RZ, R8 ;  /* 0x000000ffff107224 */ /* 0x000fe400078e0008 */
[----:B------:R-:W-:Y:S02]  /*1240*/  IMAD.U32 R29, RZ, RZ, UR5 ;  /* 0x00000005ff1d7e24 */ /* 0x000fe4000f8e00ff */
[----:B------:R-:W-:Y:S02]  /*1250*/  IMAD.U32 R19, RZ, RZ, UR15 ;  /* 0x0000000fff137e24 */ /* 0x000fe4000f8e00ff */
[----:B------:R-:W-:-:S02]  /*1260*/  IMAD.U32 R25, RZ, RZ, UR15 ;  /* 0x0000000fff197e24 */ /* 0x000fc4000f8e00ff */
[----:B------:R-:W-:-:S04]  /*1270*/  IMAD.WIDE.U32 R18, R19, UR6, R14 ;  /* 0x0000000613127c25 */ /* 0x000fc8000f8e000e */
[----:B0-----:R-:W-:Y:S01]  /*1280*/  IMAD.WIDE.U32 R20, R23, UR12, R16 ;  /* 0x0000000c17147c25 */ /* 0x001fe2000f8e0010 */
[----:B------:R-:W-:-:S03]  /*1290*/  LEA R24, P1, R18, UR26, 0x1 ;  /* 0x0000001a12187c11 */ /* 0x000fc6000f8208ff */
[----:B------:R-:W-:Y:S01]  /*12a0*/  IMAD R25, R25, UR7, R19 ;  /* 0x0000000719197c24 */ /* 0x000fe2000f8e0213 */
[----:B----4-:R-:W-:Y:S01]  /*12b0*/  LEA R22, P0, R20, UR28, 0x1 ;  /* 0x0000001c14167c11 */ /* 0x010fe2000f8008ff */
[----:B------:R-:W-:-:S03]  /*12c0*/  IMAD R19, R29, UR13, R21 ;  /* 0x0000000d1d137c24 */ /* 0x000fc6000f8e0215 */
[----:B------:R-:W-:Y:S02]  /*12d0*/  LEA.HI.X R25, R18, UR27, R25, 0x1, P1 ;  /* 0x0000001b12197c11 */ /* 0x000fe400088f0c19 */
[----:B------:R-:W-:-:S05]  /*12e0*/  LEA.HI.X R23, R20, UR29, R19, 0x1, P0 ;  /* 0x0000001d14177c11 */ /* 0x000fca00080f0c13 */
[----:B--2---:R2:W-:Y:S04]  /*12f0*/  STG.E.U16 desc[UR16][R22.64], R27 ;  /* 0x0000001b16007986 */ /* 0x0045e8000c101510 */
[----:B------:R-:W3:Y:S01]  /*1300*/  LDG.E.U16 R25, desc[UR16][R24.64] ;  /* 0x0000001018197981 */ /* 0x000ee2000c1e1500 */
[----:B------:R-:W-:Y:S01]  /*1310*/  IMAD.U32 R19, RZ, RZ, UR15 ;  /* 0x0000000fff137e24 */ /* 0x000fe2000f8e00ff */
[----:B------:R-:W-:Y:S01]  /*1320*/  UIADD3 UR5, UPT, UPT, UR5, 0x2, URZ ;  /* 0x0000000205057890 */ /* 0x000fe2000fffe0ff */
[----:B------:R-:W-:Y:S02]  /*1330*/  IMAD.U32 R21, RZ, RZ, UR15 ;  /* 0x0000000fff157e24 */ /* 0x000fe4000f8e00ff */
[----:B------:R-:W-:-:S04]  /*1340*/  IMAD.WIDE.U32 R18, R19, UR12, R16 ;  /* 0x0000000c13127c25 */ /* 0x000fc8000f8e0010 */
[----:B------:R-:W-:Y:S01]  /*1350*/  IMAD R19, R21, UR13, R19 ;  /* 0x0000000d15137c24 */ /* 0x000fe2000f8e0213 */
[----:B------:R-:W-:-:S04]  /*1360*/  LEA R20, P0, R18, UR28, 0x1 ;  /* 0x0000001c12147c11 */ /* 0x000fc8000f8008ff */
[----:B------:R-:W-:-:S05]  /*1370*/  LEA.HI.X R21, R18, UR29, R19, 0x1, P0 ;  /* 0x0000001d12157c11 */ /* 0x000fca00080f0c13 */
[----:B---3--:R2:W-:Y:S04]  /*1380*/  STG.E.U16 desc[UR16][R20.64], R25 ;  /* 0x0000001914007986 */ /* 0x0085e8000c101510 */
.L_x_5:
[----:B------:R-:W-:Y:S05]  /*1390*/  BRA.U UP1, `(.L_x_3) ;  /* 0x0000000101507547 */ /* 0x000fea000b800000 */
[----:B------:R-:W3:Y:S01]  /*13a0*/  LDCU.64 UR6, c[0x0][0x428] ;  /* 0x00008500ff0677ac */ /* 0x000ee20008000a00 */
[----:B------:R-:W-:Y:S02]  /*13b0*/  IMAD.U32 R7, RZ, RZ, UR5 ;  /* 0x00000005ff077e24 */ /* 0x000fe4000f8e00ff */
[----:B------:R-:W-:Y:S01]  /*13c0*/  IMAD.MOV.U32 R14, RZ, RZ, R6 ;  /* 0x000000ffff0e7224 */ /* 0x000fe200078e0006 */
[----:B------:R-:W4:Y:S01]  /*13d0*/  LDCU.64 UR12, c[0x0][0x3f0] ;  /* 0x00007e00ff0c77ac */ /* 0x000f220008000a00 */
[----:B------:R-:W5:Y:S01]  /*13e0*/  LDCU.64 UR26, c[0x0][0x398] ;  /* 0x00007300ff1a77ac */ /* 0x000f620008000a00 */
[----:B---3--:R-:W-:Y:S02]  /*13f0*/  IMAD.U32 R9, RZ, RZ, UR7 ;  /* 0x00000007ff097e24 */ /* 0x008fe4000f8e00ff */
[----:B------:R-:W-:-:S04]  /*1400*/  IMAD.WIDE.U32 R6, R7, UR6, R14 ;  /* 0x0000000607067c25 */ /* 0x000fc8000f8e000e */
[----:B------:R-:W-:Y:S01]  /*1410*/  IMAD R7, R9, UR5, R7 ;  /* 0x0000000509077c24 */ /* 0x000fe2000f8e0207 */
[----:B----4-:R-:W-:-:S04]  /*1420*/  LEA R14, P0, R6, UR12, 0x1 ;  /* 0x0000000c060e7c11 */ /* 0x010fc8000f8008ff */
[----:B------:R-:W-:Y:S01]  /*1430*/  LEA.HI.X R15, R6, UR13, R7, 0x1, P0 ;  /* 0x0000000d060f7c11 */ /* 0x000fe200080f0c07 */
[----:B------:R-:W3:Y:S05]  /*1440*/  LDCU.64 UR12, c[0x0][0x3d0] ;  /* 0x00007a00ff0c77ac */ /* 0x000eea0008000a00 */
[----:B------:R-:W4:Y:S01]  /*1450*/  LDG.E.U16 R15, desc[UR16][R14.64] ;  /* 0x000000100e0f7981 */ /* 0x000f22000c1e1500 */
[----:B------:R-:W-:Y:S02]  /*1460*/  IMAD.U32 R7, RZ, RZ, UR5 ;  /* 0x00000005ff077e24 */ /* 0x000fe4000f8e00ff */
[----:B------:R-:W-:Y:S02]  /*1470*/  IMAD.MOV.U32 R16, RZ, RZ, R8 ;  /* 0x000000ffff107224 */ /* 0x000fe400078e0008 */
[----:B---3--:R-:W-:-:S02]  /*1480*/  IMAD.U32 R9, RZ, RZ, UR13 ;  /* 0x0000000dff097e24 */ /* 0x008fc4000f8e00ff */
[----:B------:R-:W-:-:S04]  /*1490*/  IMAD.WIDE.U32 R6, R7, UR12, R16 ;  /* 0x0000000c07067c25 */ /* 0x000fc8000f8e0010 */
[----:B------:R-:W-:Y:S01]  /*14a0*/  IMAD R7, R9, UR5, R7 ;  /* 0x0000000509077c24 */ /* 0x000fe2000f8e0207 */
[----:B-----5:R-:W-:-:S04]  /*14b0*/  LEA R8, P0, R6, UR26, 0x1 ;  /* 0x0000001a06087c11 */ /* 0x020fc8000f8008ff */
[----:B------:R-:W-:-:S05]  /*14c0*/  LEA.HI.X R9, R6, UR27, R7, 0x1, P0 ;  /* 0x0000001b06097c11 */ /* 0x000fca00080f0c07 */
[----:B----4-:R3:W-:Y:S04]  /*14d0*/  STG.E.U16 desc[UR16][R8.64], R15 ;  /* 0x0000000f08007986 */ /* 0x0107e8000c101510 */
.L_x_3:
[----:B------:R-:W4:Y:S01]  /*14e0*/  LDC R0, c[0x0][0x3a0] ;  /* 0x0000e800ff007b82 */ /* 0x000f220000000800 */
[----:B------:R-:W-:-:S06]  /*14f0*/  UIADD3 UR4, UPT, UPT, UR4, 0x1, URZ ;  /* 0x0000000104047890 */ /* 0x000fcc000fffe0ff */
[----:B----4-:R-:W-:-:S13]  /*1500*/  ISETP.NE.AND P0, PT, R0, UR4, PT ;  /* 0x0000000400007c0c */ /* 0x010fda000bf05270 */
[----:B------:R-:W-:Y:S05]  /*1510*/  @!P0 EXIT ;  /* 0x000000000000894d */ /* 0x000fea0003800000 */
[----:B------:R-:W-:Y:S05]  /*1520*/  BRA `(.L_x_6) ;  /* 0xfffffff000ac7947 */ /* 0x000fea000383ffff */
.L_x_0:
[----:B------:R-:W0:Y:S01]  /*1530*/  LDCU UR8, c[0x0][0x3a0] ;  /* 0x00007400ff0877ac */ /* 0x000e220008000800 */
[----:B------:R-:W1:Y:S01]  /*1540*/  LDC R6, c[0x0][0x384] ;  /* 0x0000e100ff067b82 */ /* 0x000e620000000800 */
[----:B------:R-:W2:Y:S01]  /*1550*/  LDCU.U8 UR4, c[0x0][0x390] ;  /* 0x00007200ff0477ac */ /* 0x000ea20008000000 */
[----:B0-----:R-:W-:Y:S02]  /*1560*/  UISETP.GE.AND UP0, UPT, UR8, 0x1, UPT ;  /* 0x000000010800788c */ /* 0x001fe4000bf06270 */
[----:B--2---:R-:W-:-:S04]  /*1570*/  UPRMT UR4, UR4, 0x8880, URZ ;  /* 0x0000888004047896 */ /* 0x004fc800080000ff */
[----:B------:R-:W-:Y:S02]  /*1580*/  PLOP3.LUT P1, PT, PT, PT, UP0, 0x80, 0x8 ;  /* 0x000000000008781c */ /* 0x000fe40003f2f008 */
[----:B------:R-:W-:-:S11]  /*1590*/  ISETP.NE.AND P0, PT, RZ, UR4, PT ;  /* 0x00000004ff007c0c */ /* 0x000fd6000bf05270 */
[----:B------:R-:W-:Y:S05]  /*15a0*/  @!P1 EXIT ;  /* 0x000000000000994d */ /* 0x000fea0003800000 */
[----:B------:R-:W0:Y:S01]  /*15b0*/  LDCU.64 UR10, c[0x0][0x440] ;  /* 0x00008800ff0a77ac */ /* 0x000e220008000a00 */
[----:B------:R-:W2:Y:S01]  /*15c0*/  LDC R11, c[0x0][0x388] ;  /* 0x0000e200ff0b7b82 */ /* 0x000ea20000000800 */
[----:B------:R-:W-:Y:S02]  /*15d0*/  I2FP.F32.S32 R5, R4 ;  /* 0x0000000400057245 */ /* 0x000fe40000201400 */
[----:B------:R-:W-:Y:S01]  /*15e0*/  SHF.R.S32.HI R7, RZ, 0x1f, R9 ;  /* 0x0000001fff077819 */ /* 0x000fe20000011409 */
[----:B------:R-:W3:Y:S01]  /*15f0*/  LDCU.128 UR12, c[0x0][0x430] ;  /* 0x00008600ff0c77ac */ /* 0x000ee20008000c00 */
[----:B------:R-:W-:Y:S01]  /*1600*/  I2FP.F32.S32 R2, R3 ;  /* 0x0000000300027245 */ /* 0x000fe20000201400 */
[C---:B------:R-:W-:Y:S01]  /*1610*/  @!P0 FADD.FTZ R0, R5.reuse, 0.5 ;  /* 0x3f00000005008421 */ /* 0x040fe20000010000 */
[-C--:B-1----:R-:W-:Y:S01]  /*1620*/  @P0 FMUL.FTZ R5, R5, R6.reuse ;  /* 0x0000000605050220 */ /* 0x082fe20000410000 */
[----:B------:R-:W1:Y:S01]  /*1630*/  LDC R13, c[0x0][0x38c] ;  /* 0x0000e300ff0d7b82 */ /* 0x000e620000000800 */
[----:B------:R-:W-:Y:S01]  /*1640*/  SHF.R.S32.HI R12, RZ, 0x1f, R3 ;  /* 0x0000001fff0c7819 */ /* 0x000fe20000011403 */
[----:B------:R-:W-:Y:S01]  /*1650*/  @!P0 FFMA.FTZ R0, R0, R6, -0.5 ;  /* 0xbf00000000008423 */ /* 0x000fe20000010006 */
[----:B------:R-:W-:Y:S01]  /*1660*/  @!P0 FADD.FTZ R8, R2, 0.5 ;  /* 0x3f00000002088421 */ /* 0x000fe20000010000 */
[----:B------:R-:W4:Y:S03]  /*1670*/  LDCU UR4, c[0x0][0x3a8] ;  /* 0x00007500ff0477ac */ /* 0x000f260008000800 */
[----:B------:R-:W-:Y:S01]  /*1680*/  @!P0 FSETP.GEU.FTZ.AND P1, PT, R0, RZ, PT ;  /* 0x000000ff0000820b */ /* 0x000fe20003f3e000 */
[----:B------:R-:W-:Y:S01]  /*1690*/  UIADD3 UR9, UPT, UPT, UR7, -0x1, URZ ;  /* 0xffffffff07097890 */ /* 0x000fe2000fffe0ff */
[----:B0-----:R-:W-:-:S02]  /*16a0*/  IMAD R10, R7, UR10, RZ ;  /* 0x0000000a070a7c24 */ /* 0x001fc4000f8e02ff */
[----:B------:R-:W-:Y:S01]  /*16b0*/  IMAD.WIDE.U32 R6, R9, UR10, RZ ;  /* 0x0000000a09067c25 */ /* 0x000fe2000f8e00ff */
[----:B------:R-:W-:-:S03]  /*16c0*/  @!P0 FSEL R5, R0, RZ, P1 ;  /* 0x000000ff00058208 */ /* 0x000fc60000800000 */
[----:B------:R-:W-:Y:S01]  /*16d0*/  IMAD R15, R9, UR11, R10 ;  /* 0x0000000b090f7c24 */ /* 0x000fe2000f8e020a */
[----:B------:R-:W-:Y:S01]  /*16e0*/  I2FP.F32.S32 R10, R9 ;  /* 0x00000009000a7245 */ /* 0x000fe20000201400 */
[-C--:B--2---:R-:W-:Y:S01]  /*16f0*/  @!P0 FFMA.FTZ R9, R8, R11.reuse, -0.5 ;  /* 0xbf00000008098423 */ /* 0x084fe2000001000b */
[----:B------:R-:W-:Y:S01]  /*1700*/  @P0 FMUL.FTZ R8, R2, R11 ;  /* 0x0000000b02080220 */ /* 0x000fe20000410000 */
[----:B------:R-:W-:Y:S01]  /*1710*/  IMAD.IADD R7, R7, 0x1, R15 ;  /* 0x0000000107077824 */ /* 0x000fe200078e020f */
[----:B------:R-:W0:Y:S01]  /*1720*/  F2I.FTZ.TRUNC.NTZ R0, R5 ;  /* 0x0000000500007305 */ /* 0x000e22000021f100 */
[----:B------:R-:W-:Y:S01]  /*1730*/  @!P0 FADD.FTZ R2, R10, 0.5 ;  /* 0x3f0000000a028421 */ /* 0x000fe20000010000 */
[C---:B------:R-:W-:Y:S01]  /*1740*/  @!P0 FSETP.GEU.FTZ.AND P1, PT, R9.reuse, RZ, PT ;  /* 0x000000ff0900820b */ /* 0x040fe20003f3e000 */
[----:B---3--:R-:W-:Y:S02]  /*1750*/  IMAD R12, R12, UR14, RZ ;  /* 0x0000000e0c0c7c24 */ /* 0x008fe4000f8e02ff */
[-C--:B-1----:R-:W-:Y:S01]  /*1760*/  @P0 FMUL.FTZ R10, R10, R13.reuse ;  /* 0x0000000d0a0a0220 */ /* 0x082fe20000410000 */
[----:B------:R-:W-:Y:S01]  /*1770*/  @!P0 FFMA.FTZ R11, R2, R13, -0.5 ;  /* 0xbf000000020b8423 */ /* 0x000fe2000001000d */
[----:B------:R-:W-:Y:S01]  /*1780*/  @!P0 FSEL R8, R9, RZ, P1 ;  /* 0x000000ff09088208 */ /* 0x000fe20000800000 */
[C---:B------:R-:W-:Y:S01]  /*1790*/  IMAD R13, R3.reuse, UR15, R12 ;  /* 0x0000000f030d7c24 */ /* 0x040fe2000f8e020c */
[----:B------:R-:W-:Y:S01]  /*17a0*/  SHF.R.S32.HI R9, RZ, 0x1f, R4 ;  /* 0x0000001fff097819 */ /* 0x000fe20000011404 */
[----:B------:R-:W-:Y:S01]  /*17b0*/  IMAD.WIDE.U32 R6, R3, UR14, R6 ;  /* 0x0000000e03067c25 */ /* 0x000fe2000f8e0006 */
[----:B------:R-:W-:Y:S01]  /*17c0*/  @!P0 FSETP.GEU.FTZ.AND P1, PT, R11, RZ, PT ;  /* 0x000000ff0b00820b */ /* 0x000fe20003f3e000 */
[----:B------:R-:W1:Y:S01]  /*17d0*/  F2I.FTZ.TRUNC.NTZ R2, R8 ;  /* 0x0000000800027305 */ /* 0x000e62000021f100 */
[----:B----4-:R-:W-:Y:S01]  /*17e0*/  UIMAD UR4, UR8, UR4, URZ ;  /* 0x00000004080472a4 */ /* 0x010fe2000f8e02ff */
[----:B------:R-:W-:Y:S01]  /*17f0*/  IMAD R9, R9, UR12, RZ ;  /* 0x0000000c09097c24 */ /* 0x000fe2000f8e02ff */
[----:B------:R-:W-:Y:S01]  /*1800*/  @!P0 FSEL R10, R11, RZ, P1 ;  /* 0x000000ff0b0a8208 */ /* 0x000fe20000800000 */
[----:B------:R-:W-:Y:S01]  /*1810*/  IMAD.IADD R7, R7, 0x1, R13 ;  /* 0x0000000107077824 */ /* 0x000fe200078e020d */
[----:B0-----:R-:W-:Y:S01]  /*1820*/  I2FP.F32.S32 R12, R0 ;  /* 0x00000000000c7245 */ /* 0x001fe20000201400 */
[C---:B------:R-:W-:Y:S01]  /*1830*/  IMAD R15, R4.reuse, UR13, R9 ;  /* 0x0000000d040f7c24 */ /* 0x040fe2000f8e0209 */
[----:B------:R-:W-:Y:S01]  /*1840*/  UIMAD UR4, UR4, UR6, URZ ;  /* 0x00000006040472a4 */ /* 0x000fe2000f8e02ff */
[----:B------:R-:W0:Y:S01]  /*1850*/  F2I.FTZ.TRUNC.NTZ R3, R10 ;  /* 0x0000000a00037305 */ /* 0x000e22000021f100 */
[----:B------:R-:W-:Y:S01]  /*1860*/  UIADD3 UR6, UPT, UPT, UR5, -0x1, URZ ;  /* 0xffffffff05067890 */ /* 0x000fe2000fffe0ff */
[----:B------:R-:W-:-:S04]  /*1870*/  IMAD.WIDE.U32 R22, R4, UR12, R6 ;  /* 0x0000000c04167c25 */ /* 0x000fc8000f8e0006 */
[----:B------:R-:W-:Y:S01]  /*1880*/  FADD.FTZ R12, -R12, R5 ;  /* 0x000000050c0c7221 */ /* 0x000fe20000010100 */
[----:B------:R-:W-:Y:S01]  /*1890*/  UIMAD UR4, UR4, UR5, URZ ;  /* 0x00000005040472a4 */ /* 0x000fe2000f8e02ff */
[----:B------:R-:W-:Y:S01]  /*18a0*/  IMAD.IADD R15, R15, 0x1, R23 ;  /* 0x000000010f0f7824 */ /* 0x000fe200078e0217 */
[----:B-1----:R-:W-:Y:S01]  /*18b0*/  I2FP.F32.S32 R9, R2 ;  /* 0x0000000200097245 */ /* 0x002fe20000201400 */
[----:B------:R-:W-:Y:S01]  /*18c0*/  FADD.FTZ R6, -R12, 1 ;  /* 0x3f8000000c067421 */ /* 0x000fe20000010100 */
[----:B------:R-:W-:Y:S01]  /*18d0*/  ISETP.GE.AND P1, PT, R2, UR6, PT ;  /* 0x0000000602007c0c */ /* 0x000fe2000bf26270 */
[----:B------:R-:W-:Y:S02]  /*18e0*/  UIMAD UR4, UR4, UR7, URZ ;  /* 0x00000007040472a4 */ /* 0x000fe4000f8e02ff */
[----:B------:R-:W-:Y:S01]  /*18f0*/  FADD.FTZ R9, -R9, R8 ;  /* 0x0000000809097221 */ /* 0x000fe20000010100 */
[----:B------:R-:W-:Y:S01]  /*1900*/  USHF.R.S32.HI UR7, URZ, 0x1f, UR7 ;  /* 0x0000001fff077899 */ /* 0x000fe20008011407 */
[----:B0-----:R-:W-:-:S02]  /*1910*/  ISETP.GE.AND P0, PT, R3, UR9, PT ;  /* 0x0000000903007c0c */ /* 0x001fc4000bf06270 */
[C---:B------:R-:W-:Y:S01]  /*1920*/  FADD.FTZ R4, -R9.reuse, 1 ;  /* 0x3f80000009047421 */ /* 0x040fe20000010100 */
[----:B------:R-:W-:Y:S01]  /*1930*/  I2FP.F32.S32 R5, R3 ;  /* 0x0000000300057245 */ /* 0x000fe20000201400 */
[C---:B------:R-:W-:Y:S01]  /*1940*/  FMUL.FTZ R7, R9.reuse, R12 ;  /* 0x0000000c09077220 */ /* 0x040fe20000410000 */
[----:B------:R-:W-:Y:S01]  /*1950*/  FMUL.FTZ R13, R9, R6 ;  /* 0x00000006090d7220 */ /* 0x000fe20000410000 */
[C---:B------:R-:W-:Y:S01]  /*1960*/  FMUL.FTZ R14, R4.reuse, R12 ;  /* 0x0000000c040e7220 */ /* 0x040fe20000410000 */
[----:B------:R-:W-:Y:S01]  /*1970*/  FMUL.FTZ R8, R4, R6 ;  /* 0x0000000604087220 */ /* 0x000fe20000410000 */
[----:B------:R-:W-:Y:S01]  /*1980*/  FADD.FTZ R12, -R5, R10 ;  /* 0x0000000a050c7221 */ /* 0x000fe20000010100 */
[----:B------:R-:W-:Y:S01]  /*1990*/  VIADD R20, R3, 0x1 ;  /* 0x0000000103147836 */ /* 0x000fe20000000000 */
[----:B------:R-:W-:Y:S01]  /*19a0*/  UIADD3 UR13, UP0, UPT, UR4, -0x1, URZ ;  /* 0xffffffff040d7890 */ /* 0x000fe2000ff1e0ff */
[----:B------:R-:W-:Y:S02]  /*19b0*/  VIADD R4, R2, 0x1 ;  /* 0x0000000102047836 */ /* 0x000fe40000000000 */
[C---:B------:R-:W-:Y:S01]  /*19c0*/  FADD.FTZ R11, -R12.reuse, 1 ;  /* 0x3f8000000c0b7421 */ /* 0x040fe20000010100 */
[----:B------:R-:W-:Y:S01]  /*19d0*/  FMUL.FTZ R6, R12, R7 ;  /* 0x000000070c067220 */ /* 0x000fe20000410000 */
[----:B------:R-:W-:-:S02]  /*19e0*/  @P0 IMAD.MOV R20, RZ, RZ, R3 ;  /* 0x000000ffff140224 */ /* 0x000fc400078e0203 */
[C---:B------:R-:W-:Y:S01]  /*19f0*/  FMUL.FTZ R10, R12.reuse, R13 ;  /* 0x0000000d0c0a7220 */ /* 0x040fe20000410000 */
[C---:B------:R-:W-:Y:S01]  /*1a00*/  FMUL.FTZ R5, R11.reuse, R7 ;  /* 0x000000070b057220 */ /* 0x040fe20000410000 */
[CC--:B------:R-:W-:Y:S01]  /*1a10*/  FMUL.FTZ R7, R12.reuse, R8.reuse ;  /* 0x000000080c077220 */ /* 0x0c0fe20000410000 */
[C---:B------:R-:W-:Y:S01]  /*1a20*/  FMUL.FTZ R8, R11.reuse, R8 ;  /* 0x000000080b087220 */ /* 0x040fe20000410000 */
[C---:B------:R-:W-:Y:S01]  /*1a30*/  FMUL.FTZ R9, R11.reuse, R13 ;  /* 0x0000000d0b097220 */ /* 0x040fe20000410000 */
[-C--:B------:R-:W-:Y:S01]  /*1a40*/  FMUL.FTZ R11, R11, R14.reuse ;  /* 0x0000000e0b0b7220 */ /* 0x080fe20000410000 */
[----:B------:R-:W-:Y:S01]  /*1a50*/  FMUL.FTZ R12, R12, R14 ;  /* 0x0000000e0c0c7220 */ /* 0x000fe20000410000 */
[----:B------:R-:W-:Y:S01]  /*1a60*/  SHF.R.S32.HI R13, RZ, 0x1f, R3 ;  /* 0x0000001fff0d7819 */ /* 0x000fe20000011403 */
[----:B------:R-:W-:Y:S01]  /*1a70*/  @P1 IMAD.MOV R4, RZ, RZ, R2 ;  /* 0x000000ffff041224 */ /* 0x000fe200078e0202 */
[----:B------:R-:W-:Y:S01]  /*1a80*/  SHF.R.S32.HI R14, RZ, 0x1f, R20 ;  /* 0x0000001fff0e7819 */ /* 0x000fe20000011414 */
[----:B------:R-:W-:-:S03]  /*1a90*/  ULEA.HI.X.SX32 UR10, UR4, 0xffffffff, 0x1, UP0 ;  /* 0xffffffff040a7891 */ /* 0x000fc600080f0eff */
[----:B------:R-:W-:-:S09]  /*1aa0*/  UMOV UR4, URZ ;  /* 0x000000ff00047c82 */ /* 0x000fd20008000000 */
.L_x_97:
[----:B0-----:R-:W0:Y:S02]  /*1ab0*/  LDCU UR5, c[0x0][0x3a8] ;  /* 0x00007500ff0577ac */ /* 0x001e240008000800 */
[----:B0-----:R-:W-:-:S09]  /*1ac0*/  UISETP.GE.AND UP0, UPT, UR5, 0x1, UPT ;  /* 0x000000010500788c */ /* 0x001fd2000bf06270 */
[----:B-12---:R-:W-:Y:S05]  /*1ad0*/  BRA.U !UP0, `(.L_x_7) ;  /* 0x0000002508f47547 */ /* 0x006fea000b800000 */
[----:B------:R-:W0:Y:S01]  /*1ae0*/  LDC.64 R16, c[0x0][0x420] ;  /* 0x00010800ff107b82 */ /* 0x000e220000000a00 */
[----:B------:R-:W1:Y:S01]  /*1af0*/  LDCU UR8, c[0x0][0x3b0] ;  /* 0x00007600ff0877ac */ /* 0x000e620008000800 */
[----:B------:R-:W-:Y:S02]  /*1b00*/  IMAD.MOV.U32 R18, RZ, RZ, R22 ;  /* 0x000000ffff127224 */ /* 0x000fe400078e0016 */
[----:B------:R-:W-:Y:S01]  /*1b10*/  IMAD.MOV.U32 R19, RZ, RZ, R15 ;  /* 0x000000ffff137224 */ /* 0x000fe200078e000f */
[----:B------:R-:W2:Y:S01]  /*1b20*/  LDCU UR9, c[0x0][0x3b8] ;  /* 0x00007700ff0977ac */ /* 0x000ea20008000800 */
[----:B------:R-:W-:Y:S01]  /*1b30*/  UMOV UR5, URZ ;  /* 0x000000ff00057c82 */ /* 0x000fe20008000000 */
[----:B-1----:R-:W-:Y:S02]  /*1b40*/  USHF.R.S32.HI UR8, URZ, 0x1f, UR8 ;  /* 0x0000001fff087899 */ /* 0x002fe40008011408 */
[----:B--2---:R-:W-:Y:S01]  /*1b50*/  USHF.R.S32.HI UR9, URZ, 0x1f, UR9 ;  /* 0x0000001fff097899 */ /* 0x004fe20008011409 */
[----:B0-----:R-:W-:-:S04]  /*1b60*/  IMAD.WIDE.U32 R24, R16, UR4, R18 ;  /* 0x0000000410187c25 */ /* 0x001fc8000f8e0012 */
[----:B------:R-:W-:-:S07]  /*1b70*/  IMAD R17, R17, UR4, R25 ;  /* 0x0000000411117c24 */ /* 0x000fce000f8e0219 */
.L_x_96:
[----:B012---:R-:W0:Y:S01]  /*1b80*/  LDC.64 R18, c[0x0][0x428] ;  /* 0x00010a00ff127b82 */ /* 0x007e220000000a00 */
[----:B------:R-:W1:Y:S01]  /*1b90*/  LDCU.64 UR14, c[0x0][0x3f0] ;  /* 0x00007e00ff0e77ac */ /* 0x000e620008000a00 */
[----:B------:R-:W-:Y:S01]  /*1ba0*/  IMAD.MOV.U32 R16, RZ, RZ, R24 ;  /* 0x000000ffff107224 */ /* 0x000fe200078e0018 */
[----:B------:R-:W2:Y:S01]  /*1bb0*/  LDCU UR20, c[0x0][0x3a8] ;  /* 0x00007500ff1477ac */ /* 0x000ea20008000800 */
[----:B------:R-:W3:Y:S01]  /*1bc0*/  LDCU UR12, c[0x0][0x3b0] ;  /* 0x00007600ff0c77ac */ /* 0x000ee20008000800 */
[----:B------:R-:W4:Y:S01]  /*1bd0*/  LDCU UR21, c[0x0][0x3b8] ;  /* 0x00007700ff1577ac */ /* 0x000f220008000800 */
[----:B------:R-:W5:Y:S01]  /*1be0*/  LDCU UR22, c[0x0][0x3c0] ;  /* 0x00007800ff1677ac */ /* 0x000f620008000800 */
[----:B0-----:R-:W-:-:S04]  /*1bf0*/  IMAD.WIDE.U32 R26, R18, UR5, R16 ;  /* 0x00000005121a7c25 */ /* 0x001fc8000f8e0010 */
[----:B------:R-:W-:Y:S01]  /*1c00*/  IMAD R19, R19, UR5, R27 ;  /* 0x0000000513137c24 */ /* 0x000fe2000f8e021b */
[----:B-1----:R-:W-:-:S04]  /*1c10*/  LEA R18, P0, R26, UR14, 0x1 ;  /* 0x0000000e1a127c11 */ /* 0x002fc8000f8008ff */
[----:B------:R-:W-:Y:S01]  /*1c20*/  LEA.HI.X R19, R26, UR15, R19, 0x1, P0 ;  /* 0x0000000f1a137c11 */ /* 0x000fe200080f0c13 */
[----:B--2---:R-:W-:Y:S01]  /*1c30*/  UIMAD UR6, UR4, UR20, UR5 ;  /* 0x00000014040672a4 */ /* 0x004fe2000f8e0205 */
[----:B------:R-:W-:Y:S01]  /*1c40*/  SHF.R.S32.HI R26, RZ, 0x1f, R0 ;  /* 0x0000001fff1a7819 */ /* 0x000fe20000011400 */
[----:B------:R-:W0:Y:S02]  /*1c50*/  LDCU.64 UR14, c[0x0][0x448] ;  /* 0x00008900ff0e77ac */ /* 0x000e240008000a00 */
[----:B------:R4:W2:Y:S01]  /*1c60*/  LDG.E.U16 R16, desc[UR16][R18.64] ;  /* 0x0000001012107981 */ /* 0x0008a2000c1e1500 */
[----:B------:R-:W-:Y:S01]  /*1c70*/  BSSY.RECONVERGENT B0, `(.L_x_8) ;  /* 0x0000057000007945 */ /* 0x000fe20003800200 */
[----:B---3--:R-:W-:Y:S02]  /*1c80*/  UIMAD.WIDE.U32 UR18, UR6, UR12, URZ ;  /* 0x0000000c061272a5 */ /* 0x008fe4000f8e00ff */
[----:B------:R-:W-:Y:S02]  /*1c90*/  UIMAD UR6, UR6, UR8, URZ ;  /* 0x00000008060672a4 */ /* 0x000fe4000f8e02ff */
[----:B------:R-:W-:-:S02]  /*1ca0*/  UIADD3 UR5, UPT, UPT, UR5, 0x1, URZ ;  /* 0x0000000105057890 */ /* 0x000fc4000fffe0ff */
[----:B------:R-:W-:Y:S01]  /*1cb0*/  UIADD3 UR11, UPT, UPT, UR19, UR6, URZ ;  /* 0x00000006130b7290 */ /* 0x000fe2000fffe0ff */
[----:B------:R-:W-:Y:S01]  /*1cc0*/  IADD3 R21, P0, PT, R0, UR18, RZ ;  /* 0x0000001200157c10 */ /* 0x000fe2000ff1e0ff */
[----:B------:R-:W-:-:S04]  /*1cd0*/  UISETP.NE.AND UP0, UPT, UR5, UR20, UPT ;  /* 0x000000140500728c */ /* 0x000fc8000bf05270 */
[----:B------:R-:W-:Y:S01]  /*1ce0*/  IADD3.X R26, PT, PT, R26, UR11, RZ, P0, !PT ;  /* 0x0000000b1a1a7c10 */ /* 0x000fe200087fe4ff */
[----:B----4-:R-:W-:-:S04]  /*1cf0*/  IMAD.WIDE.U32 R18, R21, UR21, RZ ;  /* 0x0000001515127c25 */ /* 0x010fc8000f8e00ff */
[----:B------:R-:W-:Y:S01]  /*1d00*/  IMAD R26, R26, UR21, RZ ;  /* 0x000000151a1a7c24 */ /* 0x000fe2000f8e02ff */
[----:B------:R-:W-:-:S03]  /*1d10*/  IADD3 R18, P0, PT, R2, R18, RZ ;  /* 0x0000001202127210 */ /* 0x000fc60007f1e0ff */
[----:B------:R-:W-:Y:S01]  /*1d20*/  IMAD R21, R21, UR9, R26 ;  /* 0x0000000915157c24 */ /* 0x000fe2000f8e021a */
[----:B------:R-:W-:Y:S01]  /*1d30*/  SHF.R.S32.HI R26, RZ, 0x1f, R2 ;  /* 0x0000001fff1a7819 */ /* 0x000fe20000011402 */
[----:B-----5:R-:W-:-:S04]  /*1d40*/  IMAD.WIDE.U32 R28, R18, UR22, RZ ;  /* 0x00000016121c7c25 */ /* 0x020fc8000f8e00ff */
[----:B------:R-:W-:-:S04]  /*1d50*/  IMAD.IADD R21, R19, 0x1, R21 ;  /* 0x0000000113157824 */ /* 0x000fc800078e0215 */
[----:B------:R-:W-:Y:S01]  /*1d60*/  IMAD.X R19, R26, 0x1, R21, P0 ;  /* 0x000000011a137824 */ /* 0x000fe200000e0615 */
[----:B------:R-:W-:-:S03]  /*1d70*/  IADD3 R30, P0, PT, R3, R28, RZ ;  /* 0x0000001c031e7210 */ /* 0x000fc60007f1e0ff */
[----:B------:R-:W-:Y:S01]  /*1d80*/  IMAD R19, R19, UR22, RZ ;  /* 0x0000001613137c24 */ /* 0x000fe2000f8e02ff */
[C---:B0-----:R-:W-:Y:S02]  /*1d90*/  LEA R26, P2, R30.reuse, UR14, 0x1 ;  /* 0x0000000e1e1a7c11 */ /* 0x041fe4000f8408ff */
[----:B------:R-:W-:Y:S01]  /*1da0*/  ISETP.GE.U32.AND P1, PT, R30, UR13, PT ;  /* 0x0000000d1e007c0c */ /* 0x000fe2000bf26070 */
[----:B------:R-:W-:Y:S01]  /*1db0*/  IMAD R19, R18, UR7, R19 ;  /* 0x0000000712137c24 */ /* 0x000fe2000f8e0213 */
[----:B------:R-:W-:-:S03]  /*1dc0*/  LOP3.LUT R31, R26, 0x3, RZ, 0xc0, !PT ;  /* 0x000000031a1f7812 */ /* 0x000fc600078ec0ff */
[----:B------:R-:W-:-:S04]  /*1dd0*/  IMAD.IADD R28, R29, 0x1, R19 ;  /* 0x000000011d1c7824 */ /* 0x000fc800078e0213 */
[----:B------:R-:W-:Y:S01]  /*1de0*/  IMAD.X R19, R13, 0x1, R28, P0 ;  /* 0x000000010d137824 */ /* 0x000fe200000e061c */
[----:B------:R-:W-:-:S04]  /*1df0*/  ISETP.NE.U32.AND P0, PT, R31, RZ, PT ;  /* 0x000000ff1f00720c */ /* 0x000fc80003f05070 */
[----:B------:R-:W-:Y:S02]  /*1e00*/  ISETP.GE.U32.AND.EX P1, PT, R19, UR10, PT, P1 ;  /* 0x0000000a13007c0c */ /* 0x000fe4000bf26110 */
[----:B------:R-:W-:Y:S02]  /*1e10*/  LEA.HI.X R27, R30, UR15, R19, 0x1, P2 ;  /* 0x0000000f1e1b7c11 */ /* 0x000fe400090f0c13 */
[----:B------:R-:W-:Y:S01]  /*1e20*/  ISETP.NE.OR.EX P0, PT, RZ, RZ, P1, P0 ;  /* 0x000000ffff00720c */ /* 0x000fe20000f05700 */
[----:B--2---:R-:W-:-:S04]  /*1e30*/  IMAD.U32 R16, R16, 0x10000, RZ ;  /* 0x0001000010107824 */ /* 0x004fc800078e00ff */
[----:B------:R-:W-:-:S05]  /*1e40*/  FMUL.FTZ R18, R8, R16 ;  /* 0x0000001008127220 */ /* 0x000fca0000410000 */
[----:B------:R-:W-:-:S04]  /*1e50*/  F2FP.BF16.F32.PACK_AB R18, RZ, R18 ;  /* 0x00000012ff12723e */ /* 0x000fc800000010ff */
[----:B------:R-:W-:Y:S01]  /*1e60*/  PRMT R29, R18, 0x7610, R29 ;  /* 0x00007610121d7816 */ /* 0x000fe2000000001d */
[----:B------:R-:W-:Y:S06]  /*1e70*/  @P0 BRA `(.L_x_9) ;  /* 0x00000000004c0947 */ /* 0x000fec0003800000 */
[----:B------:R-:W0:Y:S02]  /*1e80*/  I2F.BF16.RZ R18, RZ ;  /* 0x000000ff00127306 */ /* 0x000e24000020e400 */
[----:B0-----:R-:W-:-:S05]  /*1e90*/  PRMT R19, R29, 0x5410, R18 ;  /* 0x000054101d137816 */ /* 0x001fca0000000012 */
[----:B------:R0:W-:Y:S01]  /*1ea0*/  ATOM.E.ADD.BF16x2.RN.STRONG.GPU P0, RZ, desc[UR16][R26.64], R19 ;  /* 0x800000131aff79a2 */ /* 0x0001e2000c10e710 */
[----:B------:R-:W-:Y:S04]  /*1eb0*/  BSSY.RECONVERGENT B1, `(.L_x_10) ;  /* 0x000000e000017945 */ /* 0x000fe80003800200 */
[----:B0-----:R-:W-:Y:S05]  /*1ec0*/  @P0 BRA `(.L_x_11) ;  /* 0x0000000000300947 */ /* 0x001fea0003800000 */
[----:B------:R-:W0:Y:S02]  /*1ed0*/  QSPC.E.S P0, RZ, [R26] ;  /* 0x000000001aff73aa */ /* 0x000e240000000500 */
[----:B0-----:R-:W-:Y:S05]  /*1ee0*/  @!P0 BRA `(.L_x_12) ;  /* 0x00000000001c8947 */ /* 0x001fea0003800000 */
[----:B------:R-:W-:Y:S02]  /*1ef0*/  MOV R26, R26 ;  /* 0x0000001a001a7202 */ /* 0x000fe40000000f00 */
[----:B------:R-:W-:-:S07]  /*1f00*/  PRMT R29, R29, 0x5410, R18 ;  /* 0x000054101d1d7816 */ /* 0x000fce0000000012 */
.L_x_13:
[----:B------:R-:W0:Y:S02]  /*1f10*/  LDS R18, [R26] ;  /* 0x000000001a127984 */ /* 0x000e240000000800 */
[----:B0-----:R-:W-:-:S05]  /*1f20*/  HFMA2.BF16_V2 R19, R18, 1, 1, R29 ;  /* 0x3f803f8012137831 */ /* 0x001fca000020001d */
[----:B------:R-:W0:Y:S02]  /*1f30*/  ATOMS.CAST.SPIN P0, [R26], R18, R19 ;  /* 0x000000121a00758d */ /* 0x000e240001800013 */
[----:B0-----:R-:W-:Y:S05]  /*1f40*/  @!P0 BRA `(.L_x_13) ;  /* 0xfffffffc00f08947 */ /* 0x001fea000383ffff */
[----:B------:R-:W-:Y:S05]  /*1f50*/  BRA `(.L_x_11) ;  /* 0x00000000000c7947 */ /* 0x000fea0003800000 */
.L_x_12:
[----:B------:R-:W2:Y:S02]  /*1f60*/  LD.E R18, desc[UR16][R26.64] ;  /* 0x000000101a127980 */ /* 0x000ea4000c101900 */
[----:B--2---:R-:W-:-:S05]  /*1f70*/  IMAD.IADD R19, R19, 0x1, R18 ;  /* 0x0000000113137824 */ /* 0x004fca00078e0212 */
[----:B------:R0:W-:Y:S02]  /*1f80*/  ST.E desc[UR16][R26.64], R19 ;  /* 0x000000131a007985 */ /* 0x0001e4000c101910 */
.L_x_11:
[----:B------:R-:W-:Y:S05]  /*1f90*/  BSYNC.RECONVERGENT B1 ;  /* 0x0000000000017941 */ /* 0x000fea0003800200 */
.L_x_10:
[----:B------:R-:W-:Y:S05]  /*1fa0*/  BRA `(.L_x_14) ;  /* 0x00000000008c7947 */ /* 0x000fea0003800000 */
.L_x_9:
[----:B------:R-:W-:Y:S02]  /*1fb0*/  ISETP.NE.U32.AND P0, PT, R31, RZ, PT ;  /* 0x000000ff1f00720c */ /* 0x000fe40003f05070 */
[----:B------:R-:W-:Y:S02]  /*1fc0*/  ISETP.EQ.U32.AND P1, PT, R30, RZ, PT ;  /* 0x000000ff1e00720c */ /* 0x000fe40003f22070 */
[----:B------:R-:W-:-:S04]  /*1fd0*/  ISETP.NE.AND.EX P0, PT, RZ, RZ, PT, P0 ;  /* 0x000000ffff00720c */ /* 0x000fc80003f05300 */
[----:B------:R-:W-:-:S13]  /*1fe0*/  ISETP.EQ.OR.EX P0, PT, R19, RZ, !P0, P1 ;  /* 0x000000ff1300720c */ /* 0x000fda0004702710 */
[----:B------:R-:W-:Y:S05]  /*1ff0*/  @P0 BRA `(.L_x_15) ;  /* 0x0000000000440947 */ /* 0x000fea0003800000 */
[----:B------:R-:W0:Y:S02]  /*2000*/  I2F.BF16.RZ R18, RZ ;  /* 0x000000ff00127306 */ /* 0x000e24000020e400 */
[----:B0-----:R-:W-:-:S05]  /*2010*/  PRMT R19, R18, 0x5410, R29 ;  /* 0x0000541012137816 */ /* 0x001fca000000001d */
[----:B------:R0:W-:Y:S02]  /*2020*/  ATOM.E.ADD.BF16x2.RN.STRONG.GPU P0, RZ, desc[UR16][R26.64+-0x2], R19 ;  /* 0xfffffe131aff79a2 */ /* 0x0001e4000c10e710 */
[----:B0-----:R-:W-:Y:S05]  /*2030*/  @P0 BRA `(.L_x_14) ;  /* 0x0000000000680947 */ /* 0x001fea0003800000 */
[----:B------:R-:W0:Y:S02]  /*2040*/  QSPC.E.S P0, RZ, [R26+-0x2] ;  /* 0xfffffe001aff73aa */ /* 0x000e240000000500 */
[----:B0-----:R-:W-:Y:S05]  /*2050*/  @!P0 BRA `(.L_x_16) ;  /* 0x00000000001c8947 */ /* 0x001fea0003800000 */
[----:B------:R-:W-:Y:S02]  /*2060*/  MOV R26, R26 ;  /* 0x0000001a001a7202 */ /* 0x000fe40000000f00 */
[----:B------:R-:W-:-:S07]  /*2070*/  PRMT R29, R18, 0x5410, R29 ;  /* 0x00005410121d7816 */ /* 0x000fce000000001d */
.L_x_17:
[----:B------:R-:W0:Y:S02]  /*2080*/  LDS R18, [R26+-0x2] ;  /* 0xfffffe001a127984 */ /* 0x000e240000000800 */
[----:B0-----:R-:W-:-:S05]  /*2090*/  HADD2.BF16_V2 R19, R18, R29 ;  /* 0x0000001d12137230 */ /* 0x001fca0000200000 */
[----:B------:R-:W0:Y:S02]  /*20a0*/  ATOMS.CAST.SPIN P0, [R26+-0x2], R18, R19 ;  /* 0xfffffe121a00758d */ /* 0x000e240001800013 */
[----:B0-----:R-:W-:Y:S05]  /*20b0*/  @!P0 BRA `(.L_x_17) ;  /* 0xfffffffc00f08947 */ /* 0x001fea000383ffff */
[----:B------:R-:W-:Y:S05]  /*20c0*/  BRA `(.L_x_14) ;  /* 0x0000000000447947 */ /* 0x000fea0003800000 */
.L_x_16:
[----:B------:R-:W2:Y:S02]  /*20d0*/  LD.E R18, desc[UR16][R26.64+-0x2] ;  /* 0xfffffe101a127980 */ /* 0x000ea4000c101900 */
[----:B--2---:R-:W-:-:S05]  /*20e0*/  IMAD.IADD R19, R19, 0x1, R18 ;  /* 0x0000000113137824 */ /* 0x004fca00078e0212 */
[----:B------:R0:W-:Y:S01]  /*20f0*/  ST.E desc[UR16][R26.64+-0x2], R19 ;  /* 0xfffffe131a007985 */ /* 0x0001e2000c101910 */
[----:B------:R-:W-:Y:S05]  /*2100*/  BRA `(.L_x_14) ;  /* 0x0000000000347947 */ /* 0x000fea0003800000 */
.L_x_15:
[C---:B------:R-:W-:Y:S01]  /*2110*/  LOP3.LUT R18, R26.reuse, 0xfffffffd, RZ, 0xc0, !PT ;  /* 0xfffffffd1a127812 */ /* 0x040fe200078ec0ff */
[----:B------:R-:W-:Y:S01]  /*2120*/  IMAD.MOV.U32 R19, RZ, RZ, R27 ;  /* 0x000000ffff137224 */ /* 0x000fe200078e001b */
[----:B------:R-:W-:-:S04]  /*2130*/  LOP3.LUT R30, R26, 0x2, RZ, 0xc0, !PT ;  /* 0x000000021a1e7812 */ /* 0x000fc800078ec0ff */
[----:B------:R0:W5:Y:S01]  /*2140*/  LD.E R31, desc[UR16][R18.64] ;  /* 0x00000010121f7980 */ /* 0x000162000c101900 */
[----:B------:R-:W-:Y:S01]  /*2150*/  ISETP.EQ.U32.AND P0, PT, R30, RZ, PT ;  /* 0x000000ff1e00720c */ /* 0x000fe20003f02070 */
[----:B------:R-:W-:-:S05]  /*2160*/  IMAD.MOV.U32 R30, RZ, RZ, 0x3254 ;  /* 0x00003254ff1e7424 */ /* 0x000fca00078e00ff */
[----:B------:R-:W-:-:S07]  /*2170*/  SEL R32, R30, 0x7610, P0 ;  /* 0x000076101e207807 */ /* 0x000fce0000000000 */
.L_x_18:
[----:B-----5:R-:W-:-:S05]  /*2180*/  HADD2.BF16_V2 R30, R31, R29.H0_H0 ;  /* 0x2000001d1f1e7230 */ /* 0x020fca0000200000 */
[----:B------:R-:W-:-:S05]  /*2190*/  PRMT R33, R31, R32, R30 ;  /* 0x000000201f217216 */ /* 0x000fca000000001e */
[----:B------:R-:W2:Y:S02]  /*21a0*/  ATOM.E.CAS.STRONG.GPU PT, R30, [R18], R31, R33 ;  /* 0x0000001f121e738b */ /* 0x000ea400001ee121 */
[----:B--2---:R-:W-:Y:S01]  /*21b0*/  ISETP.NE.U32.AND P0, PT, R30, R31, PT ;  /* 0x0000001f1e00720c */ /* 0x004fe20003f05070 */
[----:B------:R-:W-:-:S12]  /*21c0*/  IMAD.MOV.U32 R31, RZ, RZ, R30 ;  /* 0x000000ffff1f7224 */ /* 0x000fd800078e001e */
[----:B------:R-:W-:Y:S05]  /*21d0*/  @P0 BRA `(.L_x_18) ;  /* 0xfffffffc00e80947 */ /* 0x000fea000383ffff */
.L_x_14:
[----:B------:R-:W-:Y:S05]  /*21e0*/  BSYNC.RECONVERGENT B0 ;  /* 0x0000000000007941 */ /* 0x000fea0003800200 */
.L_x_8:
[----:B------:R-:W-:Y:S01]  /*21f0*/  VIADD R29, R0, UR18 ;  /* 0x00000012001d7c36 */ /* 0x000fe20008000000 */
[----:B------:R-:W-:Y:S03]  /*2200*/  BSSY.RECONVERGENT B0, `(.L_x_19) ;  /* 0x0000047000007945 */ /* 0x000fe60003800200 */
[----:B------:R-:W-:-:S04]  /*2210*/  IMAD R29, R29, UR21, RZ ;  /* 0x000000151d1d7c24 */ /* 0x000fc8000f8e02ff */
[----:B0-----:R-:W-:-:S04]  /*2220*/  IMAD.IADD R18, R2, 0x1, R29 ;  /* 0x0000000102127824 */ /* 0x001fc800078e021d */
[----:B------:R-:W-:Y:S02]  /*2230*/  IMAD R19, R18, UR22, RZ ;  /* 0x0000001612137c24 */ /* 0x000fe4000f8e02ff */
[----:B------:R-:W-:-:S03]  /*2240*/  FMUL.FTZ R18, R7, R16 ;  /* 0x0000001007127220 */ /* 0x000fc60000410000 */
[----:B------:R-:W-:Y:S02]  /*2250*/  IADD3 R19, P0, PT, R20, R19, RZ ;  /* 0x0000001314137210 */ /* 0x000fe40007f1e0ff */
[----:B------:R-:W-:Y:S02]  /*2260*/  F2FP.BF16.F32.PACK_AB R18, RZ, R18 ;  /* 0x00000012ff12723e */ /* 0x000fe400000010ff */
[C---:B------:R-:W-:Y:S01]  /*2270*/  LEA R26, P1, R19.reuse, UR14, 0x1 ;  /* 0x0000000e131a7c11 */ /* 0x040fe2000f8208ff */
[----:B------:R-:W-:Y:S01]  /*2280*/  IMAD.X R30, R14, 0x1, R28, P0 ;  /* 0x000000010e1e7824 */ /* 0x000fe200000e061c */
[----:B------:R-:W-:Y:S02]  /*2290*/  ISETP.GE.U32.AND P0, PT, R19, UR13, PT ;  /* 0x0000000d13007c0c */ /* 0x000fe4000bf06070 */
[----:B------:R-:W-:Y:S02]  /*22a0*/  LOP3.LUT R31, R26, 0x3, RZ, 0xc0, !PT ;  /* 0x000000031a1f7812 */ /* 0x000fe400078ec0ff */
[----:B------:R-:W-:-:S02]  /*22b0*/  ISETP.GE.U32.AND.EX P0, PT, R30, UR10, PT, P0 ;  /* 0x0000000a1e007c0c */ /* 0x000fc4000bf06100 */
[----:B------:R-:W-:Y:S02]  /*22c0*/  ISETP.NE.U32.AND P2, PT, R31, RZ, PT ;  /* 0x000000ff1f00720c */ /* 0x000fe40003f45070 */
[----:B------:R-:W-:Y:S02]  /*22d0*/  LEA.HI.X R27, R19, UR15, R30, 0x1, P1 ;  /* 0x0000000f131b7c11 */ /* 0x000fe400088f0c1e */
[----:B------:R-:W-:Y:S02]  /*22e0*/  ISETP.NE.OR.EX P0, PT, RZ, RZ, P0, P2 ;  /* 0x000000ffff00720c */ /* 0x000fe40000705720 */
[----:B------:R-:W-:-:S11]  /*22f0*/  PRMT R28, R18, 0x7610, R28 ;  /* 0x00007610121c7816 */ /* 0x000fd6000000001c */
[----:B------:R-:W-:Y:S05]  /*2300*/  @P0 BRA `(.L_x_20) ;  /* 0x00000000004c0947 */ /* 0x000fea0003800000 */
        /* <DEDUP_REMOVED lines=9> */
.L_x_24:
[----:B------:R-:W0:Y:S02]  /*23a0*/  LDS R18, [R26] ;  /* 0x000000001a127984 */ /* 0x000e240000000800 */
[----:B0-----:R-:W-:-:S05]  /*23b0*/  HFMA2.BF16_V2 R19, R18, 1, 1, R27 ;  /* 0x3f803f8012137831 */ /* 0x001fca000020001b */
[----:B------:R-:W0:Y:S02]  /*23c0*/  ATOMS.CAST.SPIN P0, [R26], R18, R19 ;  /* 0x000000121a00758d */ /* 0x000e240001800013 */
[----:B0-----:R-:W-:Y:S05]  /*23d0*/  @!P0 BRA `(.L_x_24) ;  /* 0xfffffffc00f08947 */ /* 0x001fea000383ffff */
[----:B------:R-:W-:Y:S05]  /*23e0*/  BRA `(.L_x_22) ;  /* 0x00000000000c7947 */ /* 0x000fea0003800000 */
.L_x_23:
[----:B------:R-:W2:Y:S02]  /*23f0*/  LD.E R18, desc[UR16][R26.64] ;  /* 0x000000101a127980 */ /* 0x000ea4000c101900 */
[----:B--2---:R-:W-:-:S05]  /*2400*/  IMAD.IADD R19, R19, 0x1, R18 ;  /* 0x0000000113137824 */ /* 0x004fca00078e0212 */
[----:B------:R0:W-:Y:S02]  /*2410*/  ST.E desc[UR16][R26.64], R19 ;  /* 0x000000131a007985 */ /* 0x0001e4000c101910 */
.L_x_22:
[----:B------:R-:W-:Y:S05]  /*2420*/  BSYNC.RECONVERGENT B1 ;  /* 0x0000000000017941 */ /* 0x000fea0003800200 */
.L_x_21:
[----:B------:R-:W-:Y:S05]  /*2430*/  BRA `(.L_x_25) ;  /* 0x00000000008c7947 */ /* 0x000fea0003800000 */
.L_x_20:
        /* <DEDUP_REMOVED lines=13> */
.L_x_28:
[----:B------:R-:W0:Y:S02]  /*2510*/  LDS R18, [R26+-0x2] ;  /* 0xfffffe001a127984 */ /* 0x000e240000000800 */
[----:B0-----:R-:W-:-:S05]  /*2520*/  HADD2.BF16_V2 R19, R18, R27 ;  /* 0x0000001b12137230 */ /* 0x001fca0000200000 */
[----:B------:R-:W0:Y:S02]  /*2530*/  ATOMS.CAST.SPIN P0, [R26+-0x2], R18, R19 ;  /* 0xfffffe121a00758d */ /* 0x000e240001800013 */
[----:B0-----:R-:W-:Y:S05]  /*2540*/  @!P0 BRA `(.L_x_28) ;  /* 0xfffffffc00f08947 */ /* 0x001fea000383ffff */
[----:B------:R-:W-:Y:S05]  /*2550*/  BRA `(.L_x_25) ;  /* 0x0000000000447947 */ /* 0x000fea0003800000 */
.L_x_27:
[----:B------:R-:W2:Y:S02]  /*2560*/  LD.E R18, desc[UR16][R26.64+-0x2] ;  /* 0xfffffe101a127980 */ /* 0x000ea4000c101900 */
[----:B--2---:R-:W-:-:S05]  /*2570*/  IMAD.IADD R19, R19, 0x1, R18 ;  /* 0x0000000113137824 */ /* 0x004fca00078e0212 */
[----:B------:R1:W-:Y:S01]  /*2580*/  ST.E desc[UR16][R26.64+-0x2], R19 ;  /* 0xfffffe131a007985 */ /* 0x0003e2000c101910 */
[----:B------:R-:W-:Y:S05]  /*2590*/  BRA `(.L_x_25) ;  /* 0x0000000000347947 */ /* 0x000fea0003800000 */
.L_x_26:
[C---:B------:R-:W-:Y:S01]  /*25a0*/  LOP3.LUT R18, R26.reuse, 0xfffffffd, RZ, 0xc0, !PT ;  /* 0xfffffffd1a127812 */ /* 0x040fe200078ec0ff */
[----:B------:R-:W-:Y:S01]  /*25b0*/  IMAD.MOV.U32 R19, RZ, RZ, R27 ;  /* 0x000000ffff137224 */ /* 0x000fe200078e001b */
[----:B------:R-:W-:Y:S01]  /*25c0*/  LOP3.LUT R30, R26, 0x2, RZ, 0xc0, !PT ;  /* 0x000000021a1e7812 */ /* 0x000fe200078ec0ff */
[----:B------:R-:W-:-:S03]  /*25d0*/  IMAD.MOV.U32 R32, RZ, RZ, 0x3254 ;  /* 0x00003254ff207424 */ /* 0x000fc600078e00ff */
[----:B------:R0:W5:Y:S01]  /*25e0*/  LD.E R31, desc[UR16][R18.64] ;  /* 0x00000010121f7980 */ /* 0x000162000c101900 */
[----:B------:R-:W-:-:S04]  /*25f0*/  ISETP.EQ.U32.AND P0, PT, R30, RZ, PT ;  /* 0x000000ff1e00720c */ /* 0x000fc80003f02070 */
[----:B------:R-:W-:-:S09]  /*2600*/  SEL R32, R32, 0x7610, P0 ;  /* 0x0000761020207807 */ /* 0x000fd20000000000 */
.L_x_29:
[----:B-----5:R-:W-:-:S05]  /*2610*/  HADD2.BF16_V2 R30, R31, R28.H0_H0 ;  /* 0x2000001c1f1e7230 */ /* 0x020fca0000200000 */
[----:B------:R-:W-:-:S05]  /*2620*/  PRMT R33, R31, R32, R30 ;  /* 0x000000201f217216 */ /* 0x000fca000000001e */
[----:B------:R-:W2:Y:S02]  /*2630*/  ATOM.E.CAS.STRONG.GPU PT, R30, [R18], R31, R33 ;  /* 0x0000001f121e738b */ /* 0x000ea400001ee121 */
[----:B--2---:R-:W-:Y:S01]  /*2640*/  ISETP.NE.U32.AND P0, PT, R30, R31, PT ;  /* 0x0000001f1e00720c */ /* 0x004fe20003f05070 */
[----:B------:R-:W-:-:S12]  /*2650*/  IMAD.MOV.U32 R31, RZ, RZ, R30 ;  /* 0x000000ffff1f7224 */ /* 0x000fd800078e001e */
[----:B------:R-:W-:Y:S05]  /*2660*/  @P0 BRA `(.L_x_29) ;  /* 0xfffffffc00e80947 */ /* 0x000fea000383ffff */
.L_x_25:
[----:B------:R-:W-:Y:S05]  /*2670*/  BSYNC.RECONVERGENT B0 ;  /* 0x0000000000007941 */ /* 0x000fea0003800200 */
.L_x_19:
[----:B------:R-:W-:Y:S01]  /*2680*/  IADD3 R29, P0, PT, R4, R29, RZ ;  /* 0x0000001d041d7210 */ /* 0x000fe20007f1e0ff */
[----:B------:R-:W-:Y:S01]  /*2690*/  BSSY.RECONVERGENT B0, `(.L_x_30) ;  /* 0x000004a000007945 */ /* 0x000fe20003800200 */
[----:B0-----:R-:W-:-:S03]  /*26a0*/  SHF.R.S32.HI R18, RZ, 0x1f, R4 ;  /* 0x0000001fff127819 */ /* 0x001fc60000011404 */
[----:B-1----:R-:W-:-:S04]  /*26b0*/  IMAD.WIDE.U32 R26, R29, UR22, RZ ;  /* 0x000000161d1a7c25 */ /* 0x002fc8000f8e00ff */
[----:B------:R-:W-:Y:S01]  /*26c0*/  IMAD.X R21, R18, 0x1, R21, P0 ;  /* 0x0000000112157824 */ /* 0x000fe200000e0615 */
[----:B------:R-:W-:-:S03]  /*26d0*/  IADD3 R19, P0, PT, R3, R26, RZ ;  /* 0x0000001a03137210 */ /* 0x000fc60007f1e0ff */
[----:B------:R-:W-:Y:S01]  /*26e0*/  IMAD R18, R21, UR22, RZ ;  /* 0x0000001615127c24 */ /* 0x000fe2000f8e02ff */
[C---:B------:R-:W-:Y:S02]  /*26f0*/  LEA R28, P2, R19.reuse, UR14, 0x1 ;  /* 0x0000000e131c7c11 */ /* 0x040fe4000f8408ff */
[----:B------:R-:W-:Y:S01]  /*2700*/  ISETP.GE.U32.AND P1, PT, R19, UR13, PT ;  /* 0x0000000d13007c0c */ /* 0x000fe2000bf26070 */
[----:B------:R-:W-:Y:S01]  /*2710*/  IMAD R21, R29, UR7, R18 ;  /* 0x000000071d157c24 */ /* 0x000fe2000f8e0212 */
[----:B------:R-:W-:Y:S01]  /*2720*/  LOP3.LUT R31, R28, 0x3, RZ, 0xc0, !PT ;  /* 0x000000031c1f7812 */ /* 0x000fe200078ec0ff */
[----:B------:R-:W-:Y:S02]  /*2730*/  FMUL.FTZ R18, R9, R16 ;  /* 0x0000001009127220 */ /* 0x000fe40000410000 */
[----:B------:R-:W-:-:S03]  /*2740*/  IMAD.IADD R21, R27, 0x1, R21 ;  /* 0x000000011b157824 */ /* 0x000fc600078e0215 */
[----:B------:R-:W-:Y:S01]  /*2750*/  F2FP.BF16.F32.PACK_AB R18, RZ, R18 ;  /* 0x00000012ff12723e */ /* 0x000fe200000010ff */
[----:B------:R-:W-:Y:S01]  /*2760*/  IMAD.X R32, R13, 0x1, R21, P0 ;  /* 0x000000010d207824 */ /* 0x000fe200000e0615 */
[----:B------:R-:W-:Y:S02]  /*2770*/  ISETP.NE.U32.AND P0, PT, R31, RZ, PT ;  /* 0x000000ff1f00720c */ /* 0x000fe40003f05070 */
[----:B------:R-:W-:Y:S02]  /*2780*/  PRMT R30, R18, 0x7610, R30 ;  /* 0x00007610121e7816 */ /* 0x000fe4000000001e */
[----:B------:R-:W-:Y:S02]  /*2790*/  ISETP.GE.U32.AND.EX P1, PT, R32, UR10, PT, P1 ;  /* 0x0000000a20007c0c */ /* 0x000fe4000bf26110 */
[----:B------:R-:W-:Y:S02]  /*27a0*/  LEA.HI.X R29, R19, UR15, R32, 0x1, P2 ;  /* 0x0000000f131d7c11 */ /* 0x000fe400090f0c20 */
[----:B------:R-:W-:-:S13]  /*27b0*/  ISETP.NE.OR.EX P0, PT, RZ, RZ, P1, P0 ;  /* 0x000000ffff00720c */ /* 0x000fda0000f05700 */
        /* <DEDUP_REMOVED lines=10> */
.L_x_35:
[----:B------:R-:W0:Y:S02]  /*2860*/  LDS R18, [R28] ;  /* 0x000000001c127984 */ /* 0x000e240000000800 */
[----:B0-----:R-:W-:-:S05]  /*2870*/  HFMA2.BF16_V2 R19, R18, 1, 1, R29 ;  /* 0x3f803f8012137831 */ /* 0x001fca000020001d */
[----:B------:R-:W0:Y:S02]  /*2880*/  ATOMS.CAST.SPIN P0, [R28], R18, R19 ;  /* 0x000000121c00758d */ /* 0x000e240001800013 */
[----:B0-----:R-:W-:Y:S05]  /*2890*/  @!P0 BRA `(.L_x_35) ;  /* 0xfffffffc00f08947 */ /* 0x001fea000383ffff */
[----:B------:R-:W-:Y:S05]  /*28a0*/  BRA `(.L_x_33) ;  /* 0x00000000000c7947 */ /* 0x000fea0003800000 */
.L_x_34:
[----:B------:R-:W2:Y:S02]  /*28b0*/  LD.E R18, desc[UR16][R28.64] ;  /* 0x000000101c127980 */ /* 0x000ea4000c101900 */
[----:B--2---:R-:W-:-:S05]  /*28c0*/  IMAD.IADD R19, R19, 0x1, R18 ;  /* 0x0000000113137824 */ /* 0x004fca00078e0212 */
[----:B------:R0:W-:Y:S02]  /*28d0*/  ST.E desc[UR16][R28.64], R19 ;  /* 0x000000131c007985 */ /* 0x0001e4000c101910 */
.L_x_33:
[----:B------:R-:W-:Y:S05]  /*28e0*/  BSYNC.RECONVERGENT B1 ;  /* 0x0000000000017941 */ /* 0x000fea0003800200 */
.L_x_32:
[----:B------:R-:W-:Y:S05]  /*28f0*/  BRA `(.L_x_36) ;  /* 0x00000000008c7947 */ /* 0x000fea0003800000 */
.L_x_31:
        /* <DEDUP_REMOVED lines=13> */
.L_x_39:
[----:B------:R-:W0:Y:S02]  /*29d0*/  LDS R18, [R28+-0x2] ;  /* 0xfffffe001c127984 */ /* 0x000e240000000800 */
[----:B0-----:R-:W-:-:S05]  /*29e0*/  HADD2.BF16_V2 R19, R18, R29 ;  /* 0x0000001d12137230 */ /* 0x001fca0000200000 */
[----:B------:R-:W0:Y:S02]  /*29f0*/  ATOMS.CAST.SPIN P0, [R28+-0x2], R18, R19 ;  /* 0xfffffe121c00758d */ /* 0x000e240001800013 */
[----:B0-----:R-:W-:Y:S05]  /*2a00*/  @!P0 BRA `(.L_x_39) ;  /* 0xfffffffc00f08947 */ /* 0x001fea000383ffff */
[----:B------:R-:W-:Y:S05]  /*2a10*/  BRA `(.L_x_36) ;  /* 0x0000000000447947 */ /* 0x000fea0003800000 */
.L_x_38:
[----:B------:R-:W2:Y:S02]  /*2a20*/  LD.E R18, desc[UR16][R28.64+-0x2] ;  /* 0xfffffe101c127980 */ /* 0x000ea4000c101900 */
[----:B--2---:R-:W-:-:S05]  /*2a30*/  IMAD.IADD R19, R19, 0x1, R18 ;  /* 0x0000000113137824 */ /* 0x004fca00078e0212 */
[----:B------:R0:W-:Y:S01]  /*2a40*/  ST.E desc[UR16][R28.64+-0x2], R19 ;  /* 0xfffffe131c007985 */ /* 0x0001e2000c101910 */
[----:B------:R-:W-:Y:S05]  /*2a50*/  BRA `(.L_x_36) ;  /* 0x0000000000347947 */ /* 0x000fea0003800000 */
.L_x_37:
[C---:B------:R-:W-:Y:S01]  /*2a60*/  LOP3.LUT R18, R28.reuse, 0xfffffffd, RZ, 0xc0, !PT ;  /* 0xfffffffd1c127812 */ /* 0x040fe200078ec0ff */
[----:B------:R-:W-:Y:S01]  /*2a70*/  IMAD.MOV.U32 R19, RZ, RZ, R29 ;  /* 0x000000ffff137224 */ /* 0x000fe200078e001d */
[----:B------:R-:W-:Y:S01]  /*2a80*/  LOP3.LUT R31, R28, 0x2, RZ, 0xc0, !PT ;  /* 0x000000021c1f7812 */ /* 0x000fe200078ec0ff */
[----:B------:R-:W-:-:S03]  /*2a90*/  IMAD.MOV.U32 R34, RZ, RZ, 0x3254 ;  /* 0x00003254ff227424 */ /* 0x000fc600078e00ff */
[----:B------:R0:W5:Y:S01]  /*2aa0*/  LD.E R33, desc[UR16][R18.64] ;  /* 0x0000001012217980 */ /* 0x000162000c101900 */
[----:B------:R-:W-:-:S04]  /*2ab0*/  ISETP.EQ.U32.AND P0, PT, R31, RZ, PT ;  /* 0x000000ff1f00720c */ /* 0x000fc80003f02070 */
[----:B------:R-:W-:-:S09]  /*2ac0*/  SEL R34, R34, 0x7610, P0 ;  /* 0x0000761022227807 */ /* 0x000fd20000000000 */
.L_x_40:
[----:B-----5:R-:W-:-:S05]  /*2ad0*/  HADD2.BF16_V2 R32, R33, R30.H0_H0 ;  /* 0x2000001e21207230 */ /* 0x020fca0000200000 */
[----:B------:R-:W-:-:S05]  /*2ae0*/  PRMT R31, R33, R34, R32 ;  /* 0x00000022211f7216 */ /* 0x000fca0000000020 */
[----:B------:R-:W2:Y:S02]  /*2af0*/  ATOM.E.CAS.STRONG.GPU PT, R32, [R18], R33, R31 ;  /* 0x000000211220738b */ /* 0x000ea400001ee11f */
[----:B--2---:R-:W-:Y:S01]  /*2b00*/  ISETP.NE.U32.AND P0, PT, R32, R33, PT ;  /* 0x000000212000720c */ /* 0x004fe20003f05070 */
[----:B------:R-:W-:-:S12]  /*2b10*/  IMAD.MOV.U32 R33, RZ, RZ, R32 ;  /* 0x000000ffff217224 */ /* 0x000fd800078e0020 */
[----:B------:R-:W-:Y:S05]  /*2b20*/  @P0 BRA `(.L_x_40) ;  /* 0xfffffffc00e80947 */ /* 0x000fea000383ffff */
.L_x_36:
[----:B------:R-:W-:Y:S05]  /*2b30*/  BSYNC.RECONVERGENT B0 ;  /* 0x0000000000007941 */ /* 0x000fea0003800200 */
.L_x_30:
[----:B------:R-:W-:Y:S01]  /*2b40*/  IADD3 R26, P0, PT, R20, R26, RZ ;  /* 0x0000001a141a7210 */ /* 0x000fe20007f1e0ff */
[----:B0-----:R-:W-:Y:S01]  /*2b50*/  FMUL.FTZ R19, R10, R16 ;  /* 0x000000100a137220 */ /* 0x001fe20000410000 */
[----:B------:R-:W-:Y:S02]  /*2b60*/  BSSY.RECONVERGENT B0, `(.L_x_41) ;  /* 0x0000043000007945 */ /* 0x000fe40003800200 */
[----:B------:R-:W-:Y:S01]  /*2b70*/  LEA R18, P1, R26, UR14, 0x1 ;  /* 0x0000000e1a127c11 */ /* 0x000fe2000f8208ff */
[----:B------:R-:W-:Y:S01]  /*2b80*/  IMAD.X R27, R14, 0x1, R21, P0 ;  /* 0x000000010e1b7824 */ /* 0x000fe200000e0615 */
[----:B------:R-:W-:Y:S02]  /*2b90*/  ISETP.GE.U32.AND P0, PT, R26, UR13, PT ;  /* 0x0000000d1a007c0c */ /* 0x000fe4000bf06070 */
[----:B------:R-:W-:Y:S02]  /*2ba0*/  LOP3.LUT R28, R18, 0x3, RZ, 0xc0, !PT ;  /* 0x00000003121c7812 */ /* 0x000fe400078ec0ff */
[----:B------:R-:W-:-:S02]  /*2bb0*/  ISETP.GE.U32.AND.EX P0, PT, R27, UR10, PT, P0 ;  /* 0x0000000a1b007c0c */ /* 0x000fc4000bf06100 */
[----:B------:R-:W-:Y:S02]  /*2bc0*/  ISETP.NE.U32.AND P2, PT, R28, RZ, PT ;  /* 0x000000ff1c00720c */ /* 0x000fe40003f45070 */
[----:B------:R-:W-:Y:S02]  /*2bd0*/  F2FP.BF16.F32.PACK_AB R21, RZ, R19 ;  /* 0x00000013ff15723e */ /* 0x000fe400000010ff */
[----:B------:R-:W-:Y:S02]  /*2be0*/  ISETP.NE.OR.EX P0, PT, RZ, RZ, P0, P2 ;  /* 0x000000ffff00720c */ /* 0x000fe40000705720 */
[----:B------:R-:W-:-:S11]  /*2bf0*/  LEA.HI.X R19, R26, UR15, R27, 0x1, P1 ;  /* 0x0000000f1a137c11 */ /* 0x000fd600088f0c1b */
[----:B------:R-:W-:Y:S05]  /*2c00*/  @P0 BRA `(.L_x_42) ;  /* 0x00000000004c0947 */ /* 0x000fea0003800000 */
[----:B------:R-:W0:Y:S02]  /*2c10*/  I2F.BF16.RZ R28, RZ ;  /* 0x000000ff001c7306 */ /* 0x000e24000020e400 */
[----:B0-----:R-:W-:-:S05]  /*2c20*/  PRMT R26, R21, 0x5410, R28 ;  /* 0x00005410151a7816 */ /* 0x001fca000000001c */
[----:B------:R0:W-:Y:S02]  /*2c30*/  ATOM.E.ADD.BF16x2.RN.STRONG.GPU P0, RZ, desc[UR16][R18.64], R26 ;  /* 0x8000001a12ff79a2 */ /* 0x0001e4000c10e710 */
[----:B0-----:R-:W-:Y:S05]  /*2c40*/  @P0 BRA `(.L_x_43) ;  /* 0x0000000000d00947 */ /* 0x001fea0003800000 */
[----:B------:R-:W0:Y:S02]  /*2c50*/  QSPC.E.S P0, RZ, [R18] ;  /* 0x0000000012ff73aa */ /* 0x000e240000000500 */
[----:B0-----:R-:W-:Y:S05]  /*2c60*/  @!P0 BRA `(.L_x_44) ;  /* 0x0000000000248947 */ /* 0x001fea0003800000 */
[----:B------:R-:W-:Y:S01]  /*2c70*/  BSSY.RECONVERGENT B1, `(.L_x_45) ;  /* 0x0000007000017945 */ /* 0x000fe20003800200 */
[----:B------:R-:W-:Y:S02]  /*2c80*/  MOV R26, R18 ;  /* 0x00000012001a7202 */ /* 0x000fe40000000f00 */
[----:B------:R-:W-:-:S07]  /*2c90*/  PRMT R21, R21, 0x5410, R28 ;  /* 0x0000541015157816 */ /* 0x000fce000000001c */
.L_x_46:
[----:B------:R-:W0:Y:S02]  /*2ca0*/  LDS R18, [R26] ;  /* 0x000000001a127984 */ /* 0x000e240000000800 */
[----:B0-----:R-:W-:-:S05]  /*2cb0*/  HFMA2.BF16_V2 R19, R18, 1, 1, R21 ;  /* 0x3f803f8012137831 */ /* 0x001fca0000200015 */
[----:B------:R-:W0:Y:S02]  /*2cc0*/  ATOMS.CAST.SPIN P0, [R26], R18, R19 ;  /* 0x000000121a00758d */ /* 0x000e240001800013 */
[----:B0-----:R-:W-:Y:S05]  /*2cd0*/  @!P0 BRA `(.L_x_46) ;  /* 0xfffffffc00f08947 */ /* 0x001fea000383ffff */
[----:B------:R-:W-:Y:S05]  /*2ce0*/  BSYNC.RECONVERGENT B1 ;  /* 0x0000000000017941 */ /* 0x000fea0003800200 */
.L_x_45:
[----:B------:R-:W-:Y:S05]  /*2cf0*/  BRA `(.L_x_43) ;  /* 0x0000000000a47947 */ /* 0x000fea0003800000 */
.L_x_44:
[----:B------:R-:W2:Y:S02]  /*2d00*/  LD.E R21, desc[UR16][R18.64] ;  /* 0x0000001012157980 */ /* 0x000ea4000c101900 */
[----:B--2---:R-:W-:-:S05]  /*2d10*/  IMAD.IADD R21, R26, 0x1, R21 ;  /* 0x000000011a157824 */ /* 0x004fca00078e0215 */
[----:B------:R2:W-:Y:S01]  /*2d20*/  ST.E desc[UR16][R18.64], R21 ;  /* 0x0000001512007985 */ /* 0x0005e2000c101910 */
[----:B------:R-:W-:Y:S05]  /*2d30*/  BRA `(.L_x_43) ;  /* 0x0000000000947947 */ /* 0x000fea0003800000 */
.L_x_42:
        /* <DEDUP_REMOVED lines=11> */
[----:B------:R-:W-:Y:S01]  /*2df0*/  BSSY.RECONVERGENT B1, `(.L_x_49) ;  /* 0x0000007000017945 */ /* 0x000fe20003800200 */
[----:B------:R-:W-:Y:S02]  /*2e00*/  MOV R26, R18 ;  /* 0x00000012001a7202 */ /* 0x000fe40000000f00 */
[----:B------:R-:W-:-:S07]  /*2e10*/  PRMT R21, R28, 0x5410, R21 ;  /* 0x000054101c157816 */ /* 0x000fce0000000015 */
.L_x_50:
[----:B------:R-:W0:Y:S02]  /*2e20*/  LDS R18, [R26+-0x2] ;  /* 0xfffffe001a127984 */ /* 0x000e240000000800 */
[----:B0-----:R-:W-:-:S05]  /*2e30*/  HADD2.BF16_V2 R19, R18, R21 ;  /* 0x0000001512137230 */ /* 0x001fca0000200000 */
[----:B------:R-:W0:Y:S02]  /*2e40*/  ATOMS.CAST.SPIN P0, [R26+-0x2], R18, R19 ;  /* 0xfffffe121a00758d */ /* 0x000e240001800013 */
[----:B0-----:R-:W-:Y:S05]  /*2e50*/  @!P0 BRA `(.L_x_50) ;  /* 0xfffffffc00f08947 */ /* 0x001fea000383ffff */
[----:B------:R-:W-:Y:S05]  /*2e60*/  BSYNC.RECONVERGENT B1 ;  /* 0x0000000000017941 */ /* 0x000fea0003800200 */
.L_x_49:
[----:B------:R-:W-:Y:S05]  /*2e70*/  BRA `(.L_x_43) ;  /* 0x0000000000447947 */ /* 0x000fea0003800000 */
.L_x_48:
[----:B------:R-:W2:Y:S02]  /*2e80*/  LD.E R21, desc[UR16][R18.64+-0x2] ;  /* 0xfffffe1012157980 */ /* 0x000ea4000c101900 */
[----:B--2---:R-:W-:-:S05]  /*2e90*/  IMAD.IADD R21, R26, 0x1, R21 ;  /* 0x000000011a157824 */ /* 0x004fca00078e0215 */
[----:B------:R1:W-:Y:S01]  /*2ea0*/  ST.E desc[UR16][R18.64+-0x2], R21 ;  /* 0xfffffe1512007985 */ /* 0x0003e2000c101910 */
[----:B------:R-:W-:Y:S05]  /*2eb0*/  BRA `(.L_x_43) ;  /* 0x0000000000347947 */ /* 0x000fea0003800000 */
.L_x_47:
[C---:B------:R-:W-:Y:S01]  /*2ec0*/  LOP3.LUT R26, R18.reuse, 0xfffffffd, RZ, 0xc0, !PT ;  /* 0xfffffffd121a7812 */ /* 0x040fe200078ec0ff */
[----:B------:R-:W-:Y:S01]  /*2ed0*/  IMAD.MOV.U32 R27, RZ, RZ, R19 ;  /* 0x000000ffff1b7224 */ /* 0x000fe200078e0013 */
[----:B------:R-:W-:Y:S01]  /*2ee0*/  LOP3.LUT R28, R18, 0x2, RZ, 0xc0, !PT ;  /* 0x00000002121c7812 */ /* 0x000fe200078ec0ff */
[----:B------:R-:W-:-:S03]  /*2ef0*/  IMAD.MOV.U32 R30, RZ, RZ, 0x3254 ;  /* 0x00003254ff1e7424 */ /* 0x000fc600078e00ff */
[----:B------:R0:W5:Y:S01]  /*2f00*/  LD.E R29, desc[UR16][R26.64] ;  /* 0x000000101a1d7980 */ /* 0x000162000c101900 */
[----:B------:R-:W-:-:S04]  /*2f10*/  ISETP.EQ.U32.AND P0, PT, R28, RZ, PT ;  /* 0x000000ff1c00720c */ /* 0x000fc80003f02070 */
[----:B------:R-:W-:-:S09]  /*2f20*/  SEL R30, R30, 0x7610, P0 ;  /* 0x000076101e1e7807 */ /* 0x000fd20000000000 */
.L_x_51:
[----:B-----5:R-:W-:-:S05]  /*2f30*/  HADD2.BF16_V2 R28, R29, R21.H0_H0 ;  /* 0x200000151d1c7230 */ /* 0x020fca0000200000 */
[----:B------:R-:W-:-:S05]  /*2f40*/  PRMT R31, R29, R30, R28 ;  /* 0x0000001e1d1f7216 */ /* 0x000fca000000001c */
[----:B------:R-:W2:Y:S02]  /*2f50*/  ATOM.E.CAS.STRONG.GPU PT, R28, [R26], R29, R31 ;  /* 0x0000001d1a1c738b */ /* 0x000ea400001ee11f */
[----:B--2---:R-:W-:Y:S01]  /*2f60*/  ISETP.NE.U32.AND P0, PT, R28, R29, PT ;  /* 0x0000001d1c00720c */ /* 0x004fe20003f05070 */
[----:B------:R-:W-:-:S12]  /*2f70*/  IMAD.MOV.U32 R29, RZ, RZ, R28 ;  /* 0x000000ffff1d7224 */ /* 0x000fd800078e001c */
[----:B------:R-:W-:Y:S05]  /*2f80*/  @P0 BRA `(.L_x_51) ;  /* 0xfffffffc00e80947 */ /* 0x000fea000383ffff */
.L_x_43:
[----:B------:R-:W-:Y:S05]  /*2f90*/  BSYNC.RECONVERGENT B0 ;  /* 0x0000000000007941 */ /* 0x000fea0003800200 */
.L_x_41:
[----:B------:R-:W-:Y:S01]  /*2fa0*/  UIADD3 UR6, UPT, UPT, UR12, -0x1, URZ ;  /* 0xffffffff0c067890 */ /* 0x000fe2000fffe0ff */
[C---:B-12---:R-:W-:Y:S01]  /*2fb0*/  VIADD R18, R0.reuse, 0x1 ;  /* 0x0000000100127836 */ /* 0x046fe20000000000 */
[----:B------:R-:W-:Y:S01]  /*2fc0*/  USHF.R.S32.HI UR9, URZ, 0x1f, UR21 ;  /* 0x0000001fff097899 */ /* 0x000fe20008011415 */
[----:B------:R-:W-:Y:S03]  /*2fd0*/  BSSY.RECONVERGENT B0, `(.L_x_52) ;  /* 0x0000052000007945 */ /* 0x000fe60003800200 */
[----:B------:R-:W-:-:S13]  /*2fe0*/  ISETP.GE.AND P0, PT, R0, UR6, PT ;  /* 0x0000000600007c0c */ /* 0x000fda000bf06270 */
[----:B------:R-:W-:-:S05]  /*2ff0*/  @P0 IMAD.MOV R18, RZ, RZ, R0 ;  /* 0x000000ffff120224 */ /* 0x000fca00078e0200 */
[----:B------:R-:W-:-:S04]  /*3000*/  IADD3 R19, P0, PT, R18, UR18, RZ ;  /* 0x0000001212137c10 */ /* 0x000fc8000ff1e0ff */
[----:B------:R-:W-:Y:S01]  /*3010*/  LEA.HI.X.SX32 R18, R18, UR11, 0x1, P0 ;  /* 0x0000000b12127c11 */ /* 0x000fe200080f0eff */
[----:B0-----:R-:W-:-:S04]  /*3020*/  IMAD.WIDE.U32 R26, R19, UR21, RZ ;  /* 0x00000015131a7c25 */ /* 0x001fc8000f8e00ff */
[----:B------:R-:W-:-:S04]  /*3030*/  IMAD R18, R18, UR21, RZ ;  /* 0x0000001512127c24 */ /* 0x000fc8000f8e02ff */
[----:B------:R-:W-:Y:S01]  /*3040*/  IMAD R21, R19, UR9, R18 ;  /* 0x0000000913157c24 */ /* 0x000fe2000f8e0212 */
[----:B------:R-:W-:-:S03]  /*3050*/  IADD3 R19, P0, PT, R2, R26, RZ ;  /* 0x0000001a02137210 */ /* 0x000fc60007f1e0ff */
[----:B------:R-:W-:Y:S02]  /*3060*/  IMAD.IADD R21, R27, 0x1, R21 ;  /* 0x000000011b157824 */ /* 0x000fe400078e0215 */
[----:B------:R-:W-:-:S03]  /*3070*/  IMAD.WIDE.U32 R28, R19, UR22, RZ ;  /* 0x00000016131c7c25 */ /* 0x000fc6000f8e00ff */
[----:B------:R-:W-:-:S05]  /*3080*/  LEA.HI.X.SX32 R18, R2, R21, 0x1, P0 ;  /* 0x0000001502127211 */ /* 0x000fca00000f0eff */
[----:B------:R-:W-:Y:S01]  /*3090*/  IMAD R30, R18, UR22, RZ ;  /* 0x00000016121e7c24 */ /* 0x000fe2000f8e02ff */
[----:B------:R-:W-:-:S03]  /*30a0*/  IADD3 R18, P0, PT, R3, R28, RZ ;  /* 0x0000001c03127210 */ /* 0x000fc60007f1e0ff */
[----:B------:R-:W-:Y:S01]  /*30b0*/  IMAD R19, R19, UR7, R30 ;  /* 0x0000000713137c24 */ /* 0x000fe2000f8e021e */
[C---:B------:R-:W-:Y:S02]  /*30c0*/  LEA R30, P2, R18.reuse, UR14, 0x1 ;  /* 0x0000000e121e7c11 */ /* 0x040fe4000f8408ff */
[----:B------:R-:W-:Y:S01]  /*30d0*/  ISETP.GE.U32.AND P1, PT, R18, UR13, PT ;  /* 0x0000000d12007c0c */ /* 0x000fe2000bf26070 */
[----:B------:R-:W-:Y:S01]  /*30e0*/  IMAD.IADD R32, R29, 0x1, R19 ;  /* 0x000000011d207824 */ /* 0x000fe200078e0213 */
[----:B------:R-:W-:Y:S01]  /*30f0*/  LOP3.LUT R34, R30, 0x3, RZ, 0xc0, !PT ;  /* 0x000000031e227812 */ /* 0x000fe200078ec0ff */
[----:B------:R-:W-:Y:S02]  /*3100*/  FMUL.FTZ R19, R11, R16 ;  /* 0x000000100b137220 */ /* 0x000fe40000410000 */
[----:B------:R-:W-:Y:S01]  /*3110*/  IMAD.X R35, R13, 0x1, R32, P0 ;  /* 0x000000010d237824 */ /* 0x000fe200000e0620 */
[----:B------:R-:W-:Y:S02]  /*3120*/  ISETP.NE.U32.AND P0, PT, R34, RZ, PT ;  /* 0x000000ff2200720c */ /* 0x000fe40003f05070 */
[----:B------:R-:W-:-:S02]  /*3130*/  F2FP.BF16.F32.PACK_AB R19, RZ, R19 ;  /* 0x00000013ff13723e */ /* 0x000fc400000010ff */
[----:B------:R-:W-:Y:S02]  /*3140*/  ISETP.GE.U32.AND.EX P1, PT, R35, UR10, PT, P1 ;  /* 0x0000000a23007c0c */ /* 0x000fe4000bf26110 */
        /* <DEDUP_REMOVED lines=13> */
.L_x_57:
[----:B------:R-:W0:Y:S02]  /*3220*/  LDS R18, [R30] ;  /* 0x000000001e127984 */ /* 0x000e240000000800 */
[----:B0-----:R-:W-:-:S05]  /*3230*/  HFMA2.BF16_V2 R19, R18, 1, 1, R33 ;  /* 0x3f803f8012137831 */ /* 0x001fca0000200021 */
[----:B------:R-:W0:Y:S02]  /*3240*/  ATOMS.CAST.SPIN P0, [R30], R18, R19 ;  /* 0x000000121e00758d */ /* 0x000e240001800013 */
[----:B0-----:R-:W-:Y:S05]  /*3250*/  @!P0 BRA `(.L_x_57) ;  /* 0xfffffffc00f08947 */ /* 0x001fea000383ffff */
[----:B------:R-:W-:Y:S05]  /*3260*/  BRA `(.L_x_55) ;  /* 0x00000000000c7947 */ /* 0x000fea0003800000 */
.L_x_56:
[----:B------:R-:W2:Y:S02]  /*3270*/  LD.E R18, desc[UR16][R30.64] ;  /* 0x000000101e127980 */ /* 0x000ea4000c101900 */
[----:B--2---:R-:W-:-:S05]  /*3280*/  IMAD.IADD R19, R19, 0x1, R18 ;  /* 0x0000000113137824 */ /* 0x004fca00078e0212 */
[----:B------:R0:W-:Y:S02]  /*3290*/  ST.E desc[UR16][R30.64], R19 ;  /* 0x000000131e007985 */ /* 0x0001e4000c101910 */
.L_x_55:
[----:B------:R-:W-:Y:S05]  /*32a0*/  BSYNC.RECONVERGENT B1 ;  /* 0x0000000000017941 */ /* 0x000fea0003800200 */
.L_x_54:
[----:B------:R-:W-:Y:S05]  /*32b0*/  BRA `(.L_x_58) ;  /* 0x00000000008c7947 */ /* 0x000fea0003800000 */
.L_x_53:
        /* <DEDUP_REMOVED lines=13> */
.L_x_61:
[----:B------:R-:W0:Y:S02]  /*3390*/  LDS R18, [R30+-0x2] ;  /* 0xfffffe001e127984 */ /* 0x000e240000000800 */
[----:B0-----:R-:W-:-:S05]  /*33a0*/  HADD2.BF16_V2 R19, R18, R33 ;  /* 0x0000002112137230 */ /* 0x001fca0000200000 */
[----:B------:R-:W0:Y:S02]  /*33b0*/  ATOMS.CAST.SPIN P0, [R30+-0x2], R18, R19 ;  /* 0xfffffe121e00758d */ /* 0x000e240001800013 */
[----:B0-----:R-:W-:Y:S05]  /*33c0*/  @!P0 BRA `(.L_x_61) ;  /* 0xfffffffc00f08947 */ /* 0x001fea000383ffff */
[----:B------:R-:W-:Y:S05]  /*33d0*/  BRA `(.L_x_58) ;  /* 0x0000000000447947 */ /* 0x000fea0003800000 */
.L_x_60:
[----:B------:R-:W2:Y:S02]  /*33e0*/  LD.E R18, desc[UR16][R30.64+-0x2] ;  /* 0xfffffe101e127980 */ /* 0x000ea4000c101900 */
[----:B--2---:R-:W-:-:S05]  /*33f0*/  IMAD.IADD R19, R19, 0x1, R18 ;  /* 0x0000000113137824 */ /* 0x004fca00078e0212 */
[----:B------:R1:W-:Y:S01]  /*3400*/  ST.E desc[UR16][R30.64+-0x2], R19 ;  /* 0xfffffe131e007985 */ /* 0x0003e2000c101910 */
[----:B------:R-:W-:Y:S05]  /*3410*/  BRA `(.L_x_58) ;  /* 0x0000000000347947 */ /* 0x000fea0003800000 */
.L_x_59:
[C---:B------:R-:W-:Y:S01]  /*3420*/  LOP3.LUT R18, R30.reuse, 0xfffffffd, RZ, 0xc0, !PT ;  /* 0xfffffffd1e127812 */ /* 0x040fe200078ec0ff */
[----:B------:R-:W-:Y:S01]  /*3430*/  IMAD.MOV.U32 R19, RZ, RZ, R31 ;  /* 0x000000ffff137224 */ /* 0x000fe200078e001f */
[----:B------:R-:W-:-:S04]  /*3440*/  LOP3.LUT R34, R30, 0x2, RZ, 0xc0, !PT ;  /* 0x000000021e227812 */ /* 0x000fc800078ec0ff */
[----:B------:R0:W5:Y:S01]  /*3450*/  LD.E R35, desc[UR16][R18.64] ;  /* 0x0000001012237980 */ /* 0x000162000c101900 */
[----:B------:R-:W-:Y:S01]  /*3460*/  ISETP.EQ.U32.AND P0, PT, R34, RZ, PT ;  /* 0x000000ff2200720c */ /* 0x000fe20003f02070 */
[----:B------:R-:W-:-:S05]  /*3470*/  IMAD.MOV.U32 R34, RZ, RZ, 0x3254 ;  /* 0x00003254ff227424 */ /* 0x000fca00078e00ff */
[----:B------:R-:W-:-:S07]  /*3480*/  SEL R34, R34, 0x7610, P0 ;  /* 0x0000761022227807 */ /* 0x000fce0000000000 */
.L_x_62:
[----:B-----5:R-:W-:-:S05]  /*3490*/  HADD2.BF16_V2 R36, R35, R33.H0_H0 ;  /* 0x2000002123247230 */ /* 0x020fca0000200000 */
[----:B------:R-:W-:-:S05]  /*34a0*/  PRMT R37, R35, R34, R36 ;  /* 0x0000002223257216 */ /* 0x000fca0000000024 */
[----:B------:R-:W2:Y:S02]  /*34b0*/  ATOM.E.CAS.STRONG.GPU PT, R36, [R18], R35, R37 ;  /* 0x000000231224738b */ /* 0x000ea400001ee125 */
[----:B--2---:R-:W-:Y:S01]  /*34c0*/  ISETP.NE.U32.AND P0, PT, R36, R35, PT ;  /* 0x000000232400720c */ /* 0x004fe20003f05070 */
[----:B------:R-:W-:-:S12]  /*34d0*/  IMAD.MOV.U32 R35, RZ, RZ, R36 ;  /* 0x000000ffff237224 */ /* 0x000fd800078e0024 */
[----:B------:R-:W-:Y:S05]  /*34e0*/  @P0 BRA `(.L_x_62) ;  /* 0xfffffffc00e80947 */ /* 0x000fea000383ffff */
.L_x_58:
[----:B------:R-:W-:Y:S05]  /*34f0*/  BSYNC.RECONVERGENT B0 ;  /* 0x0000000000007941 */ /* 0x000fea0003800200 */
.L_x_52:
[----:B------:R-:W-:Y:S01]  /*3500*/  IADD3 R28, P0, PT, R20, R28, RZ ;  /* 0x0000001c141c7210 */ /* 0x000fe20007f1e0ff */
[----:B01----:R-:W-:Y:S01]  /*3510*/  FMUL.FTZ R19, R12, R16 ;  /* 0x000000100c137220 */ /* 0x003fe20000410000 */
        /* <DEDUP_REMOVED lines=20> */
.L_x_68:
[----:B------:R-:W0:Y:S02]  /*3660*/  LDS R18, [R28] ;  /* 0x000000001c127984 */ /* 0x000e240000000800 */
[----:B0-----:R-:W-:-:S05]  /*3670*/  HFMA2.BF16_V2 R19, R18, 1, 1, R29 ;  /* 0x3f803f8012137831 */ /* 0x001fca000020001d */
[----:B------:R-:W0:Y:S02]  /*3680*/  ATOMS.CAST.SPIN P0, [R28], R18, R19 ;  /* 0x000000121c00758d */ /* 0x000e240001800013 */
[----:B0-----:R-:W-:Y:S05]  /*3690*/  @!P0 BRA `(.L_x_68) ;  /* 0xfffffffc00f08947 */ /* 0x001fea000383ffff */
[----:B------:R-:W-:Y:S05]  /*36a0*/  BSYNC.RECONVERGENT B1 ;  /* 0x0000000000017941 */ /* 0x000fea0003800200 */
.L_x_67:
[----:B------:R-:W-:Y:S05]  /*36b0*/  BRA `(.L_x_65) ;  /* 0x0000000000a47947 */ /* 0x000fea0003800000 */
.L_x_66:
[----:B------:R-:W2:Y:S02]  /*36c0*/  LD.E R28, desc[UR16][R18.64] ;  /* 0x00000010121c7980 */ /* 0x000ea4000c101900 */
[----:B--2---:R-:W-:-:S05]  /*36d0*/  IMAD.IADD R29, R29, 0x1, R28 ;  /* 0x000000011d1d7824 */ /* 0x004fca00078e021c */
[----:B------:R2:W-:Y:S01]  /*36e0*/  ST.E desc[UR16][R18.64], R29 ;  /* 0x0000001d12007985 */ /* 0x0005e2000c101910 */
[----:B------:R-:W-:Y:S05]  /*36f0*/  BRA `(.L_x_65) ;  /* 0x0000000000947947 */ /* 0x000fea0003800000 */
.L_x_64:
        /* <DEDUP_REMOVED lines=14> */
.L_x_72:
[----:B------:R-:W0:Y:S02]  /*37e0*/  LDS R18, [R28+-0x2] ;  /* 0xfffffe001c127984 */ /* 0x000e240000000800 */
[----:B0-----:R-:W-:-:S05]  /*37f0*/  HADD2.BF16_V2 R19, R18, R29 ;  /* 0x0000001d12137230 */ /* 0x001fca0000200000 */
[----:B------:R-:W0:Y:S02]  /*3800*/  ATOMS.CAST.SPIN P0, [R28+-0x2], R18, R19 ;  /* 0xfffffe121c00758d */ /* 0x000e240001800013 */
[----:B0-----:R-:W-:Y:S05]  /*3810*/  @!P0 BRA `(.L_x_72) ;  /* 0xfffffffc00f08947 */ /* 0x001fea000383ffff */
[----:B------:R-:W-:Y:S05]  /*3820*/  BSYNC.RECONVERGENT B1 ;  /* 0x0000000000017941 */ /* 0x000fea0003800200 */
.L_x_71:
[----:B------:R-:W-:Y:S05]  /*3830*/  BRA `(.L_x_65) ;  /* 0x0000000000447947 */ /* 0x000fea0003800000 */
.L_x_70:
[----:B------:R-:W2:Y:S02]  /*3840*/  LD.E R28, desc[UR16][R18.64+-0x2] ;  /* 0xfffffe10121c7980 */ /* 0x000ea4000c101900 */
[----:B--2---:R-:W-:-:S05]  /*3850*/  IMAD.IADD R29, R29, 0x1, R28 ;  /* 0x000000011d1d7824 */ /* 0x004fca00078e021c */
[----:B------:R1:W-:Y:S01]  /*3860*/  ST.E desc[UR16][R18.64+-0x2], R29 ;  /* 0xfffffe1d12007985 */ /* 0x0003e2000c101910 */
[----:B------:R-:W-:Y:S05]  /*3870*/  BRA `(.L_x_65) ;  /* 0x0000000000347947 */ /* 0x000fea0003800000 */
.L_x_69:
[C---:B------:R-:W-:Y:S01]  /*3880*/  LOP3.LUT R28, R18.reuse, 0xfffffffd, RZ, 0xc0, !PT ;  /* 0xfffffffd121c7812 */ /* 0x040fe200078ec0ff */
[----:B------:R-:W-:Y:S01]  /*3890*/  IMAD.MOV.U32 R29, RZ, RZ, R19 ;  /* 0x000000ffff1d7224 */ /* 0x000fe200078e0013 */
[----:B------:R-:W-:Y:S01]  /*38a0*/  LOP3.LUT R31, R18, 0x2, RZ, 0xc0, !PT ;  /* 0x00000002121f7812 */ /* 0x000fe200078ec0ff */
[----:B------:R-:W-:-:S03]  /*38b0*/  IMAD.MOV.U32 R34, RZ, RZ, 0x3254 ;  /* 0x00003254ff227424 */ /* 0x000fc600078e00ff */
[----:B------:R0:W5:Y:S01]  /*38c0*/  LD.E R33, desc[UR16][R28.64] ;  /* 0x000000101c217980 */ /* 0x000162000c101900 */
[----:B------:R-:W-:-:S04]  /*38d0*/  ISETP.EQ.U32.AND P0, PT, R31, RZ, PT ;  /* 0x000000ff1f00720c */ /* 0x000fc80003f02070 */
[----:B------:R-:W-:-:S09]  /*38e0*/  SEL R34, R34, 0x7610, P0 ;  /* 0x0000761022227807 */ /* 0x000fd20000000000 */
.L_x_73:
[----:B-----5:R-:W-:-:S05]  /*38f0*/  HADD2.BF16_V2 R32, R33, R30.H0_H0 ;  /* 0x2000001e21207230 */ /* 0x020fca0000200000 */
[----:B------:R-:W-:-:S05]  /*3900*/  PRMT R31, R33, R34, R32 ;  /* 0x00000022211f7216 */ /* 0x000fca0000000020 */
[----:B------:R-:W2:Y:S02]  /*3910*/  ATOM.E.CAS.STRONG.GPU PT, R32, [R28], R33, R31 ;  /* 0x000000211c20738b */ /* 0x000ea400001ee11f */
[----:B--2---:R-:W-:Y:S01]  /*3920*/  ISETP.NE.U32.AND P0, PT, R32, R33, PT ;  /* 0x000000212000720c */ /* 0x004fe20003f05070 */
[----:B------:R-:W-:-:S12]  /*3930*/  IMAD.MOV.U32 R33, RZ, RZ, R32 ;  /* 0x000000ffff217224 */ /* 0x000fd800078e0020 */
[----:B------:R-:W-:Y:S05]  /*3940*/  @P0 BRA `(.L_x_73) ;  /* 0xfffffffc00e80947 */ /* 0x000fea000383ffff */
.L_x_65:
[----:B------:R-:W-:Y:S05]  /*3950*/  BSYNC.RECONVERGENT B0 ;  /* 0x0000000000007941 */ /* 0x000fea0003800200 */
.L_x_63:
[----:B-12---:R-:W-:Y:S01]  /*3960*/  IADD3 R18, P0, PT, R4, R26, RZ ;  /* 0x0000001a04127210 */ /* 0x006fe20007f1e0ff */
[----:B------:R-:W-:Y:S01]  /*3970*/  BSSY.RECONVERGENT B0, `(.L_x_74) ;  /* 0x000004c000007945 */ /* 0x000fe20003800200 */
[----:B------:R-:W-:-:S05]  /*3980*/  SHF.R.S32.HI R26, RZ, 0x1f, R4 ;  /* 0x0000001fff1a7819 */ /* 0x000fca0000011404 */
[----:B------:R-:W-:Y:S02]  /*3990*/  IMAD.X R21, R26, 0x1, R21, P0 ;  /* 0x000000011a157824 */ /* 0x000fe400000e0615 */
[----:B------:R-:W-:-:S04]  /*39a0*/  IMAD.WIDE.U32 R26, R18, UR22, RZ ;  /* 0x00000016121a7c25 */ /* 0x000fc8000f8e00ff */
[----:B------:R-:W-:Y:S01]  /*39b0*/  IMAD R21, R21, UR22, RZ ;  /* 0x0000001615157c24 */ /* 0x000fe2000f8e02ff */
[----:B------:R-:W-:-:S03]  /*39c0*/  IADD3 R19, P0, PT, R3, R26, RZ ;  /* 0x0000001a03137210 */ /* 0x000fc60007f1e0ff */
[----:B------:R-:W-:Y:S01]  /*39d0*/  IMAD R21, R18, UR7, R21 ;  /* 0x0000000712157c24 */ /* 0x000fe2000f8e0215 */
[----:B0-----:R-:W-:Y:S01]  /*39e0*/  LEA R28, P2, R19, UR14, 0x1 ;  /* 0x0000000e131c7c11 */ /* 0x001fe2000f8408ff */
[----:B------:R-:W-:Y:S01]  /*39f0*/  FMUL.FTZ R18, R5, R16 ;  /* 0x0000001005127220 */ /* 0x000fe20000410000 */
[----:B------:R-:W-:Y:S01]  /*3a00*/  ISETP.GE.U32.AND P1, PT, R19, UR13, PT ;  /* 0x0000000d13007c0c */ /* 0x000fe2000bf26070 */
[----:B------:R-:W-:Y:S01]  /*3a10*/  IMAD.IADD R21, R27, 0x1, R21 ;  /* 0x000000011b157824 */ /* 0x000fe200078e0215 */
[----:B------:R-:W-:Y:S02]  /*3a20*/  LOP3.LUT R31, R28, 0x3, RZ, 0xc0, !PT ;  /* 0x000000031c1f7812 */ /* 0x000fe400078ec0ff */
[----:B------:R-:W-:Y:S01]  /*3a30*/  F2FP.BF16.F32.PACK_AB R18, RZ, R18 ;  /* 0x00000012ff12723e */ /* 0x000fe200000010ff */
[----:B------:R-:W-:Y:S01]  /*3a40*/  IMAD.X R32, R13, 0x1, R21, P0 ;  /* 0x000000010d207824 */ /* 0x000fe200000e0615 */
[----:B------:R-:W-:Y:S02]  /*3a50*/  ISETP.NE.U32.AND P0, PT, R31, RZ, PT ;  /* 0x000000ff1f00720c */ /* 0x000fe40003f05070 */
[----:B------:R-:W-:-:S02]  /*3a60*/  PRMT R30, R18, 0x7610, R30 ;  /* 0x00007610121e7816 */ /* 0x000fc4000000001e */
[----:B------:R-:W-:Y:S02]  /*3a70*/  ISETP.GE.U32.AND.EX P1, PT, R32, UR10, PT, P1 ;  /* 0x0000000a20007c0c */ /* 0x000fe4000bf26110 */
[----:B------:R-:W-:Y:S02]  /*3a80*/  LEA.HI.X R29, R19, UR15, R32, 0x1, P2 ;  /* 0x0000000f131d7c11 */ /* 0x000fe400090f0c20 */
[----:B------:R-:W-:-:S13]  /*3a90*/  ISETP.NE.OR.EX P0, PT, RZ, RZ, P1, P0 ;  /* 0x000000ffff00720c */ /* 0x000fda0000f05700 */
        /* <DEDUP_REMOVED lines=10> */
.L_x_79:
[----:B------:R-:W0:Y:S02]  /*3b40*/  LDS R18, [R28] ;  /* 0x000000001c127984 */ /* 0x000e240000000800 */
[----:B0-----:R-:W-:-:S05]  /*3b50*/  HFMA2.BF16_V2 R19, R18, 1, 1, R29 ;  /* 0x3f803f8012137831 */ /* 0x001fca000020001d */
[----:B------:R-:W0:Y:S02]  /*3b60*/  ATOMS.CAST.SPIN P0, [R28], R18, R19 ;  /* 0x000000121c00758d */ /* 0x000e240001800013 */
[----:B0-----:R-:W-:Y:S05]  /*3b70*/  @!P0 BRA `(.L_x_79) ;  /* 0xfffffffc00f08947 */ /* 0x001fea000383ffff */
[----:B------:R-:W-:Y:S05]  /*3b80*/  BSYNC.RECONVERGENT B1 ;  /* 0x0000000000017941 */ /* 0x000fea0003800200 */
.L_x_78:
[----:B------:R-:W-:Y:S05]  /*3b90*/  BRA `(.L_x_76) ;  /* 0x0000000000a47947 */ /* 0x000fea0003800000 */
.L_x_77:
[----:B------:R-:W2:Y:S02]  /*3ba0*/  LD.E R18, desc[UR16][R28.64] ;  /* 0x000000101c127980 */ /* 0x000ea4000c101900 */
[----:B--2---:R-:W-:-:S05]  /*3bb0*/  IMAD.IADD R19, R19, 0x1, R18 ;  /* 0x0000000113137824 */ /* 0x004fca00078e0212 */
[----:B------:R0:W-:Y:S01]  /*3bc0*/  ST.E desc[UR16][R28.64], R19 ;  /* 0x000000131c007985 */ /* 0x0001e2000c101910 */
[----:B------:R-:W-:Y:S05]  /*3bd0*/  BRA `(.L_x_76) ;  /* 0x0000000000947947 */ /* 0x000fea0003800000 */
.L_x_75:
        /* <DEDUP_REMOVED lines=14> */
.L_x_83:
[----:B------:R-:W0:Y:S02]  /*3cc0*/  LDS R18, [R28+-0x2] ;  /* 0xfffffe001c127984 */ /* 0x000e240000000800 */
[----:B0-----:R-:W-:-:S05]  /*3cd0*/  HADD2.BF16_V2 R19, R18, R29 ;  /* 0x0000001d12137230 */ /* 0x001fca0000200000 */
[----:B------:R-:W0:Y:S02]  /*3ce0*/  ATOMS.CAST.SPIN P0, [R28+-0x2], R18, R19 ;  /* 0xfffffe121c00758d */ /* 0x000e240001800013 */
[----:B0-----:R-:W-:Y:S05]  /*3cf0*/  @!P0 BRA `(.L_x_83) ;  /* 0xfffffffc00f08947 */ /* 0x001fea000383ffff */
[----:B------:R-:W-:Y:S05]  /*3d00*/  BSYNC.RECONVERGENT B1 ;  /* 0x0000000000017941 */ /* 0x000fea0003800200 */
.L_x_82:
[----:B------:R-:W-:Y:S05]  /*3d10*/  BRA `(.L_x_76) ;  /* 0x0000000000447947 */ /* 0x000fea0003800000 */
.L_x_81:
[----:B------:R-:W2:Y:S02]  /*3d20*/  LD.E R18, desc[UR16][R28.64+-0x2] ;  /* 0xfffffe101c127980 */ /* 0x000ea4000c101900 */
[----:B--2---:R-:W-:-:S05]  /*3d30*/  IMAD.IADD R19, R19, 0x1, R18 ;  /* 0x0000000113137824 */ /* 0x004fca00078e0212 */
[----:B------:R1:W-:Y:S01]  /*3d40*/  ST.E desc[UR16][R28.64+-0x2], R19 ;  /* 0xfffffe131c007985 */ /* 0x0003e2000c101910 */
[----:B------:R-:W-:Y:S05]  /*3d50*/  BRA `(.L_x_76) ;  /* 0x0000000000347947 */ /* 0x000fea0003800000 */
.L_x_80:
[C---:B------:R-:W-:Y:S01]  /*3d60*/  LOP3.LUT R18, R28.reuse, 0xfffffffd, RZ, 0xc0, !PT ;  /* 0xfffffffd1c127812 */ /* 0x040fe200078ec0ff */
[----:B------:R-:W-:Y:S01]  /*3d70*/  IMAD.MOV.U32 R19, RZ, RZ, R29 ;  /* 0x000000ffff137224 */ /* 0x000fe200078e001d */
[----:B------:R-:W-:Y:S01]  /*3d80*/  LOP3.LUT R31, R28, 0x2, RZ, 0xc0, !PT ;  /* 0x000000021c1f7812 */ /* 0x000fe200078ec0ff */
[----:B------:R-:W-:-:S03]  /*3d90*/  IMAD.MOV.U32 R34, RZ, RZ, 0x3254 ;  /* 0x00003254ff227424 */ /* 0x000fc600078e00ff */
[----:B------:R0:W5:Y:S01]  /*3da0*/  LD.E R33, desc[UR16][R18.64] ;  /* 0x0000001012217980 */ /* 0x000162000c101900 */
[----:B------:R-:W-:-:S04]  /*3db0*/  ISETP.EQ.U32.AND P0, PT, R31, RZ, PT ;  /* 0x000000ff1f00720c */ /* 0x000fc80003f02070 */
[----:B------:R-:W-:-:S09]  /*3dc0*/  SEL R34, R34, 0x7610, P0 ;  /* 0x0000761022227807 */ /* 0x000fd20000000000 */
.L_x_84:
[----:B-----5:R-:W-:-:S05]  /*3dd0*/  HADD2.BF16_V2 R32, R33, R30.H0_H0 ;  /* 0x2000001e21207230 */ /* 0x020fca0000200000 */
[----:B------:R-:W-:-:S05]  /*3de0*/  PRMT R31, R33, R34, R32 ;  /* 0x00000022211f7216 */ /* 0x000fca0000000020 */
[----:B------:R-:W2:Y:S02]  /*3df0*/  ATOM.E.CAS.STRONG.GPU PT, R32, [R18], R33, R31 ;  /* 0x000000211220738b */ /* 0x000ea400001ee11f */
[----:B--2---:R-:W-:Y:S01]  /*3e00*/  ISETP.NE.U32.AND P0, PT, R32, R33, PT ;  /* 0x000000212000720c */ /* 0x004fe20003f05070 */
[----:B------:R-:W-:-:S12]  /*3e10*/  IMAD.MOV.U32 R33, RZ, RZ, R32 ;  /* 0x000000ffff217224 */ /* 0x000fd800078e0020 */
[----:B------:R-:W-:Y:S05]  /*3e20*/  @P0 BRA `(.L_x_84) ;  /* 0xfffffffc00e80947 */ /* 0x000fea000383ffff */
.L_x_76:
[----:B------:R-:W-:Y:S05]  /*3e30*/  BSYNC.RECONVERGENT B0 ;  /* 0x0000000000007941 */ /* 0x000fea0003800200 */
.L_x_74:
[----:B------:R-:W-:Y:S01]  /*3e40*/  IADD3 R26, P0, PT, R20, R26, RZ ;  /* 0x0000001a141a7210 */ /* 0x000fe20007f1e0ff */
[----:B------:R-:W-:Y:S01]  /*3e50*/  FMUL.FTZ R16, R6, R16 ;  /* 0x0000001006107220 */ /* 0x000fe20000410000 */
[----:B------:R-:W-:Y:S02]  /*3e60*/  BSSY.RECONVERGENT B0, `(.L_x_85) ;  /* 0x0000043000007945 */ /* 0x000fe40003800200 */
[----:B0-----:R-:W-:Y:S01]  /*3e70*/  LEA R18, P1, R26, UR14, 0x1 ;  /* 0x0000000e1a127c11 */ /* 0x001fe2000f8208ff */
[----:B------:R-:W-:Y:S01]  /*3e80*/  IMAD.X R21, R14, 0x1, R21, P0 ;  /* 0x000000010e157824 */ /* 0x000fe200000e0615 */
[----:B------:R-:W-:Y:S02]  /*3e90*/  ISETP.GE.U32.AND P0, PT, R26, UR13, PT ;  /* 0x0000000d1a007c0c */ /* 0x000fe4000bf06070 */
[----:B------:R-:W-:Y:S02]  /*3ea0*/  LOP3.LUT R27, R18, 0x3, RZ, 0xc0, !PT ;  /* 0x00000003121b7812 */ /* 0x000fe400078ec0ff */
[----:B------:R-:W-:-:S02]  /*3eb0*/  ISETP.GE.U32.AND.EX P0, PT, R21, UR10, PT, P0 ;  /* 0x0000000a15007c0c */ /* 0x000fc4000bf06100 */
[----:B------:R-:W-:Y:S02]  /*3ec0*/  ISETP.NE.U32.AND P2, PT, R27, RZ, PT ;  /* 0x000000ff1b00720c */ /* 0x000fe40003f45070 */
[----:B------:R-:W-:Y:S02]  /*3ed0*/  F2FP.BF16.F32.PACK_AB R16, RZ, R16 ;  /* 0x00000010ff10723e */ /* 0x000fe400000010ff */
[----:B------:R-:W-:Y:S02]  /*3ee0*/  ISETP.NE.OR.EX P0, PT, RZ, RZ, P0, P2 ;  /* 0x000000ffff00720c */ /* 0x000fe40000705720 */
[----:B-1----:R-:W-:-:S11]  /*3ef0*/  LEA.HI.X R19, R26, UR15, R21, 0x1, P1 ;  /* 0x0000000f1a137c11 */ /* 0x002fd600088f0c15 */
        /* <DEDUP_REMOVED lines=10> */
.L_x_90:
[----:B------:R-:W0:Y:S02]  /*3fa0*/  LDS R18, [R21] ;  /* 0x0000000015127984 */ /* 0x000e240000000800 */
[----:B0-----:R-:W-:-:S05]  /*3fb0*/  HFMA2.BF16_V2 R19, R18, 1, 1, R27 ;  /* 0x3f803f8012137831 */ /* 0x001fca000020001b */
[----:B------:R-:W0:Y:S02]  /*3fc0*/  ATOMS.CAST.SPIN P0, [R21], R18, R19 ;  /* 0x000000121500758d */ /* 0x000e240001800013 */
[----:B0-----:R-:W-:Y:S05]  /*3fd0*/  @!P0 BRA `(.L_x_90) ;  /* 0xfffffffc00f08947 */ /* 0x001fea000383ffff */
[----:B------:R-:W-:Y:S05]  /*3fe0*/  BSYNC.RECONVERGENT B1 ;  /* 0x0000000000017941 */ /* 0x000fea0003800200 */
.L_x_89:
[----:B------:R-:W-:Y:S05]  /*3ff0*/  BRA `(.L_x_87) ;  /* 0x0000000000a47947 */ /* 0x000fea0003800000 */
.L_x_88:
[----:B------:R-:W2:Y:S02]  /*4000*/  LD.E R16, desc[UR16][R18.64] ;  /* 0x0000001012107980 */ /* 0x000ea4000c101900 */
[----:B--2---:R-:W-:-:S05]  /*4010*/  IMAD.IADD R21, R21, 0x1, R16 ;  /* 0x0000000115157824 */ /* 0x004fca00078e0210 */
[----:B------:R2:W-:Y:S01]  /*4020*/  ST.E desc[UR16][R18.64], R21 ;  /* 0x0000001512007985 */ /* 0x0005e2000c101910 */
[----:B------:R-:W-:Y:S05]  /*4030*/  BRA `(.L_x_87) ;  /* 0x0000000000947947 */ /* 0x000fea0003800000 */
.L_x_86:
        /* <DEDUP_REMOVED lines=14> */
.L_x_94:
[----:B------:R-:W0:Y:S02]  /*4120*/  LDS R18, [R21+-0x2] ;  /* 0xfffffe0015127984 */ /* 0x000e240000000800 */
[----:B0-----:R-:W-:-:S05]  /*4130*/  HADD2.BF16_V2 R19, R18, R27 ;  /* 0x0000001b12137230 */ /* 0x001fca0000200000 */
[----:B------:R-:W0:Y:S02]  /*4140*/  ATOMS.CAST.SPIN P0, [R21+-0x2], R18, R19 ;  /* 0xfffffe121500758d */ /* 0x000e240001800013 */
[----:B0-----:R-:W-:Y:S05]  /*4150*/  @!P0 BRA `(.L_x_94) ;  /* 0xfffffffc00f08947 */ /* 0x001fea000383ffff */
[----:B------:R-:W-:Y:S05]  /*4160*/  BSYNC.RECONVERGENT B1 ;  /* 0x0000000000017941 */ /* 0x000fea0003800200 */
.L_x_93:
[----:B------:R-:W-:Y:S05]  /*4170*/  BRA `(.L_x_87) ;  /* 0x0000000000447947 */ /* 0x000fea0003800000 */
.L_x_92:
[----:B------:R-:W2:Y:S02]  /*4180*/  LD.E R16, desc[UR16][R18.64+-0x2] ;  /* 0xfffffe1012107980 */ /* 0x000ea4000c101900 */
[----:B--2---:R-:W-:-:S05]  /*4190*/  IMAD.IADD R21, R21, 0x1, R16 ;  /* 0x0000000115157824 */ /* 0x004fca00078e0210 */
[----:B------:R1:W-:Y:S01]  /*41a0*/  ST.E desc[UR16][R18.64+-0x2], R21 ;  /* 0xfffffe1512007985 */ /* 0x0003e2000c101910 */
[----:B------:R-:W-:Y:S05]  /*41b0*/  BRA `(.L_x_87) ;  /* 0x0000000000347947 */ /* 0x000fea0003800000 */
.L_x_91:
[C---:B------:R-:W-:Y:S01]  /*41c0*/  LOP3.LUT R26, R18.reuse, 0xfffffffd, RZ, 0xc0, !PT ;  /* 0xfffffffd121a7812 */ /* 0x040fe200078ec0ff */
[----:B------:R-:W-:Y:S01]  /*41d0*/  IMAD.MOV.U32 R27, RZ, RZ, R19 ;  /* 0x000000ffff1b7224 */ /* 0x000fe200078e0013 */
[----:B------:R-:W-:Y:S01]  /*41e0*/  LOP3.LUT R21, R18, 0x2, RZ, 0xc0, !PT ;  /* 0x0000000212157812 */ /* 0x000fe200078ec0ff */
[----:B------:R-:W-:-:S03]  /*41f0*/  IMAD.MOV.U32 R30, RZ, RZ, 0x3254 ;  /* 0x00003254ff1e7424 */ /* 0x000fc600078e00ff */
[----:B------:R0:W5:Y:S01]  /*4200*/  LD.E R29, desc[UR16][R26.64] ;  /* 0x000000101a1d7980 */ /* 0x000162000c101900 */
[----:B------:R-:W-:-:S04]  /*4210*/  ISETP.EQ.U32.AND P0, PT, R21, RZ, PT ;  /* 0x000000ff1500720c */ /* 0x000fc80003f02070 */
[----:B------:R-:W-:-:S09]  /*4220*/  SEL R30, R30, 0x7610, P0 ;  /* 0x000076101e1e7807 */ /* 0x000fd20000000000 */
.L_x_95:
[----:B-----5:R-:W-:-:S05]  /*4230*/  HADD2.BF16_V2 R28, R29, R16.H0_H0 ;  /* 0x200000101d1c7230 */ /* 0x020fca0000200000 */
[----:B------:R-:W-:-:S05]  /*4240*/  PRMT R21, R29, R30, R28 ;  /* 0x0000001e1d157216 */ /* 0x000fca000000001c */
[----:B------:R-:W2:Y:S02]  /*4250*/  ATOM.E.CAS.STRONG.GPU PT, R28, [R26], R29, R21 ;  /* 0x0000001d1a1c738b */ /* 0x000ea400001ee115 */
[----:B--2---:R-:W-:Y:S01]  /*4260*/  ISETP.NE.U32.AND P0, PT, R28, R29, PT ;  /* 0x0000001d1c00720c */ /* 0x004fe20003f05070 */
[----:B------:R-:W-:-:S12]  /*4270*/  IMAD.MOV.U32 R29, RZ, RZ, R28 ;  /* 0x000000ffff1d7224 */ /* 0x000fd800078e001c */
[----:B------:R-:W-:Y:S05]  /*4280*/  @P0 BRA `(.L_x_95) ;  /* 0xfffffffc00e80947 */ /* 0x000fea000383ffff */
.L_x_87:
[----:B------:R-:W-:Y:S05]  /*4290*/  BSYNC.RECONVERGENT B0 ;  /* 0x0000000000007941 */ /* 0x000fea0003800200 */
.L_x_85:
[----:B------:R-:W-:Y:S05]  /*42a0*/  BRA.U UP0, `(.L_x_96) ;  /* 0xffffffd900347547 */ /* 0x000fea000b83ffff */
.L_x_7:
[----:B------:R-:W3:Y:S01]  /*42b0*/  LDCU UR5, c[0x0][0x3a0] ;  /* 0x00007400ff0577ac */ /* 0x000ee20008000800 */
[----:B------:R-:W-:-:S04]  /*42c0*/  UIADD3 UR4, UPT, UPT, UR4, 0x1, URZ ;  /* 0x0000000104047890 */ /* 0x000fc8000fffe0ff */
[----:B---3--:R-:W-:-:S09]  /*42d0*/  UISETP.NE.AND UP0, UPT, UR4, UR5, UPT ;  /* 0x000000050400728c */ /* 0x008fd2000bf05270 */
[----:B------:R-:W-:Y:S05]  /*42e0*/  BRA.U UP0, `(.L_x_97) ;  /* 0xffffffd500f07547 */ /* 0x000fea000b83ffff */
[----:B------:R-:W-:Y:S05]  /*42f0*/  EXIT ;  /* 0x000000000000794d */ /* 0x000fea0003800000 */
.L_x_98:
[----:B------:R-:W-:-:S00]  /*4300*/  BRA `(.L_x_98) ;  /* 0xfffffffc00fc7947 */ /* 0x000fc0000383ffff */
[----:B------:R-:W-:-:S00]  /*4310*/  NOP ;  /* 0x0000000000007918 */ /* 0x000fc00000000000 */
        /* <DEDUP_REMOVED lines=14> */
.L_x_276:


//--------------------- .text._ZN2at6native55_GLOBAL__N__c1b0da0d_22_UpSampleTrilinear3d_cu_efb54c9339upsample_trilinear3d_backward_out_frameIN3c104HalfEfEEviT0_S5_S5_bNS_27GenericPackedTensorAccessorIT_Lm5ENS_16DefaultPtrTraitsElEENS6_IKS7_Lm5ES8_lEEPS7_ --------------------------
	.section	.text._ZN2at6native55_GLOBAL__N__c1b0da0d_22_UpSampleTrilinear3d_cu_efb54c9339upsample_trilinear3d_backward_out_frameIN3c104HalfEfEEviT0_S5_S5_bNS_27GenericPackedTensorAccessorIT_Lm5ENS_16DefaultPtrTraitsElEENS6_IKS7_Lm5ES8_lEEPS7_,"ax",@progbits
	.align	128
.text._ZN2at6native55_GLOBAL__N__c1b0da0d_22_UpSampleTrilinear3d_cu_efb54c9339upsample_trilinear3d_backward_out_frameIN3c104HalfEfEEviT0_S5_S5_bNS_27GenericPackedTensorAccessorIT_Lm5ENS_16DefaultPtrTraitsElEENS6_IKS7_Lm5ES8_lEEPS7_:
        .type           _ZN2at6native55_GLOBAL__N__c1b0da0d_22_UpSampleTrilinear3d_cu_efb54c9339upsample_trilinear3d_backward_out_frameIN3c104HalfEfEEviT0_S5_S5_bNS_27GenericPackedTensorAccessorIT_Lm5ENS_16DefaultPtrTraitsElEENS6_IKS7_Lm5ES8_lEEPS7_,@function
        .size           _ZN2at6native55_GLOBAL__N__c1b0da0d_22_UpSampleTrilinear3d_cu_efb54c9339upsample_trilinear3d_backward_out_frameIN3c104HalfEfEEviT0_S5_S5_bNS_27GenericPackedTensorAccessorIT_Lm5ENS_16DefaultPtrTraitsElEENS6_IKS7_Lm5ES8_lEEPS7_,(.L_x_277 - _ZN2at6native55_GLOBAL__N__c1b0da0d_22_UpSampleTrilinear3d_cu_efb54c9339upsample_trilinear3d_backward_out_frameIN3c104HalfEfEEviT0_S5_S5_bNS_27GenericPackedTensorAccessorIT_Lm5ENS_16DefaultPtrTraitsElEENS6_IKS7_Lm5ES8_lEEPS7_)
        .other          _ZN2at6native55_GLOBAL__N__c1b0da0d_22_UpSampleTrilinear3d_cu_efb54c9339upsample_trilinear3d_backward_out_frameIN3c104HalfEfEEviT0_S5_S5_bNS_27GenericPackedTensorAccessorIT_Lm5ENS_16DefaultPtrTraitsElEENS6_IKS7_Lm5ES8_lEEPS7_,@"STO_CUDA_ENTRY STV_DEFAULT"
_ZN2at6native55_GLOBAL__N__c1b0da0d_22_UpSampleTrilinear3d_cu_efb54c9339upsample_trilinear3d_backward_out_frameIN3c104HalfEfEEviT0_S5_S5_bNS_27GenericPackedTensorAccessorIT_Lm5ENS_16DefaultPtrTraitsElEENS6_IKS7_Lm5ES8_lEEPS7_:
        /* <DEDUP_REMOVED lines=82> */
[----:B------:R-:W4:Y:S01]  /*0520*/  LDCU.64 UR22, c[0x0][0x3d8] ;  /* 0x00007b00ff1677ac */ /* 0x000f220008000a00 */
[----:B0-----:R-:W-:Y:S01]  /*0530*/  UISETP.GE.AND UP0, UPT, UR5, 0x1, UPT ;  /* 0x000000010500788c */ /* 0x001fe2000bf06270 */
[----:B-1----:R-:W-:Y:S02]  /*0540*/  IMAD R2, R0, UR6, RZ ;  /* 0x0000000600027c24 */ /* 0x002fe4000f8e02ff */
[----:B------:R-:W-:-:S03]  /*0550*/  IMAD.WIDE.U32 R6, R9, UR6, RZ ;  /* 0x0000000609067c25 */ /* 0x000fc6000f8e00ff */
[----:B------:R-:W-:Y:S01]  /*0560*/  PLOP3.LUT P0, PT, PT, PT, UP0, 0x80, 0x8 ;  /* 0x000000000008781c */ /* 0x000fe20003f0f008 */
[----:B--2---:R-:W-:Y:S02]  /*0570*/  IMAD R0, R0, UR10, RZ ;  /* 0x0000000a00007c24 */ /* 0x004fe4000f8e02ff */
[C---:B------:R-:W-:Y:S02]  /*0580*/  IMAD R5, R9.reuse, UR7, R2 ;  /* 0x0000000709057c24 */ /* 0x040fe4000f8e0202 */
[C---:B------:R-:W-:Y:S01]  /*0590*/  IMAD R11, R9.reuse, UR11, R0 ;  /* 0x0000000b090b7c24 */ /* 0x040fe2000f8e0200 */
[----:B------:R-:W-:Y:S01]  /*05a0*/  SHF.R.S32.HI R0, RZ, 0x1f, R3 ;  /* 0x0000001fff007819 */ /* 0x000fe20000011403 */
[----:B------:R-:W-:-:S04]  /*05b0*/  IMAD.WIDE.U32 R8, R9, UR10, RZ ;  /* 0x0000000a09087c25 */ /* 0x000fc8000f8e00ff */
[----:B------:R-:W-:Y:S02]  /*05c0*/  IMAD.IADD R7, R7, 0x1, R5 ;  /* 0x0000000107077824 */ /* 0x000fe400078e0205 */
[----:B------:R-:W-:Y:S01]  /*05d0*/  IMAD.IADD R11, R9, 0x1, R11 ;  /* 0x00000001090b7824 */ /* 0x000fe200078e020b */
[----:B---34-:R-:W-:Y:S06]  /*05e0*/  @!P0 EXIT ;  /* 0x000000000000894d */ /* 0x018fec0003800000 */
[C---:B------:R-:W-:Y:S01]  /*05f0*/  IMAD R2, R0.reuse, UR26, RZ ;  /* 0x0000001a00027c24 */ /* 0x040fe2000f8e02ff */
[----:B------:R-:W0:Y:S01]  /*0600*/  LDCU.64 UR12, c[0x0][0x3d0] ;  /* 0x00007a00ff0c77ac */ /* 0x000e220008000a00 */
[----:B------:R-:W-:Y:S02]  /*0610*/  IMAD R0, R0, UR8, RZ ;  /* 0x0000000800007c24 */ /* 0x000fe4000f8e02ff */
[----:B------:R-:W-:Y:S01]  /*0620*/  IMAD.MOV.U32 R10, RZ, RZ, R8 ;  /* 0x000000ffff0a7224 */ /* 0x000fe200078e0008 */
[----:B------:R-:W1:Y:S01]  /*0630*/  LDCU.64 UR16, c[0x0][0x428] ;  /* 0x00008500ff1077ac */ /* 0x000e620008000a00 */
[C---:B------:R-:W-:Y:S02]  /*0640*/  IMAD R5, R3.reuse, UR27, R2 ;  /* 0x0000001b03057c24 */ /* 0x040fe4000f8e0202 */
[C---:B------:R-:W-:Y:S01]  /*0650*/  IMAD R9, R3.reuse, UR9, R0 ;  /* 0x0000000903097c24 */ /* 0x040fe2000f8e0200 */
[----:B------:R-:W-:Y:S01]  /*0660*/  SHF.R.S32.HI R0, RZ, 0x1f, R4 ;  /* 0x0000001fff007819 */ /* 0x000fe20000011404 */
[----:B------:R-:W-:Y:S01]  /*0670*/  IMAD.WIDE.U32 R6, R3, UR26, R6 ;  /* 0x0000001a03067c25 */ /* 0x000fe2000f8e0006 */
[----:B------:R-:W-:-:S02]  /*0680*/  ULOP3.LUT UR11, UR5, 0x7, URZ, 0xc0, !UPT ;  /* 0x00000007050b7892 */ /* 0x000fc4000f8ec0ff */
[----:B------:R-:W-:Y:S01]  /*0690*/  ULOP3.LUT UR18, UR5, 0x3, URZ, 0xc0, !UPT ;  /* 0x0000000305127892 */ /* 0x000fe2000f8ec0ff */
[----:B------:R-:W-:Y:S01]  /*06a0*/  IMAD.WIDE.U32 R2, R3, UR8, R10 ;  /* 0x0000000803027c25 */ /* 0x000fe2000f8e000a */
[----:B------:R-:W-:Y:S01]  /*06b0*/  ULOP3.LUT UR5, UR5, 0x7ffffff8, URZ, 0xc0, !UPT ;  /* 0x7ffffff805057892 */ /* 0x000fe2000f8ec0ff */
[----:B------:R-:W-:Y:S02]  /*06c0*/  UMOV UR4, URZ ;  /* 0x000000ff00047c82 */ /* 0x000fe40008000000 */
[----:B------:R-:W-:Y:S01]  /*06d0*/  IMAD.IADD R9, R3, 0x1, R9 ;  /* 0x0000000103097824 */ /* 0x000fe200078e0209 */
[----:B0-----:R-:W-:Y:S01]  /*06e0*/  USHF.L.U64.HI UR20, UR12, 0x4, UR13 ;  /* 0x000000040c147899 */ /* 0x001fe2000801020d */
[----:B------:R-:W-:Y:S01]  /*06f0*/  IMAD.IADD R7, R7, 0x1, R5 ;  /* 0x0000000107077824 */ /* 0x000fe200078e0205 */
[----:B------:R-:W-:Y:S01]  /*0700*/  USHF.L.U64.HI UR7, UR12, 0x1, UR13 ;  /* 0x000000010c077899 */ /* 0x000fe2000801020d */
[C---:B------:R-:W-:Y:S01]  /*0710*/  IMAD R3, R0.reuse, UR24, RZ ;  /* 0x0000001800037c24 */ /* 0x040fe2000f8e02ff */
[----:B-1----:R-:W-:Y:S01]  /*0720*/  USHF.L.U64.HI UR19, UR16, 0x4, UR17 ;  /* 0x0000000410137899 */ /* 0x002fe20008010211 */
[----:B------:R-:W-:Y:S01]  /*0730*/  IMAD R5, R0, UR22, RZ ;  /* 0x0000001600057c24 */ /* 0x000fe2000f8e02ff */
[----:B------:R-:W-:Y:S01]  /*0740*/  USHF.L.U64.HI UR8, UR16, 0x1, UR17 ;  /* 0x0000000110087899 */ /* 0x000fe20008010211 */
[----:B------:R-:W-:Y:S01]  /*0750*/  IMAD.MOV.U32 R8, RZ, RZ, R2 ;  /* 0x000000ffff087224 */ /* 0x000fe200078e0002 */
[----:B------:R-:W-:Y:S01]  /*0760*/  USHF.L.U32 UR17, UR16, 0x1, URZ ;  /* 0x0000000110117899 */ /* 0x000fe200080006ff */
[C---:B------:R-:W-:Y:S01]  /*0770*/  IMAD R13, R4.reuse, UR25, R3 ;  /* 0x00000019040d7c24 */ /* 0x040fe2000f8e0203 */
[----:B------:R-:W-:Y:S01]  /*0780*/  USHF.L.U32 UR13, UR12, 0x1, URZ ;  /* 0x000000010c0d7899 */ /* 0x000fe200080006ff */
[----:B------:R-:W-:Y:S01]  /*0790*/  IMAD.WIDE.U32 R2, R4, UR24, R6 ;  /* 0x0000001804027c25 */ /* 0x000fe2000f8e0006 */
[----:B------:R-:W-:-:S03]  /*07a0*/  UIADD3 UR9, UPT, UPT, -UR5, URZ, URZ ;  /* 0x000000ff05097290 */ /* 0x000fc6000fffe1ff */
[C---:B------:R-:W-:Y:S02]  /*07b0*/  IMAD R15, R4.reuse, UR23, R5 ;  /* 0x00000017040f7c24 */ /* 0x040fe4000f8e0205 */
[----:B------:R-:W-:-:S04]  /*07c0*/  IMAD.WIDE.U32 R4, R4, UR22, R8 ;  /* 0x0000001604047c25 */ /* 0x000fc8000f8e0008 */
[----:B------:R-:W-:Y:S02]  /*07d0*/  IMAD.IADD R13, R3, 0x1, R13 ;  /* 0x00000001030d7824 */ /* 0x000fe400078e020d */
[----:B------:R-:W-:-:S07]  /*07e0*/  IMAD.IADD R15, R5, 0x1, R15 ;  /* 0x00000001050f7824 */ /* 0x000fce00078e020f */
.L_x_105:
[----:B0-----:R-:W0:Y:S01]  /*07f0*/  LDCU UR10, c[0x0][0x3a8] ;  /* 0x00007500ff0a77ac */ /* 0x001e220008000800 */
[----:B-1-3--:R-:W1:Y:S01]  /*0800*/  LDC.64 R16, c[0x0][0x420] ;  /* 0x00010800ff107b82 */ /* 0x00ae620000000a00 */
[----:B------:R-:W-:Y:S02]  /*0810*/  IMAD.MOV.U32 R12, RZ, RZ, R2 ;  /* 0x000000ffff0c7224 */ /* 0x000fe400078e0002 */
[----:B------:R-:W-:Y:S02]  /*0820*/  IMAD.MOV.U32 R14, RZ, RZ, R4 ;  /* 0x000000ffff0e7224 */ /* 0x000fe400078e0004 */
[----:B------:R-:W-:-:S03]  /*0830*/  IMAD.MOV.U32 R19, RZ, RZ, RZ ;  /* 0x000000ffff137224 */ /* 0x000fc600078e00ff */
        /* <DEDUP_REMOVED lines=14> */
.L_x_101:
        /* <DEDUP_REMOVED lines=54> */
[----:B------:R-:W-:-:S07]  /*0c80*/  IMAD.U32 R19, RZ, RZ, UR5 ;  /* 0x00000005ff137e24 */ /* 0x000fce000f8e00ff */
.L_x_100:
[----:B------:R-:W-:-:S09]  /*0c90*/  UISETP.NE.AND UP0, UPT, UR11, URZ, UPT ;  /* 0x000000ff0b00728c */ /* 0x000fd2000bf05270 */
[----:B------:R-:W-:Y:S05]  /*0ca0*/  BRA.U !UP0, `(.L_x_102) ;  /* 0x0000000508a07547 */ /* 0x000fea000b800000 */
[----:B------:R-:W-:Y:S02]  /*0cb0*/  UIADD3 UR6, UPT, UPT, UR11, -0x1, URZ ;  /* 0xffffffff0b067890 */ /* 0x000fe4000fffe0ff */
[----:B------:R-:W-:Y:S02]  /*0cc0*/  UISETP.NE.AND UP1, UPT, UR18, URZ, UPT ;  /* 0x000000ff1200728c */ /* 0x000fe4000bf25270 */
[----:B------:R-:W-:-:S09]  /*0cd0*/  UISETP.GE.U32.AND UP0, UPT, UR6, 0x3, UPT ;  /* 0x000000030600788c */ /* 0x000fd2000bf06070 */
[----:B------:R-:W-:Y:S05]  /*0ce0*/  BRA.U !UP0, `(.L_x_103) ;  /* 0x0000000108c87547 */ /* 0x000fea000b800000 */
[----:B------:R-:W0:Y:S01]  /*0cf0*/  LDCU.64 UR22, c[0x0][0x428] ;  /* 0x00008500ff1677ac */ /* 0x000e220008000a00 */
[----:B------:R-:W-:Y:S01]  /*0d00*/  IMAD.MOV.U32 R16, RZ, RZ, R6 ;  /* 0x000000ffff107224 */ /* 0x000fe200078e0006 */
[----:B------:R-:W1:Y:S01]  /*0d10*/  LDCU.64 UR24, c[0x0][0x3f0] ;  /* 0x00007e00ff1877ac */ /* 0x000e620008000a00 */
[----:B------:R-:W2:Y:S01]  /*0d20*/  LDCU.64 UR26, c[0x0][0x3d0] ;  /* 0x00007a00ff1a77ac */ /* 0x000ea20008000a00 */
[----:B------:R-:W3:Y:S01]  /*0d30*/  LDCU.64 UR28, c[0x0][0x398] ;  /* 0x00007300ff1c77ac */ /* 0x000ee20008000a00 */
[----:B0-----:R-:W-:-:S04]  /*0d40*/  IMAD.WIDE.U32 R20, R19, UR22, R16 ;  /* 0x0000001613147c25 */ /* 0x001fc8000f8e0010 */
[----:B------:R-:W-:Y:S01]  /*0d50*/  IMAD R21, R19, UR23, R21 ;  /* 0x0000001713157c24 */ /* 0x000fe2000f8e0215 */
[----:B-1----:R-:W-:-:S04]  /*0d60*/  LEA R24, P0, R20, UR24, 0x1 ;  /* 0x0000001814187c11 */ /* 0x002fc8000f8008ff */
[----:B------:R-:W-:-:S05]  /*0d70*/  LEA.HI.X R25, R20, UR25, R21, 0x1, P0 ;  /* 0x0000001914197c11 */ /* 0x000fca00080f0c15 */
[----:B------:R-:W4:Y:S01]  /*0d80*/  LDG.E.U16 R33, desc[UR14][R24.64] ;  /* 0x0000000e18217981 */ /* 0x000f22000c1e1500 */
[----:B------:R-:W-:Y:S02]  /*0d90*/  IMAD.MOV.U32 R10, RZ, RZ, R8 ;  /* 0x000000ffff0a7224 */ /* 0x000fe400078e0008 */
[C---:B------:R-:W-:Y:S02]  /*0da0*/  VIADD R27, R19.reuse, 0x1 ;  /* 0x00000001131b7836 */ /* 0x040fe40000000000 */
[----:B--2---:R-:W-:-:S04]  /*0db0*/  IMAD.WIDE.U32 R20, R19, UR26, R10 ;  /* 0x0000001a13147c25 */ /* 0x004fc8000f8e000a */
[----:B------:R-:W-:Y:S01]  /*0dc0*/  IMAD.WIDE.U32 R22, R27, UR22, R16 ;  /* 0x000000161b167c25 */ /* 0x000fe2000f8e0010 */
[----:B---3--:R-:W-:-:S03]  /*0dd0*/  LEA R28, P0, R20, UR28, 0x1 ;  /* 0x0000001c141c7c11 */ /* 0x008fc6000f8008ff */
[----:B------:R-:W-:Y:S01]  /*0de0*/  IMAD R29, R19, UR27, R21 ;  /* 0x0000001b131d7c24 */ /* 0x000fe2000f8e0215 */
[----:B------:R-:W-:Y:S01]  /*0df0*/  LEA R30, P1, R22, UR24, 0x1 ;  /* 0x00000018161e7c11 */ /* 0x000fe2000f8208ff */
[----:B------:R-:W-:-:S03]  /*0e00*/  IMAD R21, R27, UR23, R23 ;  /* 0x000000171b157c24 */ /* 0x000fc6000f8e0217 */
[----:B------:R-:W-:Y:S02]  /*0e10*/  LEA.HI.X R29, R20, UR29, R29, 0x1, P0 ;  /* 0x0000001d141d7c11 */ /* 0x000fe400080f0c1d */
[----:B------:R-:W-:-:S03]  /*0e20*/  LEA.HI.X R31, R22, UR25, R21, 0x1, P1 ;  /* 0x00000019161f7c11 */ /* 0x000fc600088f0c15 */
[----:B----4-:R0:W-:Y:S04]  /*0e30*/  STG.E.U16 desc[UR14][R28.64], R33 ;  /* 0x000000211c007986 */ /* 0x0101e8000c10150e */
[----:B------:R-:W2:Y:S01]  /*0e40*/  LDG.E.U16 R35, desc[UR14][R30.64] ;  /* 0x0000000e1e237981 */ /* 0x000ea2000c1e1500 */
[----:B------:R-:W-:Y:S02]  /*0e50*/  VIADD R37, R19, 0x2 ;  /* 0x0000000213257836 */ /* 0x000fe40000000000 */
[----:B------:R-:W-:-:S04]  /*0e60*/  IMAD.WIDE.U32 R22, R27, UR26, R10 ;  /* 0x0000001a1b167c25 */ /* 0x000fc8000f8e000a */
[----:B------:R-:W-:Y:S01]  /*0e70*/  IMAD.WIDE.U32 R20, R37, UR22, R16 ;  /* 0x0000001625147c25 */ /* 0x000fe2000f8e0010 */
[----:B------:R-:W-:-:S03]  /*0e80*/  LEA R24, P0, R22, UR28, 0x1 ;  /* 0x0000001c16187c11 */ /* 0x000fc6000f8008ff */
[----:B------:R-:W-:Y:S01]  /*0e90*/  IMAD R27, R27, UR27, R23 ;  /* 0x0000001b1b1b7c24 */ /* 0x000fe2000f8e0217 */
[----:B------:R-:W-:Y:S01]  /*0ea0*/  LEA R26, P1, R20, UR24, 0x1 ;  /* 0x00000018141a7c11 */ /* 0x000fe2000f8208ff */
[----:B------:R-:W-:-:S03]  /*0eb0*/  IMAD R21, R37, UR23, R21 ;  /* 0x0000001725157c24 */ /* 0x000fc6000f8e0215 */
[----:B------:R-:W-:Y:S02]  /*0ec0*/  LEA.HI.X R25, R22, UR29, R27, 0x1, P0 ;  /* 0x0000001d16197c11 */ /* 0x000fe400080f0c1b */
[----:B------:R-:W-:-:S03]  /*0ed0*/  LEA.HI.X R27, R20, UR25, R21, 0x1, P1 ;  /* 0x00000019141b7c11 */ /* 0x000fc600088f0c15 */
[----:B--2---:R2:W-:Y:S04]  /*0ee0*/  STG.E.U16 desc[UR14][R24.64], R35 ;  /* 0x0000002318007986 */ /* 0x0045e8000c10150e */
[----:B------:R-:W3:Y:S01]  /*0ef0*/  LDG.E.U16 R27, desc[UR14][R26.64] ;  /* 0x0000000e1a1b7981 */ /* 0x000ee2000c1e1500 */
[----:B0-----:R-:W-:Y:S02]  /*0f00*/  VIADD R33, R19, 0x3 ;  /* 0x0000000313217836 */ /* 0x001fe40000000000 */
[----:B------:R-:W-:-:S04]  /*0f10*/  IMAD.WIDE.U32 R20, R37, UR26, R10 ;  /* 0x0000001a25147c25 */ /* 0x000fc8000f8e000a */
[----:B------:R-:W-:Y:S01]  /*0f20*/  IMAD.WIDE.U32 R22, R33, UR22, R16 ;  /* 0x0000001621167c25 */ /* 0x000fe2000f8e0010 */
[----:B------:R-:W-:-:S03]  /*0f30*/  LEA R28, P0, R20, UR28, 0x1 ;  /* 0x0000001c141c7c11 */ /* 0x000fc6000f8008ff */
[----:B------:R-:W-:Y:S01]  /*0f40*/  IMAD R23, R33, UR23, R23 ;  /* 0x0000001721177c24 */ /* 0x000fe2000f8e0217 */
[----:B------:R-:W-:Y:S01]  /*0f50*/  LEA R30, P1, R22, UR24, 0x1 ;  /* 0x00000018161e7c11 */ /* 0x000fe2000f8208ff */
[----:B------:R-:W-:-:S03]  /*0f60*/  IMAD R37, R37, UR27, R21 ;  /* 0x0000001b25257c24 */ /* 0x000fc6000f8e0215 */
[----:B------:R-:W-:Y:S02]  /*0f70*/  LEA.HI.X R31, R22, UR25, R23, 0x1, P1 ;  /* 0x00000019161f7c11 */ /* 0x000fe400088f0c17 */
[----:B------:R-:W-:-:S05]  /*0f80*/  LEA.HI.X R29, R20, UR29, R37, 0x1, P0 ;  /* 0x0000001d141d7c11 */ /* 0x000fca00080f0c25 */
[----:B---3--:R2:W-:Y:S04]  /*0f90*/  STG.E.U16 desc[UR14][R28.64], R27 ;  /* 0x0000001b1c007986 */ /* 0x0085e8000c10150e */
[----:B------:R-:W3:Y:S01]  /*0fa0*/  LDG.E.U16 R31, desc[UR14][R30.64] ;  /* 0x0000000e1e1f7981 */ /* 0x000ee2000c1e1500 */
[----:B------:R-:W-:-:S04]  /*0fb0*/  IMAD.WIDE.U32 R20, R33, UR26, R10 ;  /* 0x0000001a21147c25 */ /* 0x000fc8000f8e000a */
[----:B------:R-:W-:Y:S01]  /*0fc0*/  IMAD R33, R33, UR27, R21 ;  /* 0x0000001b21217c24 */ /* 0x000fe2000f8e0215 */
[----:B------:R-:W-:Y:S01]  /*0fd0*/  LEA R22, P0, R20, UR28, 0x1 ;  /* 0x0000001c14167c11 */ /* 0x000fe2000f8008ff */
[----:B------:R-:W-:-:S03]  /*0fe0*/  VIADD R19, R19, 0x4 ;  /* 0x0000000413137836 */ /* 0x000fc60000000000 */
[----:B------:R-:W-:-:S05]  /*0ff0*/  LEA.HI.X R23, R20, UR29, R33, 0x1, P0 ;  /* 0x0000001d14177c11 */ /* 0x000fca00080f0c21 */
[----:B---3--:R2:W-:Y:S04]  /*1000*/  STG.E.U16 desc[UR14][R22.64], R31 ;  /* 0x0000001f16007986 */ /* 0x0085e8000c10150e */
.L_x_103:
[----:B------:R-:W-:Y:S05]  /*1010*/  BRA.U !UP1, `(.L_x_102) ;  /* 0x0000000109c47547 */ /* 0x000fea000b800000 */
[----:B------:R-:W-:Y:S02]  /*1020*/  UISETP.NE.AND UP0, UPT, UR18, 0x1, UPT ;  /* 0x000000011200788c */ /* 0x000fe4000bf05270 */
[----:B------:R-:W-:-:S04]  /*1030*/  ULOP3.LUT UR6, UR10, 0x1, URZ, 0xc0, !UPT ;  /* 0x000000010a067892 */ /* 0x000fc8000f8ec0ff */
[----:B------:R-:W-:-:S03]  /*1040*/  UISETP.NE.U32.AND UP1, UPT, UR6, 0x1, UPT ;  /* 0x000000010600788c */ /* 0x000fc6000bf25070 */
[----:B------:R-:W-:Y:S08]  /*1050*/  BRA.U !UP0, `(.L_x_104) ;  /* 0x0000000108707547 */ /* 0x000ff0000b800000 */
[----:B------:R-:W0:Y:S01]  /*1060*/  LDCU.64 UR22, c[0x0][0x428] ;  /* 0x00008500ff1677ac */ /* 0x000e220008000a00 */
[----:B------:R-:W-:Y:S01]  /*1070*/  IMAD.MOV.U32 R16, RZ, RZ, R6 ;  /* 0x000000ffff107224 */ /* 0x000fe200078e0006 */
[----:B------:R-:W1:Y:S01]  /*1080*/  LDCU.64 UR24, c[0x0][0x3f0] ;  /* 0x00007e00ff1877ac */ /* 0x000e620008000a00 */
[----:B------:R-:W3:Y:S01]  /*1090*/  LDCU.64 UR26, c[0x0][0x3d0] ;  /* 0x00007a00ff1a77ac */ /* 0x000ee20008000a00 */
[----:B------:R-:W4:Y:S01]  /*10a0*/  LDCU.64 UR28, c[0x0][0x398] ;  /* 0x00007300ff1c77ac */ /* 0x000f220008000a00 */
[----:B0-----:R-:W-:-:S04]  /*10b0*/  IMAD.WIDE.U32 R20, R19, UR22, R16 ;  /* 0x0000001613147c25 */ /* 0x001fc8000f8e0010 */
[----:B------:R-:W-:Y:S01]  /*10c0*/  IMAD R21, R19, UR23, R21 ;  /* 0x0000001713157c24 */ /* 0x000fe2000f8e0215 */
[----:B-12---:R-:W-:-:S04]  /*10d0*/  LEA R22, P0, R20, UR24, 0x1 ;  /* 0x0000001814167c11 */ /* 0x006fc8000f8008ff */
[----:B------:R-:W-:-:S05]  /*10e0*/  LEA.HI.X R23, R20, UR25, R21, 0x1, P0 ;  /* 0x0000001914177c11 */ /* 0x000fca00080f0c15 */
[----:B------:R-:W2:Y:S01]  /*10f0*/  LDG.E.U16 R31, desc[UR14][R22.64] ;  /* 0x0000000e161f7981 */ /* 0x000ea2000c1e1500 */
[----:B------:R-:W-:Y:S02]  /*1100*/  VIADD R33, R19, 0x1 ;  /* 0x0000000113217836 */ /* 0x000fe40000000000 */
[----:B------:R-:W-:Y:S02]  /*1110*/  IMAD.MOV.U32 R10, RZ, RZ, R8 ;  /* 0x000000ffff0a7224 */ /* 0x000fe400078e0008 */
[----:B------:R-:W-:-:S04]  /*1120*/  IMAD.WIDE.U32 R26, R33, UR22, R16 ;  /* 0x00000016211a7c25 */ /* 0x000fc8000f8e0010 */
[----:B---3--:R-:W-:Y:S01]  /*1130*/  IMAD.WIDE.U32 R20, R19, UR26, R10 ;  /* 0x0000001a13147c25 */ /* 0x008fe2000f8e000a */
[----:B------:R-:W-:-:S03]  /*1140*/  LEA R28, P1, R26, UR24, 0x1 ;  /* 0x000000181a1c7c11 */ /* 0x000fc6000f8208ff */
[----:B------:R-:W-:Y:S01]  /*1150*/  IMAD R27, R33, UR23, R27 ;  /* 0x00000017211b7c24 */ /* 0x000fe2000f8e021b */
[----:B----4-:R-:W-:Y:S01]  /*1160*/  LEA R24, P0, R20, UR28, 0x1 ;  /* 0x0000001c14187c11 */ /* 0x010fe2000f8008ff */
[----:B------:R-:W-:-:S03]  /*1170*/  IMAD R21, R19, UR27, R21 ;  /* 0x0000001b13157c24 */ /* 0x000fc6000f8e0215 */
[----:B------:R-:W-:Y:S02]  /*1180*/  LEA.HI.X R29, R26, UR25, R27, 0x1, P1 ;  /* 0x000000191a1d7c11 */ /* 0x000fe400088f0c1b */
[----:B------:R-:W-:-:S05]  /*1190*/  LEA.HI.X R25, R20, UR29, R21, 0x1, P0 ;  /* 0x0000001d14197c11 */ /* 0x000fca00080f0c15 */
[----:B--2---:R0:W-:Y:S04]  /*11a0*/  STG.E.U16 desc[UR14][R24.64], R31 ;  /* 0x0000001f18007986 */ /* 0x0041e8000c10150e */
[----:B------:R-:W2:Y:S01]  /*11b0*/  LDG.E.U16 R29, desc[UR14][R28.64] ;  /* 0x0000000e1c1d7981 */ /* 0x000ea2000c1e1500 */
[----:B------:R-:W-:-:S04]  /*11c0*/  IMAD.WIDE.U32 R20, R33, UR26, R10 ;  /* 0x0000001a21147c25 */ /* 0x000fc8000f8e000a */
[----:B------:R-:W-:Y:S01]  /*11d0*/  IMAD R33, R33, UR27, R21 ;  /* 0x0000001b21217c24 */ /* 0x000fe2000f8e0215 */
[----:B------:R-:W-:Y:S01]  /*11e0*/  LEA R22, P0, R20, UR28, 0x1 ;  /* 0x0000001c14167c11 */ /* 0x000fe2000f8008ff */
[----:B------:R-:W-:-:S03]  /*11f0*/  VIADD R19, R19, 0x2 ;  /* 0x0000000213137836 */ /* 0x000fc60000000000 */
[----:B------:R-:W-:-:S05]  /*1200*/  LEA.HI.X R23, R20, UR29, R33, 0x1, P0 ;  /* 0x0000001d14177c11 */ /* 0x000fca00080f0c21 */
[----:B--2---:R0:W-:Y:S04]  /*1210*/  STG.E.U16 desc[UR14][R22.64], R29 ;  /* 0x0000001d16007986 */ /* 0x0041e8000c10150e */
.L_x_104:
[----:B------:R-:W-:Y:S05]  /*1220*/  BRA.U UP1, `(.L_x_102) ;  /* 0x0000000101407547 */ /* 0x000fea000b800000 */
[----:B------:R-:W3:Y:S01]  /*1230*/  LDCU.64 UR22, c[0x0][0x428] ;  /* 0x00008500ff1677ac */ /* 0x000ee20008000a00 */
[----:B------:R-:W-:Y:S01]  /*1240*/  IMAD.MOV.U32 R16, RZ, RZ, R6 ;  /* 0x000000ffff107224 */ /* 0x000fe200078e0006 */
[----:B------:R-:W4:Y:S03]  /*1250*/  LDCU.64 UR24, c[0x0][0x3f0] ;  /* 0x00007e00ff1877ac */ /* 0x000f260008000a00 */
[----:B---3--:R-:W-:-:S04]  /*1260*/  IMAD.WIDE.U32 R6, R19, UR22, R16 ;  /* 0x0000001613067c25 */ /* 0x008fc8000f8e0010 */
[----:B------:R-:W-:Y:S01]  /*1270*/  IMAD R7, R19, UR23, R7 ;  /* 0x0000001713077c24 */ /* 0x000fe2000f8e0207 */
[C---:B----4-:R-:W-:Y:S01]  /*1280*/  LEA R16, P0, R6.reuse, UR24, 0x1 ;  /* 0x0000001806107c11 */ /* 0x050fe2000f8008ff */
[----:B------:R-:W3:Y:S03]  /*1290*/  LDCU.64 UR22, c[0x0][0x3d0] ;  /* 0x00007a00ff1677ac */ /* 0x000ee60008000a00 */
[----:B------:R-:W-:Y:S01]  /*12a0*/  LEA.HI.X R17, R6, UR25, R7, 0x1, P0 ;  /* 0x0000001906117c11 */ /* 0x000fe200080f0c07 */
[----:B------:R-:W4:Y:S05]  /*12b0*/  LDCU.64 UR24, c[0x0][0x398] ;  /* 0x00007300ff1877ac */ /* 0x000f2a0008000a00 */
[----:B------:R-:W5:Y:S01]  /*12c0*/  LDG.E.U16 R17, desc[UR14][R16.64] ;  /* 0x0000000e10117981 */ /* 0x000f62000c1e1500 */
[----:B-1----:R-:W-:-:S04]  /*12d0*/  IMAD.MOV.U32 R10, RZ, RZ, R8 ;  /* 0x000000ffff0a7224 */ /* 0x002fc800078e0008 */
[----:B---3--:R-:W-:-:S04]  /*12e0*/  IMAD.WIDE.U32 R6, R19, UR22, R10 ;  /* 0x0000001613067c25 */ /* 0x008fc8000f8e000a */
[----:B------:R-:W-:Y:S01]  /*12f0*/  IMAD R19, R19, UR23, R7 ;  /* 0x0000001713137c24 */ /* 0x000fe2000f8e0207 */
[----:B----4-:R-:W-:-:S04]  /*1300*/  LEA R8, P0, R6, UR24, 0x1 ;  /* 0x0000001806087c11 */ /* 0x010fc8000f8008ff */
[----:B------:R-:W-:-:S05]  /*1310*/  LEA.HI.X R9, R6, UR25, R19, 0x1, P0 ;  /* 0x0000001906097c11 */ /* 0x000fca00080f0c13 */
[----:B-----5:R3:W-:Y:S04]  /*1320*/  STG.E.U16 desc[UR14][R8.64], R17 ;  /* 0x0000001108007986 */ /* 0x0207e8000c10150e */
.L_x_102:
[----:B------:R-:W4:Y:S01]  /*1330*/  LDC R0, c[0x0][0x3a0] ;  /* 0x0000e800ff007b82 */ /* 0x000f220000000800 */
[----:B------:R-:W-:-:S06]  /*1340*/  UIADD3 UR4, UPT, UPT, UR4, 0x1, URZ ;  /* 0x0000000104047890 */ /* 0x000fcc000fffe0ff */
[----:B----4-:R-:W-:-:S13]  /*1350*/  ISETP.NE.AND P0, PT, R0, UR4, PT ;  /* 0x0000000400007c0c */ /* 0x010fda000bf05270 */
[----:B------:R-:W-:Y:S05]  /*1360*/  @!P0 EXIT ;  /* 0x000000000000894d */ /* 0x000fea0003800000 */
[----:B------:R-:W-:Y:S05]  /*1370*/  BRA `(.L_x_105) ;  /* 0xfffffff4001c7947 */ /* 0x000fea000383ffff */
.L_x_99:
        /* <DEDUP_REMOVED lines=88> */
.L_x_196:
        /* <DEDUP_REMOVED lines=13> */
.L_x_195:
        /* <DEDUP_REMOVED lines=43> */
[----:B--2---:R-:W-:-:S05]  /*1c80*/  HADD2.F32 R16, -RZ, R16.H0_H0 ;  /* 0x20000010ff107230 */ /* 0x004fca0000004100 */
[----:B------:R-:W-:-:S05]  /*1c90*/  FMUL.FTZ R18, R8, R16 ;  /* 0x0000001008127220 */ /* 0x000fca0000410000 */
[----:B------:R-:W-:-:S04]  /*1ca0*/  F2FP.F16.F32.PACK_AB R18, RZ, R18 ;  /* 0x00000012ff12723e */ /* 0x000fc800000000ff */
[----:B------:R-:W-:Y:S01]  /*1cb0*/  PRMT R29, R18, 0x7610, R29 ;  /* 0x00007610121d7816 */ /* 0x000fe2000000001d */
[----:B------:R-:W-:Y:S06]  /*1cc0*/  @P0 BRA `(.L_x_108) ;  /* 0x00000000004c0947 */ /* 0x000fec0003800000 */
[----:B------:R-:W-:-:S05]  /*1cd0*/  PRMT R19, R29, 0x5410, RZ ;  /* 0x000054101d137816 */ /* 0x000fca00000000ff */
[----:B------:R0:W-:Y:S01]  /*1ce0*/  ATOM.E.ADD.F16x2.RN.STRONG.GPU P0, RZ, desc[UR14][R26.64], R19 ;  /* 0x800000131aff79a2 */ /* 0x0001e2000c10e10e */
[----:B------:R-:W-:Y:S04]  /*1cf0*/  BSSY.RECONVERGENT B1, `(.L_x_109) ;  /* 0x000000f000017945 */ /* 0x000fe80003800200 */
[----:B0-----:R-:W-:Y:S05]  /*1d00*/  @P0 BRA `(.L_x_110) ;  /* 0x0000000000340947 */ /* 0x001fea0003800000 */
[----:B------:R-:W0:Y:S02]  /*1d10*/  QSPC.E.S P0, RZ, [R26] ;  /* 0x000000001aff73aa */ /* 0x000e240000000500 */
[----:B0-----:R-:W-:Y:S05]  /*1d20*/  @!P0 BRA `(.L_x_111) ;  /* 0x0000000000208947 */ /* 0x001fea0003800000 */
[----:B------:R-:W-:-:S07]  /*1d30*/  MOV R27, R26 ;  /* 0x0000001a001b7202 */ /* 0x000fce0000000f00 */
.L_x_112:
[----:B------:R-:W0:Y:S02]  /*1d40*/  LDS R18, [R27] ;  /* 0x000000001b127984 */ /* 0x000e240000000800 */
[C---:B0-----:R-:W-:Y:S02]  /*1d50*/  HADD2 R26, R18.reuse.H1_H1, RZ.H0_H0 ;  /* 0x200000ff121a7230 */ /* 0x041fe40000000c00 */
[----:B------:R-:W-:-:S05]  /*1d60*/  HADD2 R19, R18.H0_H0, R29.H0_H0 ;  /* 0x2000001d12137230 */ /* 0x000fca0000000800 */
[----:B------:R-:W-:-:S05]  /*1d70*/  PRMT R19, R19, 0x5410, R26 ;  /* 0x0000541013137816 */ /* 0x000fca000000001a */
[----:B------:R-:W0:Y:S02]  /*1d80*/  ATOMS.CAST.SPIN P0, [R27], R18, R19 ;  /* 0x000000121b00758d */ /* 0x000e240001800013 */
[----:B0-----:R-:W-:Y:S05]  /*1d90*/  @!P0 BRA `(.L_x_112) ;  /* 0xfffffffc00e88947 */ /* 0x001fea000383ffff */
[----:B------:R-:W-:Y:S05]  /*1da0*/  BRA `(.L_x_110) ;  /* 0x00000000000c7947 */ /* 0x000fea0003800000 */
.L_x_111:
[----:B------:R-:W2:Y:S02]  /*1db0*/  LD.E R18, desc[UR14][R26.64] ;  /* 0x0000000e1a127980 */ /* 0x000ea4000c101900 */
[----:B--2---:R-:W-:-:S05]  /*1dc0*/  IMAD.IADD R19, R19, 0x1, R18 ;  /* 0x0000000113137824 */ /* 0x004fca00078e0212 */
[----:B------:R0:W-:Y:S02]  /*1dd0*/  ST.E desc[UR14][R26.64], R19 ;  /* 0x000000131a007985 */ /* 0x0001e4000c10190e */
.L_x_110:
[----:B------:R-:W-:Y:S05]  /*1de0*/  BSYNC.RECONVERGENT B1 ;  /* 0x0000000000017941 */ /* 0x000fea0003800200 */
.L_x_109:
[----:B------:R-:W-:Y:S05]  /*1df0*/  BRA `(.L_x_113) ;  /* 0x00000000008c7947 */ /* 0x000fea0003800000 */
.L_x_108:
[----:B------:R-:W-:Y:S02]  /*1e00*/  ISETP.NE.U32.AND P0, PT, R31, RZ, PT ;  /* 0x000000ff1f00720c */ /* 0x000fe40003f05070 */
[----:B------:R-:W-:Y:S02]  /*1e10*/  ISETP.EQ.U32.AND P1, PT, R30, RZ, PT ;  /* 0x000000ff1e00720c */ /* 0x000fe40003f22070 */
[----:B------:R-:W-:-:S04]  /*1e20*/  ISETP.NE.AND.EX P0, PT, RZ, RZ, PT, P0 ;  /* 0x000000ffff00720c */ /* 0x000fc80003f05300 */
[----:B------:R-:W-:-:S13]  /*1e30*/  ISETP.EQ.OR.EX P0, PT, R19, RZ, !P0, P1 ;  /* 0x000000ff1300720c */ /* 0x000fda0004702710 */
[----:B------:R-:W-:Y:S05]  /*1e40*/  @P0 BRA `(.L_x_114) ;  /* 0x0000000000440947 */ /* 0x000fea0003800000 */
[----:B------:R-:W-:-:S05]  /*1e50*/  PRMT R19, RZ, 0x5410, R29 ;  /* 0x00005410ff137816 */ /* 0x000fca000000001d */
[----:B------:R0:W-:Y:S02]  /*1e60*/  ATOM.E.ADD.F16x2.RN.STRONG.GPU P0, RZ, desc[UR14][R26.64+-0x2], R19 ;  /* 0xfffffe131aff79a2 */ /* 0x0001e4000c10e10e */
[----:B0-----:R-:W-:Y:S05]  /*1e70*/  @P0 BRA `(.L_x_113) ;  /* 0x00000000006c0947 */ /* 0x001fea0003800000 */
[----:B------:R-:W0:Y:S02]  /*1e80*/  QSPC.E.S P0, RZ, [R26+-0x2] ;  /* 0xfffffe001aff73aa */ /* 0x000e240000000500 */
[----:B0-----:R-:W-:Y:S05]  /*1e90*/  @!P0 BRA `(.L_x_115) ;  /* 0x0000000000208947 */ /* 0x001fea0003800000 */
[----:B------:R-:W-:-:S07]  /*1ea0*/  MOV R27, R26 ;  /* 0x0000001a001b7202 */ /* 0x000fce0000000f00 */
.L_x_116:
[----:B------:R-:W0:Y:S02]  /*1eb0*/  LDS R18, [R27+-0x2] ;  /* 0xfffffe001b127984 */ /* 0x000e240000000800 */
[C---:B0-----:R-:W-:Y:S02]  /*1ec0*/  HADD2 R26, R18.reuse.H1_H1, R29.H0_H0 ;  /* 0x2000001d121a7230 */ /* 0x041fe40000000c00 */
[----:B------:R-:W-:-:S05]  /*1ed0*/  HADD2 R19, R18.H0_H0, RZ.H0_H0 ;  /* 0x200000ff12137230 */ /* 0x000fca0000000800 */
[----:B------:R-:W-:-:S05]  /*1ee0*/  PRMT R19, R19, 0x5410, R26 ;  /* 0x0000541013137816 */ /* 0x000fca000000001a */
[----:B------:R-:W0:Y:S02]  /*1ef0*/  ATOMS.CAST.SPIN P0, [R27+-0x2], R18, R19 ;  /* 0xfffffe121b00758d */ /* 0x000e240001800013 */
[----:B0-----:R-:W-:Y:S05]  /*1f00*/  @!P0 BRA `(.L_x_116) ;  /* 0xfffffffc00e88947 */ /* 0x001fea000383ffff */
[----:B------:R-:W-:Y:S05]  /*1f10*/  BRA `(.L_x_113) ;  /* 0x0000000000447947 */ /* 0x000fea0003800000 */
.L_x_115:
[----:B------:R-:W2:Y:S02]  /*1f20*/  LD.E R18, desc[UR14][R26.64+-0x2] ;  /* 0xfffffe0e1a127980 */ /* 0x000ea4000c101900 */
[----:B--2---:R-:W-:-:S05]  /*1f30*/  IMAD.IADD R19, R19, 0x1, R18 ;  /* 0x0000000113137824 */ /* 0x004fca00078e0212 */
[----:B------:R0:W-:Y:S01]  /*1f40*/  ST.E desc[UR14][R26.64+-0x2], R19 ;  /* 0xfffffe131a007985 */ /* 0x0001e2000c10190e */
[----:B------:R-:W-:Y:S05]  /*1f50*/  BRA `(.L_x_113) ;  /* 0x0000000000347947 */ /* 0x000fea0003800000 */
.L_x_114:
[C---:B------:R-:W-:Y:S01]  /*1f60*/  LOP3.LUT R18, R26.reuse, 0xfffffffd, RZ, 0xc0, !PT ;  /* 0xfffffffd1a127812 */ /* 0x040fe200078ec0ff */
[----:B------:R-:W-:Y:S01]  /*1f70*/  IMAD.MOV.U32 R19, RZ, RZ, R27 ;  /* 0x000000ffff137224 */ /* 0x000fe200078e001b */
[----:B------:R-:W-:-:S04]  /*1f80*/  LOP3.LUT R30, R26, 0x2, RZ, 0xc0, !PT ;  /* 0x000000021a1e7812 */ /* 0x000fc800078ec0ff */
[----:B------:R0:W5:Y:S01]  /*1f90*/  LD.E R31, desc[UR14][R18.64] ;  /* 0x0000000e121f7980 */ /* 0x000162000c101900 */
[----:B------:R-:W-:Y:S01]  /*1fa0*/  ISETP.EQ.U32.AND P0, PT, R30, RZ, PT ;  /* 0x000000ff1e00720c */ /* 0x000fe20003f02070 */
[----:B------:R-:W-:-:S05]  /*1fb0*/  IMAD.MOV.U32 R30, RZ, RZ, 0x3254 ;  /* 0x00003254ff1e7424 */ /* 0x000fca00078e00ff */
[----:B------:R-:W-:-:S07]  /*1fc0*/  SEL R32, R30, 0x7610, P0 ;  /* 0x000076101e207807 */ /* 0x000fce0000000000 */
.L_x_117:
[----:B-----5:R-:W-:-:S05]  /*1fd0*/  HADD2 R30, R31, R29.H0_H0 ;  /* 0x2000001d1f1e7230 */ /* 0x020fca0000000000 */
[----:B------:R-:W-:-:S05]  /*1fe0*/  PRMT R33, R31, R32, R30 ;  /* 0x000000201f217216 */ /* 0x000fca000000001e */
[----:B------:R-:W2:Y:S02]  /*1ff0*/  ATOM.E.CAS.STRONG.GPU PT, R30, [R18], R31, R33 ;  /* 0x0000001f121e738b */ /* 0x000ea400001ee121 */
[----:B--2---:R-:W-:Y:S01]  /*2000*/  ISETP.NE.U32.AND P0, PT, R30, R31, PT ;  /* 0x0000001f1e00720c */ /* 0x004fe20003f05070 */
[----:B------:R-:W-:-:S12]  /*2010*/  IMAD.MOV.U32 R31, RZ, RZ, R30 ;  /* 0x000000ffff1f7224 */ /* 0x000fd800078e001e */
[----:B------:R-:W-:Y:S05]  /*2020*/  @P0 BRA `(.L_x_117) ;  /* 0xfffffffc00e80947 */ /* 0x000fea000383ffff */
.L_x_113:
[----:B------:R-:W-:Y:S05]  /*2030*/  BSYNC.RECONVERGENT B0 ;  /* 0x0000000000007941 */ /* 0x000fea0003800200 */
.L_x_107:
[----:B------:R-:W-:Y:S01]  /*2040*/  VIADD R29, R0, UR18 ;  /* 0x00000012001d7c36 */ /* 0x000fe20008000000 */
[----:B------:R-:W-:Y:S03]  /*2050*/  BSSY.RECONVERGENT B0, `(.L_x_118) ;  /* 0x0000047000007945 */ /* 0x000fe60003800200 */
[----:B------:R-:W-:-:S04]  /*2060*/  IMAD R29, R29, UR21, RZ ;  /* 0x000000151d1d7c24 */ /* 0x000fc8000f8e02ff */
[----:B0-----:R-:W-:-:S04]  /*2070*/  IMAD.IADD R18, R2, 0x1, R29 ;  /* 0x0000000102127824 */ /* 0x001fc800078e021d */
[----:B------:R-:W-:Y:S02]  /*2080*/  IMAD R19, R18, UR22, RZ ;  /* 0x0000001612137c24 */ /* 0x000fe4000f8e02ff */
[----:B------:R-:W-:-:S03]  /*2090*/  FMUL.FTZ R18, R7, R16 ;  /* 0x0000001007127220 */ /* 0x000fc60000410000 */
[----:B------:R-:W-:Y:S02]  /*20a0*/  IADD3 R19, P0, PT, R20, R19, RZ ;  /* 0x0000001314137210 */ /* 0x000fe40007f1e0ff */
[----:B------:R-:W-:Y:S02]  /*20b0*/  F2FP.F16.F32.PACK_AB R18, RZ, R18 ;  /* 0x00000012ff12723e */ /* 0x000fe400000000ff */
        /* <DEDUP_REMOVED lines=10> */
[----:B------:R-:W-:-:S05]  /*2160*/  PRMT R19, R31, 0x5410, RZ ;  /* 0x000054101f137816 */ /* 0x000fca00000000ff */
[----:B------:R0:W-:Y:S01]  /*2170*/  ATOM.E.ADD.F16x2.RN.STRONG.GPU P0, RZ, desc[UR14][R26.64], R19 ;  /* 0x800000131aff79a2 */ /* 0x0001e2000c10e10e */
[----:B------:R-:W-:Y:S04]  /*2180*/  BSSY.RECONVERGENT B1, `(.L_x_120) ;  /* 0x000000f000017945 */ /* 0x000fe80003800200 */
[----:B0-----:R-:W-:Y:S05]  /*2190*/  @P0 BRA `(.L_x_121) ;  /* 0x0000000000340947 */ /* 0x001fea0003800000 */
[----:B------:R-:W0:Y:S02]  /*21a0*/  QSPC.E.S P0, RZ, [R26] ;  /* 0x000000001aff73aa */ /* 0x000e240000000500 */
[----:B0-----:R-:W-:Y:S05]  /*21b0*/  @!P0 BRA `(.L_x_122) ;  /* 0x0000000000208947 */ /* 0x001fea0003800000 */
[----:B------:R-:W-:-:S07]  /*21c0*/  MOV R27, R26 ;  /* 0x0000001a001b7202 */ /* 0x000fce0000000f00 */
.L_x_123:
[----:B------:R-:W0:Y:S02]  /*21d0*/  LDS R18, [R27] ;  /* 0x000000001b127984 */ /* 0x000e240000000800 */
[C---:B0-----:R-:W-:Y:S02]  /*21e0*/  HADD2 R26, R18.reuse.H1_H1, RZ.H0_H0 ;  /* 0x200000ff121a7230 */ /* 0x041fe40000000c00 */
[----:B------:R-:W-:-:S05]  /*21f0*/  HADD2 R19, R18.H0_H0, R31.H0_H0 ;  /* 0x2000001f12137230 */ /* 0x000fca0000000800 */
[----:B------:R-:W-:-:S05]  /*2200*/  PRMT R19, R19, 0x5410, R26 ;  /* 0x0000541013137816 */ /* 0x000fca000000001a */
[----:B------:R-:W0:Y:S02]  /*2210*/  ATOMS.CAST.SPIN P0, [R27], R18, R19 ;  /* 0x000000121b00758d */ /* 0x000e240001800013 */
[----:B0-----:R-:W-:Y:S05]  /*2220*/  @!P0 BRA `(.L_x_123) ;  /* 0xfffffffc00e88947 */ /* 0x001fea000383ffff */
[----:B------:R-:W-:Y:S05]  /*2230*/  BRA `(.L_x_121) ;  /* 0x00000000000c7947 */ /* 0x000fea0003800000 */
.L_x_122:
[----:B------:R-:W2:Y:S02]  /*2240*/  LD.E R18, desc[UR14][R26.64] ;  /* 0x0000000e1a127980 */ /* 0x000ea4000c101900 */
[----:B--2---:R-:W-:-:S05]  /*2250*/  IMAD.IADD R19, R19, 0x1, R18 ;  /* 0x0000000113137824 */ /* 0x004fca00078e0212 */
[----:B------:R0:W-:Y:S02]  /*2260*/  ST.E desc[UR14][R26.64], R19 ;  /* 0x000000131a007985 */ /* 0x0001e4000c10190e */
.L_x_121:
[----:B------:R-:W-:Y:S05]  /*2270*/  BSYNC.RECONVERGENT B1 ;  /* 0x0000000000017941 */ /* 0x000fea0003800200 */
.L_x_120:
[----:B------:R-:W-:Y:S05]  /*2280*/  BRA `(.L_x_124) ;  /* 0x00000000008c7947 */ /* 0x000fea0003800000 */
.L_x_119:
        /* <DEDUP_REMOVED lines=11> */
.L_x_127:
[----:B------:R-:W0:Y:S02]  /*2340*/  LDS R18, [R27+-0x2] ;  /* 0xfffffe001b127984 */ /* 0x000e240000000800 */
[C---:B0-----:R-:W-:Y:S02]  /*2350*/  HADD2 R26, R18.reuse.H1_H1, R31.H0_H0 ;  /* 0x2000001f121a7230 */ /* 0x041fe40000000c00 */
[----:B------:R-:W-:-:S05]  /*2360*/  HADD2 R19, R18.H0_H0, RZ.H0_H0 ;  /* 0x200000ff12137230 */ /* 0x000fca0000000800 */
[----:B------:R-:W-:-:S05]  /*2370*/  PRMT R19, R19, 0x5410, R26 ;  /* 0x0000541013137816 */ /* 0x000fca000000001a */
[----:B------:R-:W0:Y:S02]  /*2380*/  ATOMS.CAST.SPIN P0, [R27+-0x2], R18, R19 ;  /* 0xfffffe121b00758d */ /* 0x000e240001800013 */
[----:B0-----:R-:W-:Y:S05]  /*2390*/  @!P0 BRA `(.L_x_127) ;  /* 0xfffffffc00e88947 */ /* 0x001fea000383ffff */
[----:B------:R-:W-:Y:S05]  /*23a0*/  BRA `(.L_x_124) ;  /* 0x0000000000447947 */ /* 0x000fea0003800000 */
.L_x_126:
[----:B------:R-:W2:Y:S02]  /*23b0*/  LD.E R18, desc[UR14][R26.64+-0x2] ;  /* 0xfffffe0e1a127980 */ /* 0x000ea4000c101900 */
[----:B--2---:R-:W-:-:S05]  /*23c0*/  IMAD.IADD R19, R19, 0x1, R18 ;  /* 0x0000000113137824 */ /* 0x004fca00078e0212 */
[----:B------:R1:W-:Y:S01]  /*23d0*/  ST.E desc[UR14][R26.64+-0x2], R19 ;  /* 0xfffffe131a007985 */ /* 0x0003e2000c10190e */
[----:B------:R-:W-:Y:S05]  /*23e0*/  BRA `(.L_x_124) ;  /* 0x0000000000347947 */ /* 0x000fea0003800000 */
.L_x_125:
[C---:B------:R-:W-:Y:S01]  /*23f0*/  LOP3.LUT R18, R26.reuse, 0xfffffffd, RZ, 0xc0, !PT ;  /* 0xfffffffd1a127812 */ /* 0x040fe200078ec0ff */
[----:B------:R-:W-:Y:S01]  /*2400*/  IMAD.MOV.U32 R19, RZ, RZ, R27 ;  /* 0x000000ffff137224 */ /* 0x000fe200078e001b */
[----:B------:R-:W-:Y:S01]  /*2410*/  LOP3.LUT R28, R26, 0x2, RZ, 0xc0, !PT ;  /* 0x000000021a1c7812 */ /* 0x000fe200078ec0ff */
[----:B------:R-:W-:-:S03]  /*2420*/  IMAD.MOV.U32 R30, RZ, RZ, 0x3254 ;  /* 0x00003254ff1e7424 */ /* 0x000fc600078e00ff */
[----:B------:R0:W5:Y:S01]  /*2430*/  LD.E R33, desc[UR14][R18.64] ;  /* 0x0000000e12217980 */ /* 0x000162000c101900 */
[----:B------:R-:W-:-:S04]  /*2440*/  ISETP.EQ.U32.AND P0, PT, R28, RZ, PT ;  /* 0x000000ff1c00720c */ /* 0x000fc80003f02070 */
[----:B------:R-:W-:-:S09]  /*2450*/  SEL R30, R30, 0x7610, P0 ;  /* 0x000076101e1e7807 */ /* 0x000fd20000000000 */
.L_x_128:
[----:B-----5:R-:W-:-:S05]  /*2460*/  HADD2 R28, R33, R31.H0_H0 ;  /* 0x2000001f211c7230 */ /* 0x020fca0000000000 */
[----:B------:R-:W-:-:S05]  /*2470*/  PRMT R35, R33, R30, R28 ;  /* 0x0000001e21237216 */ /* 0x000fca000000001c */
[----:B------:R-:W2:Y:S02]  /*2480*/  ATOM.E.CAS.STRONG.GPU PT, R28, [R18], R33, R35 ;  /* 0x00000021121c738b */ /* 0x000ea400001ee123 */
[----:B--2---:R-:W-:Y:S01]  /*2490*/  ISETP.NE.U32.AND P0, PT, R28, R33, PT ;  /* 0x000000211c00720c */ /* 0x004fe20003f05070 */
[----:B------:R-:W-:-:S12]  /*24a0*/  IMAD.MOV.U32 R33, RZ, RZ, R28 ;  /* 0x000000ffff217224 */ /* 0x000fd800078e001c */
[----:B------:R-:W-:Y:S05]  /*24b0*/  @P0 BRA `(.L_x_128) ;  /* 0xfffffffc00e80947 */ /* 0x000fea000383ffff */
.L_x_124:
[----:B------:R-:W-:Y:S05]  /*24c0*/  BSYNC.RECONVERGENT B0 ;  /* 0x0000000000007941 */ /* 0x000fea0003800200 */
.L_x_118:
        /* <DEDUP_REMOVED lines=13> */
[----:B------:R-:W-:Y:S01]  /*25a0*/  F2FP.F16.F32.PACK_AB R18, RZ, R18 ;  /* 0x00000012ff12723e */ /* 0x000fe200000000ff */
[----:B------:R-:W-:Y:S01]  /*25b0*/  IMAD.X R30, R13, 0x1, R21, P0 ;  /* 0x000000010d1e7824 */ /* 0x000fe200000e0615 */
[----:B------:R-:W-:Y:S02]  /*25c0*/  ISETP.NE.U32.AND P0, PT, R32, RZ, PT ;  /* 0x000000ff2000720c */ /* 0x000fe40003f05070 */
[----:B------:R-:W-:Y:S02]  /*25d0*/  PRMT R31, R18, 0x7610, R31 ;  /* 0x00007610121f7816 */ /* 0x000fe4000000001f */
[----:B------:R-:W-:Y:S02]  /*25e0*/  ISETP.GE.U32.AND.EX P1, PT, R30, UR10, PT, P1 ;  /* 0x0000000a1e007c0c */ /* 0x000fe4000bf26110 */
[----:B------:R-:W-:Y:S02]  /*25f0*/  LEA.HI.X R29, R19, UR17, R30, 0x1, P2 ;  /* 0x00000011131d7c11 */ /* 0x000fe400090f0c1e */
[----:B------:R-:W-:-:S13]  /*2600*/  ISETP.NE.OR.EX P0, PT, RZ, RZ, P1, P0 ;  /* 0x000000ffff00720c */ /* 0x000fda0000f05700 */
        /* <DEDUP_REMOVED lines=8> */
.L_x_134:
[----:B------:R-:W0:Y:S02]  /*2690*/  LDS R18, [R29] ;  /* 0x000000001d127984 */ /* 0x000e240000000800 */
[C---:B0-----:R-:W-:Y:S02]  /*26a0*/  HADD2 R28, R18.reuse.H1_H1, RZ.H0_H0 ;  /* 0x200000ff121c7230 */ /* 0x041fe40000000c00 */
[----:B------:R-:W-:-:S05]  /*26b0*/  HADD2 R19, R18.H0_H0, R31.H0_H0 ;  /* 0x2000001f12137230 */ /* 0x000fca0000000800 */
[----:B------:R-:W-:-:S05]  /*26c0*/  PRMT R19, R19, 0x5410, R28 ;  /* 0x0000541013137816 */ /* 0x000fca000000001c */
[----:B------:R-:W0:Y:S02]  /*26d0*/  ATOMS.CAST.SPIN P0, [R29], R18, R19 ;  /* 0x000000121d00758d */ /* 0x000e240001800013 */
[----:B0-----:R-:W-:Y:S05]  /*26e0*/  @!P0 BRA `(.L_x_134) ;  /* 0xfffffffc00e88947 */ /* 0x001fea000383ffff */
[----:B------:R-:W-:Y:S05]  /*26f0*/  BRA `(.L_x_132) ;  /* 0x00000000000c7947 */ /* 0x000fea0003800000 */
.L_x_133:
[----:B------:R-:W2:Y:S02]  /*2700*/  LD.E R18, desc[UR14][R28.64] ;  /* 0x0000000e1c127980 */ /* 0x000ea4000c101900 */
[----:B--2---:R-:W-:-:S05]  /*2710*/  IMAD.IADD R19, R19, 0x1, R18 ;  /* 0x0000000113137824 */ /* 0x004fca00078e0212 */
[----:B------:R0:W-:Y:S02]  /*2720*/  ST.E desc[UR14][R28.64], R19 ;  /* 0x000000131c007985 */ /* 0x0001e4000c10190e */
.L_x_132:
[----:B------:R-:W-:Y:S05]  /*2730*/  BSYNC.RECONVERGENT B1 ;  /* 0x0000000000017941 */ /* 0x000fea0003800200 */
.L_x_131:
[----:B------:R-:W-:Y:S05]  /*2740*/  BRA `(.L_x_135) ;  /* 0x00000000008c7947 */ /* 0x000fea0003800000 */
.L_x_130:
        /* <DEDUP_REMOVED lines=11> */
.L_x_138:
[----:B------:R-:W0:Y:S02]  /*2800*/  LDS R18, [R29+-0x2] ;  /* 0xfffffe001d127984 */ /* 0x000e240000000800 */
[C---:B0-----:R-:W-:Y:S02]  /*2810*/  HADD2 R28, R18.reuse.H1_H1, R31.H0_H0 ;  /* 0x2000001f121c7230 */ /* 0x041fe40000000c00 */
[----:B------:R-:W-:-:S05]  /*2820*/  HADD2 R19, R18.H0_H0, RZ.H0_H0 ;  /* 0x200000ff12137230 */ /* 0x000fca0000000800 */
[----:B------:R-:W-:-:S05]  /*2830*/  PRMT R19, R19, 0x5410, R28 ;  /* 0x0000541013137816 */ /* 0x000fca000000001c */
[----:B------:R-:W0:Y:S02]  /*2840*/  ATOMS.CAST.SPIN P0, [R29+-0x2], R18, R19 ;  /* 0xfffffe121d00758d */ /* 0x000e240001800013 */
[----:B0-----:R-:W-:Y:S05]  /*2850*/  @!P0 BRA `(.L_x_138) ;  /* 0xfffffffc00e88947 */ /* 0x001fea000383ffff */
[----:B------:R-:W-:Y:S05]  /*2860*/  BRA `(.L_x_135) ;  /* 0x0000000000447947 */ /* 0x000fea0003800000 */
.L_x_137:
[----:B------:R-:W2:Y:S02]  /*2870*/  LD.E R18, desc[UR14][R28.64+-0x2] ;  /* 0xfffffe0e1c127980 */ /* 0x000ea4000c101900 */
[----:B--2---:R-:W-:-:S05]  /*2880*/  IMAD.IADD R19, R19, 0x1, R18 ;  /* 0x0000000113137824 */ /* 0x004fca00078e0212 */
[----:B------:R0:W-:Y:S01]  /*2890*/  ST.E desc[UR14][R28.64+-0x2], R19 ;  /* 0xfffffe131c007985 */ /* 0x0001e2000c10190e */
[----:B------:R-:W-:Y:S05]  /*28a0*/  BRA `(.L_x_135) ;  /* 0x0000000000347947 */ /* 0x000fea0003800000 */
.L_x_136:
[C---:B------:R-:W-:Y:S01]  /*28b0*/  LOP3.LUT R18, R28.reuse, 0xfffffffd, RZ, 0xc0, !PT ;  /* 0xfffffffd1c127812 */ /* 0x040fe200078ec0ff */
[----:B------:R-:W-:Y:S01]  /*28c0*/  IMAD.MOV.U32 R19, RZ, RZ, R29 ;  /* 0x000000ffff137224 */ /* 0x000fe200078e001d */
[----:B------:R-:W-:Y:S01]  /*28d0*/  LOP3.LUT R30, R28, 0x2, RZ, 0xc0, !PT ;  /* 0x000000021c1e7812 */ /* 0x000fe200078ec0ff */
[----:B------:R-:W-:-:S03]  /*28e0*/  IMAD.MOV.U32 R32, RZ, RZ, 0x3254 ;  /* 0x00003254ff207424 */ /* 0x000fc600078e00ff */
[----:B------:R0:W5:Y:S01]  /*28f0*/  LD.E R33, desc[UR14][R18.64] ;  /* 0x0000000e12217980 */ /* 0x000162000c101900 */
[----:B------:R-:W-:-:S04]  /*2900*/  ISETP.EQ.U32.AND P0, PT, R30, RZ, PT ;  /* 0x000000ff1e00720c */ /* 0x000fc80003f02070 */
[----:B------:R-:W-:-:S09]  /*2910*/  SEL R32, R32, 0x7610, P0 ;  /* 0x0000761020207807 */ /* 0x000fd20000000000 */
.L_x_139:
[----:B-----5:R-:W-:-:S05]  /*2920*/  HADD2 R30, R33, R31.H0_H0 ;  /* 0x2000001f211e7230 */ /* 0x020fca0000000000 */
[----:B------:R-:W-:-:S05]  /*2930*/  PRMT R35, R33, R32, R30 ;  /* 0x0000002021237216 */ /* 0x000fca000000001e */
[----:B------:R-:W2:Y:S02]  /*2940*/  ATOM.E.CAS.STRONG.GPU PT, R30, [R18], R33, R35 ;  /* 0x00000021121e738b */ /* 0x000ea400001ee123 */
[----:B--2---:R-:W-:Y:S01]  /*2950*/  ISETP.NE.U32.AND P0, PT, R30, R33, PT ;  /* 0x000000211e00720c */ /* 0x004fe20003f05070 */
[----:B------:R-:W-:-:S12]  /*2960*/  IMAD.MOV.U32 R33, RZ, RZ, R30 ;  /* 0x000000ffff217224 */ /* 0x000fd800078e001e */
[----:B------:R-:W-:Y:S05]  /*2970*/  @P0 BRA `(.L_x_139) ;  /* 0xfffffffc00e80947 */ /* 0x000fea000383ffff */
.L_x_135:
[----:B------:R-:W-:Y:S05]  /*2980*/  BSYNC.RECONVERGENT B0 ;  /* 0x0000000000007941 */ /* 0x000fea0003800200 */
.L_x_129:
        /* <DEDUP_REMOVED lines=9> */
[----:B------:R-:W-:Y:S02]  /*2a20*/  F2FP.F16.F32.PACK_AB R21, RZ, R19 ;  /* 0x00000013ff15723e */ /* 0x000fe400000000ff */
[----:B------:R-:W-:Y:S02]  /*2a30*/  ISETP.NE.OR.EX P0, PT, RZ, RZ, P0, P2 ;  /* 0x000000ffff00720c */ /* 0x000fe40000705720 */
[----:B------:R-:W-:-:S11]  /*2a40*/  LEA.HI.X R19, R26, UR17, R27, 0x1, P1 ;  /* 0x000000111a137c11 */ /* 0x000fd600088f0c1b */
[----:B------:R-:W-:Y:S05]  /*2a50*/  @P0 BRA `(.L_x_141) ;  /* 0x00000000004c0947 */ /* 0x000fea0003800000 */
[----:B------:R-:W-:-:S05]  /*2a60*/  PRMT R26, R21, 0x5410, RZ ;  /* 0x00005410151a7816 */ /* 0x000fca00000000ff */
[----:B------:R0:W-:Y:S02]  /*2a70*/  ATOM.E.ADD.F16x2.RN.STRONG.GPU P0, RZ, desc[UR14][R18.64], R26 ;  /* 0x8000001a12ff79a2 */ /* 0x0001e4000c10e10e */
[----:B0-----:R-:W-:Y:S05]  /*2a80*/  @P0 BRA `(.L_x_142) ;  /* 0x0000000000d40947 */ /* 0x001fea0003800000 */
[----:B------:R-:W0:Y:S02]  /*2a90*/  QSPC.E.S P0, RZ, [R18] ;  /* 0x0000000012ff73aa */ /* 0x000e240000000500 */
[----:B0-----:R-:W-:Y:S05]  /*2aa0*/  @!P0 BRA `(.L_x_143) ;  /* 0x0000000000288947 */ /* 0x001fea0003800000 */
[----:B------:R-:W-:Y:S01]  /*2ab0*/  BSSY.RECONVERGENT B1, `(.L_x_144) ;  /* 0x0000008000017945 */ /* 0x000fe20003800200 */
[----:B------:R-:W-:-:S07]  /*2ac0*/  MOV R27, R18 ;  /* 0x00000012001b7202 */ /* 0x000fce0000000f00 */
.L_x_145:
[----:B------:R-:W0:Y:S02]  /*2ad0*/  LDS R18, [R27] ;  /* 0x000000001b127984 */ /* 0x000e240000000800 */
[C---:B0-----:R-:W-:Y:S02]  /*2ae0*/  HADD2 R26, R18.reuse.H1_H1, RZ.H0_H0 ;  /* 0x200000ff121a7230 */ /* 0x041fe40000000c00 */
[----:B------:R-:W-:-:S05]  /*2af0*/  HADD2 R19, R18.H0_H0, R21.H0_H0 ;  /* 0x2000001512137230 */ /* 0x000fca0000000800 */
[----:B------:R-:W-:-:S05]  /*2b00*/  PRMT R19, R19, 0x5410, R26 ;  /* 0x0000541013137816 */ /* 0x000fca000000001a */
[----:B------:R-:W0:Y:S02]  /*2b10*/  ATOMS.CAST.SPIN P0, [R27], R18, R19 ;  /* 0x000000121b00758d */ /* 0x000e240001800013 */
[----:B0-----:R-:W-:Y:S05]  /*2b20*/  @!P0 BRA `(.L_x_145) ;  /* 0xfffffffc00e88947 */ /* 0x001fea000383ffff */
[----:B------:R-:W-:Y:S05]  /*2b30*/  BSYNC.RECONVERGENT B1 ;  /* 0x0000000000017941 */ /* 0x000fea0003800200 */
.L_x_144:
[----:B------:R-:W-:Y:S05]  /*2b40*/  BRA `(.L_x_142) ;  /* 0x0000000000a47947 */ /* 0x000fea0003800000 */
.L_x_143:
[----:B------:R-:W2:Y:S02]  /*2b50*/  LD.E R21, desc[UR14][R18.64] ;  /* 0x0000000e12157980 */ /* 0x000ea4000c101900 */
[----:B--2---:R-:W-:-:S05]  /*2b60*/  IMAD.IADD R21, R26, 0x1, R21 ;  /* 0x000000011a157824 */ /* 0x004fca00078e0215 */
[----:B------:R2:W-:Y:S01]  /*2b70*/  ST.E desc[UR14][R18.64], R21 ;  /* 0x0000001512007985 */ /* 0x0005e2000c10190e */
[----:B------:R-:W-:Y:S05]  /*2b80*/  BRA `(.L_x_142) ;  /* 0x0000000000947947 */ /* 0x000fea0003800000 */
.L_x_141:
        /* <DEDUP_REMOVED lines=10> */
[----:B------:R-:W-:Y:S01]  /*2c30*/  BSSY.RECONVERGENT B1, `(.L_x_148) ;  /* 0x0000008000017945 */ /* 0x000fe20003800200 */
[----:B------:R-:W-:-:S07]  /*2c40*/  MOV R27, R18 ;  /* 0x00000012001b7202 */ /* 0x000fce0000000f00 */
.L_x_149:
[----:B------:R-:W0:Y:S02]  /*2c50*/  LDS R18, [R27+-0x2] ;  /* 0xfffffe001b127984 */ /* 0x000e240000000800 */
[C---:B0-----:R-:W-:Y:S02]  /*2c60*/  HADD2 R26, R18.reuse.H1_H1, R21.H0_H0 ;  /* 0x20000015121a7230 */ /* 0x041fe40000000c00 */
[----:B------:R-:W-:-:S05]  /*2c70*/  HADD2 R19, R18.H0_H0, RZ.H0_H0 ;  /* 0x200000ff12137230 */ /* 0x000fca0000000800 */
[----:B------:R-:W-:-:S05]  /*2c80*/  PRMT R19, R19, 0x5410, R26 ;  /* 0x0000541013137816 */ /* 0x000fca000000001a */
[----:B------:R-:W0:Y:S02]  /*2c90*/  ATOMS.CAST.SPIN P0, [R27+-0x2], R18, R19 ;  /* 0xfffffe121b00758d */ /* 0x000e240001800013 */
[----:B0-----:R-:W-:Y:S05]  /*2ca0*/  @!P0 BRA `(.L_x_149) ;  /* 0xfffffffc00e88947 */ /* 0x001fea000383ffff */
[----:B------:R-:W-:Y:S05]  /*2cb0*/  BSYNC.RECONVERGENT B1 ;  /* 0x0000000000017941 */ /* 0x000fea0003800200 */
.L_x_148:
[----:B------:R-:W-:Y:S05]  /*2cc0*/  BRA `(.L_x_142) ;  /* 0x0000000000447947 */ /* 0x000fea0003800000 */
.L_x_147:
[----:B------:R-:W2:Y:S02]  /*2cd0*/  LD.E R21, desc[UR14][R18.64+-0x2] ;  /* 0xfffffe0e12157980 */ /* 0x000ea4000c101900 */
[----:B--2---:R-:W-:-:S05]  /*2ce0*/  IMAD.IADD R21, R26, 0x1, R21 ;  /* 0x000000011a157824 */ /* 0x004fca00078e0215 */
[----:B------:R1:W-:Y:S01]  /*2cf0*/  ST.E desc[UR14][R18.64+-0x2], R21 ;  /* 0xfffffe1512007985 */ /* 0x0003e2000c10190e */
[----:B------:R-:W-:Y:S05]  /*2d00*/  BRA `(.L_x_142) ;  /* 0x0000000000347947 */ /* 0x000fea0003800000 */
.L_x_146:
[C---:B------:R-:W-:Y:S01]  /*2d10*/  LOP3.LUT R26, R18.reuse, 0xfffffffd, RZ, 0xc0, !PT ;  /* 0xfffffffd121a7812 */ /* 0x040fe200078ec0ff */
[----:B------:R-:W-:Y:S01]  /*2d20*/  IMAD.MOV.U32 R27, RZ, RZ, R19 ;  /* 0x000000ffff1b7224 */ /* 0x000fe200078e0013 */
[----:B------:R-:W-:Y:S01]  /*2d30*/  LOP3.LUT R28, R18, 0x2, RZ, 0xc0, !PT ;  /* 0x00000002121c7812 */ /* 0x000fe200078ec0ff */
[----:B------:R-:W-:-:S03]  /*2d40*/  IMAD.MOV.U32 R30, RZ, RZ, 0x3254 ;  /* 0x00003254ff1e7424 */ /* 0x000fc600078e00ff */
[----:B------:R0:W5:Y:S01]  /*2d50*/  LD.E R29, desc[UR14][R26.64] ;  /* 0x0000000e1a1d7980 */ /* 0x000162000c101900 */
[----:B------:R-:W-:-:S04]  /*2d60*/  ISETP.EQ.U32.AND P0, PT, R28, RZ, PT ;  /* 0x000000ff1c00720c */ /* 0x000fc80003f02070 */
[----:B------:R-:W-:-:S09]  /*2d70*/  SEL R30, R30, 0x7610, P0 ;  /* 0x000076101e1e7807 */ /* 0x000fd20000000000 */
.L_x_150:
[----:B-----5:R-:W-:-:S05]  /*2d80*/  HADD2 R28, R29, R21.H0_H0 ;  /* 0x200000151d1c7230 */ /* 0x020fca0000000000 */
[----:B------:R-:W-:-:S05]  /*2d90*/  PRMT R31, R29, R30, R28 ;  /* 0x0000001e1d1f7216 */ /* 0x000fca000000001c */
[----:B------:R-:W2:Y:S02]  /*2da0*/  ATOM.E.CAS.STRONG.GPU PT, R28, [R26], R29, R31 ;  /* 0x0000001d1a1c738b */ /* 0x000ea400001ee11f */
[----:B--2---:R-:W-:Y:S01]  /*2db0*/  ISETP.NE.U32.AND P0, PT, R28, R29, PT ;  /* 0x0000001d1c00720c */ /* 0x004fe20003f05070 */
[----:B------:R-:W-:-:S12]  /*2dc0*/  IMAD.MOV.U32 R29, RZ, RZ, R28 ;  /* 0x000000ffff1d7224 */ /* 0x000fd800078e001c */
[----:B------:R-:W-:Y:S05]  /*2dd0*/  @P0 BRA `(.L_x_150) ;  /* 0xfffffffc00e80947 */ /* 0x000fea000383ffff */
.L_x_142:
[----:B------:R-:W-:Y:S05]  /*2de0*/  BSYNC.RECONVERGENT B0 ;  /* 0x0000000000007941 */ /* 0x000fea0003800200 */
.L_x_140:
        /* <DEDUP_REMOVED lines=25> */
[----:B------:R-:W-:-:S02]  /*2f80*/  F2FP.F16.F32.PACK_AB R19, RZ, R19 ;  /* 0x00000013ff13723e */ /* 0x000fc400000000ff */
[----:B------:R-:W-:Y:S02]  /*2f90*/  ISETP.GE.U32.AND.EX P1, PT, R35, UR10, PT, P1 ;  /* 0x0000000a23007c0c */ /* 0x000fe4000bf26110 */
        /* <DEDUP_REMOVED lines=11> */
.L_x_156:
[----:B------:R-:W0:Y:S02]  /*3050*/  LDS R18, [R31] ;  /* 0x000000001f127984 */ /* 0x000e240000000800 */
[C---:B0-----:R-:W-:Y:S02]  /*3060*/  HADD2 R30, R18.reuse.H1_H1, RZ.H0_H0 ;  /* 0x200000ff121e7230 */ /* 0x041fe40000000c00 */
[----:B------:R-:W-:-:S05]  /*3070*/  HADD2 R19, R18.H0_H0, R33.H0_H0 ;  /* 0x2000002112137230 */ /* 0x000fca0000000800 */
[----:B------:R-:W-:-:S05]  /*3080*/  PRMT R19, R19, 0x5410, R30 ;  /* 0x0000541013137816 */ /* 0x000fca000000001e */
[----:B------:R-:W0:Y:S02]  /*3090*/  ATOMS.CAST.SPIN P0, [R31], R18, R19 ;  /* 0x000000121f00758d */ /* 0x000e240001800013 */
[----:B0-----:R-:W-:Y:S05]  /*30a0*/  @!P0 BRA `(.L_x_156) ;  /* 0xfffffffc00e88947 */ /* 0x001fea000383ffff */
[----:B------:R-:W-:Y:S05]  /*30b0*/  BRA `(.L_x_154) ;  /* 0x00000000000c7947 */ /* 0x000fea0003800000 */
.L_x_155:
[----:B------:R-:W2:Y:S02]  /*30c0*/  LD.E R18, desc[UR14][R30.64] ;  /* 0x0000000e1e127980 */ /* 0x000ea4000c101900 */
[----:B--2---:R-:W-:-:S05]  /*30d0*/  IMAD.IADD R19, R19, 0x1, R18 ;  /* 0x0000000113137824 */ /* 0x004fca00078e0212 */
[----:B------:R0:W-:Y:S02]  /*30e0*/  ST.E desc[UR14][R30.64], R19 ;  /* 0x000000131e007985 */ /* 0x0001e4000c10190e */
.L_x_154:
[----:B------:R-:W-:Y:S05]  /*30f0*/  BSYNC.RECONVERGENT B1 ;  /* 0x0000000000017941 */ /* 0x000fea0003800200 */
.L_x_153:
[----:B------:R-:W-:Y:S05]  /*3100*/  BRA `(.L_x_157) ;  /* 0x00000000008c7947 */ /* 0x000fea0003800000 */
.L_x_152:
        /* <DEDUP_REMOVED lines=11> */
.L_x_160:
[----:B------:R-:W0:Y:S02]  /*31c0*/  LDS R18, [R31+-0x2] ;  /* 0xfffffe001f127984 */ /* 0x000e240000000800 */
[C---:B0-----:R-:W-:Y:S02]  /*31d0*/  HADD2 R30, R18.reuse.H1_H1, R33.H0_H0 ;  /* 0x20000021121e7230 */ /* 0x041fe40000000c00 */
[----:B------:R-:W-:-:S05]  /*31e0*/  HADD2 R19, R18.H0_H0, RZ.H0_H0 ;  /* 0x200000ff12137230 */ /* 0x000fca0000000800 */
[----:B------:R-:W-:-:S05]  /*31f0*/  PRMT R19, R19, 0x5410, R30 ;  /* 0x0000541013137816 */ /* 0x000fca000000001e */
[----:B------:R-:W0:Y:S02]  /*3200*/  ATOMS.CAST.SPIN P0, [R31+-0x2], R18, R19 ;  /* 0xfffffe121f00758d */ /* 0x000e240001800013 */
[----:B0-----:R-:W-:Y:S05]  /*3210*/  @!P0 BRA `(.L_x_160) ;  /* 0xfffffffc00e88947 */ /* 0x001fea000383ffff */
[----:B------:R-:W-:Y:S05]  /*3220*/  BRA `(.L_x_157) ;  /* 0x0000000000447947 */ /* 0x000fea0003800000 */
.L_x_159:
[----:B------:R-:W2:Y:S02]  /*3230*/  LD.E R18, desc[UR14][R30.64+-0x2] ;  /* 0xfffffe0e1e127980 */ /* 0x000ea4000c101900 */
[----:B--2---:R-:W-:-:S05]  /*3240*/  IMAD.IADD R19, R19, 0x1, R18 ;  /* 0x0000000113137824 */ /* 0x004fca00078e0212 */
[----:B------:R1:W-:Y:S01]  /*3250*/  ST.E desc[UR14][R30.64+-0x2], R19 ;  /* 0xfffffe131e007985 */ /* 0x0003e2000c10190e */
[----:B------:R-:W-:Y:S05]  /*3260*/  BRA `(.L_x_157) ;  /* 0x0000000000347947 */ /* 0x000fea0003800000 */
.L_x_158:
[C---:B------:R-:W-:Y:S01]  /*3270*/  LOP3.LUT R18, R30.reuse, 0xfffffffd, RZ, 0xc0, !PT ;  /* 0xfffffffd1e127812 */ /* 0x040fe200078ec0ff */
[----:B------:R-:W-:Y:S01]  /*3280*/  IMAD.MOV.U32 R19, RZ, RZ, R31 ;  /* 0x000000ffff137224 */ /* 0x000fe200078e001f */
[----:B------:R-:W-:-:S04]  /*3290*/  LOP3.LUT R34, R30, 0x2, RZ, 0xc0, !PT ;  /* 0x000000021e227812 */ /* 0x000fc800078ec0ff */
[----:B------:R0:W5:Y:S01]  /*32a0*/  LD.E R35, desc[UR14][R18.64] ;  /* 0x0000000e12237980 */ /* 0x000162000c101900 */
[----:B------:R-:W-:Y:S01]  /*32b0*/  ISETP.EQ.U32.AND P0, PT, R34, RZ, PT ;  /* 0x000000ff2200720c */ /* 0x000fe20003f02070 */
[----:B------:R-:W-:-:S05]  /*32c0*/  IMAD.MOV.U32 R34, RZ, RZ, 0x3254 ;  /* 0x00003254ff227424 */ /* 0x000fca00078e00ff */
[----:B------:R-:W-:-:S07]  /*32d0*/  SEL R34, R34, 0x7610, P0 ;  /* 0x0000761022227807 */ /* 0x000fce0000000000 */
.L_x_161:
[----:B-----5:R-:W-:-:S05]  /*32e0*/  HADD2 R36, R35, R33.H0_H0 ;  /* 0x2000002123247230 */ /* 0x020fca0000000000 */
[----:B------:R-:W-:-:S05]  /*32f0*/  PRMT R37, R35, R34, R36 ;  /* 0x0000002223257216 */ /* 0x000fca0000000024 */
[----:B------:R-:W2:Y:S02]  /*3300*/  ATOM.E.CAS.STRONG.GPU PT, R36, [R18], R35, R37 ;  /* 0x000000231224738b */ /* 0x000ea400001ee125 */
[----:B--2---:R-:W-:Y:S01]  /*3310*/  ISETP.NE.U32.AND P0, PT, R36, R35, PT ;  /* 0x000000232400720c */ /* 0x004fe20003f05070 */
[----:B------:R-:W-:-:S12]  /*3320*/  IMAD.MOV.U32 R35, RZ, RZ, R36 ;  /* 0x000000ffff237224 */ /* 0x000fd800078e0024 */
[----:B------:R-:W-:Y:S05]  /*3330*/  @P0 BRA `(.L_x_161) ;  /* 0xfffffffc00e80947 */ /* 0x000fea000383ffff */
.L_x_157:
[----:B------:R-:W-:Y:S05]  /*3340*/  BSYNC.RECONVERGENT B0 ;  /* 0x0000000000007941 */ /* 0x000fea0003800200 */
.L_x_151:
        /* <DEDUP_REMOVED lines=20> */
.L_x_167:
[----:B------:R-:W0:Y:S02]  /*3490*/  LDS R18, [R29] ;  /* 0x000000001d127984 */ /* 0x000e240000000800 */
[C---:B0-----:R-:W-:Y:S02]  /*34a0*/  HADD2 R28, R18.reuse.H1_H1, RZ.H0_H0 ;  /* 0x200000ff121c7230 */ /* 0x041fe40000000c00 */
[----:B------:R-:W-:-:S05]  /*34b0*/  HADD2 R19, R18.H0_H0, R31.H0_H0 ;  /* 0x2000001f12137230 */ /* 0x000fca0000000800 */
[----:B------:R-:W-:-:S05]  /*34c0*/  PRMT R19, R19, 0x5410, R28 ;  /* 0x0000541013137816 */ /* 0x000fca000000001c */
[----:B------:R-:W0:Y:S02]  /*34d0*/  ATOMS.CAST.SPIN P0, [R29], R18, R19 ;  /* 0x000000121d00758d */ /* 0x000e240001800013 */
[----:B0-----:R-:W-:Y:S05]  /*34e0*/  @!P0 BRA `(.L_x_167) ;  /* 0xfffffffc00e88947 */ /* 0x001fea000383ffff */
[----:B------:R-:W-:Y:S05]  /*34f0*/  BSYNC.RECONVERGENT B1 ;  /* 0x0000000000017941 */ /* 0x000fea0003800200 */
.L_x_166:
[----:B------:R-:W-:Y:S05]  /*3500*/  BRA `(.L_x_164) ;  /* 0x0000000000a47947 */ /* 0x000fea0003800000 */
.L_x_165:
[----:B------:R-:W2:Y:S02]  /*3510*/  LD.E R28, desc[UR14][R18.64] ;  /* 0x0000000e121c7980 */ /* 0x000ea4000c101900 */
[----:B--2---:R-:W-:-:S05]  /*3520*/  IMAD.IADD R29, R29, 0x1, R28 ;  /* 0x000000011d1d7824 */ /* 0x004fca00078e021c */
[----:B------:R2:W-:Y:S01]  /*3530*/  ST.E desc[UR14][R18.64], R29 ;  /* 0x0000001d12007985 */ /* 0x0005e2000c10190e */
[----:B------:R-:W-:Y:S05]  /*3540*/  BRA `(.L_x_164) ;  /* 0x0000000000947947 */ /* 0x000fea0003800000 */
.L_x_163:
        /* <DEDUP_REMOVED lines=12> */
.L_x_171:
[----:B------:R-:W0:Y:S02]  /*3610*/  LDS R18, [R29+-0x2] ;  /* 0xfffffe001d127984 */ /* 0x000e240000000800 */
[C---:B0-----:R-:W-:Y:S02]  /*3620*/  HADD2 R28, R18.reuse.H1_H1, R31.H0_H0 ;  /* 0x2000001f121c7230 */ /* 0x041fe40000000c00 */
[----:B------:R-:W-:-:S05]  /*3630*/  HADD2 R19, R18.H0_H0, RZ.H0_H0 ;  /* 0x200000ff12137230 */ /* 0x000fca0000000800 */
[----:B------:R-:W-:-:S05]  /*3640*/  PRMT R19, R19, 0x5410, R28 ;  /* 0x0000541013137816 */ /* 0x000fca000000001c */
[----:B------:R-:W0:Y:S02]  /*3650*/  ATOMS.CAST.SPIN P0, [R29+-0x2], R18, R19 ;  /* 0xfffffe121d00758d */ /* 0x000e240001800013 */
[----:B0-----:R-:W-:Y:S05]  /*3660*/  @!P0 BRA `(.L_x_171) ;  /* 0xfffffffc00e88947 */ /* 0x001fea000383ffff */
[----:B------:R-:W-:Y:S05]  /*3670*/  BSYNC.RECONVERGENT B1 ;  /* 0x0000000000017941 */ /* 0x000fea0003800200 */
.L_x_170:
[----:B------:R-:W-:Y:S05]  /*3680*/  BRA `(.L_x_164) ;  /* 0x0000000000447947 */ /* 0x000fea0003800000 */
.L_x_169:
[----:B------:R-:W2:Y:S02]  /*3690*/  LD.E R28, desc[UR14][R18.64+-0x2] ;  /* 0xfffffe0e121c7980 */ /* 0x000ea4000c101900 */
[----:B--2---:R-:W-:-:S05]  /*36a0*/  IMAD.IADD R29, R29, 0x1, R28 ;  /* 0x000000011d1d7824 */ /* 0x004fca00078e021c */
[----:B------:R1:W-:Y:S01]  /*36b0*/  ST.E desc[UR14][R18.64+-0x2], R29 ;  /* 0xfffffe1d12007985 */ /* 0x0003e2000c10190e */
[----:B------:R-:W-:Y:S05]  /*36c0*/  BRA `(.L_x_164) ;  /* 0x0000000000347947 */ /* 0x000fea0003800000 */
.L_x_168:
[C---:B------:R-:W-:Y:S01]  /*36d0*/  LOP3.LUT R28, R18.reuse, 0xfffffffd, RZ, 0xc0, !PT ;  /* 0xfffffffd121c7812 */ /* 0x040fe200078ec0ff */
[----:B------:R-:W-:Y:S01]  /*36e0*/  IMAD.MOV.U32 R29, RZ, RZ, R19 ;  /* 0x000000ffff1d7224 */ /* 0x000fe200078e0013 */
[----:B------:R-:W-:Y:S01]  /*36f0*/  LOP3.LUT R30, R18, 0x2, RZ, 0xc0, !PT ;  /* 0x00000002121e7812 */ /* 0x000fe200078ec0ff */
[----:B------:R-:W-:-:S03]  /*3700*/  IMAD.MOV.U32 R32, RZ, RZ, 0x3254 ;  /* 0x00003254ff207424 */ /* 0x000fc600078e00ff */
[----:B------:R0:W5:Y:S01]  /*3710*/  LD.E R33, desc[UR14][R28.64] ;  /* 0x0000000e1c217980 */ /* 0x000162000c101900 */
[----:B------:R-:W-:-:S04]  /*3720*/  ISETP.EQ.U32.AND P0, PT, R30, RZ, PT ;  /* 0x000000ff1e00720c */ /* 0x000fc80003f02070 */
[----:B------:R-:W-:-:S09]  /*3730*/  SEL R32, R32, 0x7610, P0 ;  /* 0x0000761020207807 */ /* 0x000fd20000000000 */
.L_x_172:
[----:B-----5:R-:W-:-:S05]  /*3740*/  HADD2 R30, R33, R31.H0_H0 ;  /* 0x2000001f211e7230 */ /* 0x020fca0000000000 */
[----:B------:R-:W-:-:S05]  /*3750*/  PRMT R35, R33, R32, R30 ;  /* 0x0000002021237216 */ /* 0x000fca000000001e */
[----:B------:R-:W2:Y:S02]  /*3760*/  ATOM.E.CAS.STRONG.GPU PT, R30, [R28], R33, R35 ;  /* 0x000000211c1e738b */ /* 0x000ea400001ee123 */
[----:B--2---:R-:W-:Y:S01]  /*3770*/  ISETP.NE.U32.AND P0, PT, R30, R33, PT ;  /* 0x000000211e00720c */ /* 0x004fe20003f05070 */
[----:B------:R-:W-:-:S12]  /*3780*/  IMAD.MOV.U32 R33, RZ, RZ, R30 ;  /* 0x000000ffff217224 */ /* 0x000fd800078e001e */
[----:B------:R-:W-:Y:S05]  /*3790*/  @P0 BRA `(.L_x_172) ;  /* 0xfffffffc00e80947 */ /* 0x000fea000383ffff */
.L_x_164:
[----:B------:R-:W-:Y:S05]  /*37a0*/  BSYNC.RECONVERGENT B0 ;  /* 0x0000000000007941 */ /* 0x000fea0003800200 */
.L_x_162:
        /* <DEDUP_REMOVED lines=13> */
[----:B------:R-:W-:Y:S01]  /*3880*/  F2FP.F16.F32.PACK_AB R18, RZ, R18 ;  /* 0x00000012ff12723e */ /* 0x000fe200000000ff */
[----:B------:R-:W-:Y:S01]  /*3890*/  IMAD.X R30, R13, 0x1, R21, P0 ;  /* 0x000000010d1e7824 */ /* 0x000fe200000e0615 */
[----:B------:R-:W-:Y:S02]  /*38a0*/  ISETP.NE.U32.AND P0, PT, R32, RZ, PT ;  /* 0x000000ff2000720c */ /* 0x000fe40003f05070 */
[----:B------:R-:W-:-:S02]  /*38b0*/  PRMT R31, R18, 0x7610, R31 ;  /* 0x00007610121f7816 */ /* 0x000fc4000000001f */
[----:B------:R-:W-:Y:S02]  /*38c0*/  ISETP.GE.U32.AND.EX P1, PT, R30, UR10, PT, P1 ;  /* 0x0000000a1e007c0c */ /* 0x000fe4000bf26110 */
[----:B------:R-:W-:Y:S02]  /*38d0*/  LEA.HI.X R29, R19, UR17, R30, 0x1, P2 ;  /* 0x00000011131d7c11 */ /* 0x000fe400090f0c1e */
[----:B------:R-:W-:-:S13]  /*38e0*/  ISETP.NE.OR.EX P0, PT, RZ, RZ, P1, P0 ;  /* 0x000000ffff00720c */ /* 0x000fda0000f05700 */
        /* <DEDUP_REMOVED lines=8> */
.L_x_178:
[----:B------:R-:W0:Y:S02]  /*3970*/  LDS R18, [R29] ;  /* 0x000000001d127984 */ /* 0x000e240000000800 */
[C---:B0-----:R-:W-:Y:S02]  /*3980*/  HADD2 R28, R18.reuse.H1_H1, RZ.H0_H0 ;  /* 0x200000ff121c7230 */ /* 0x041fe40000000c00 */
[----:B------:R-:W-:-:S05]  /*3990*/  HADD2 R19, R18.H0_H0, R31.H0_H0 ;  /* 0x2000001f12137230 */ /* 0x000fca0000000800 */
[----:B------:R-:W-:-:S05]  /*39a0*/  PRMT R19, R19, 0x5410, R28 ;  /* 0x0000541013137816 */ /* 0x000fca000000001c */
[----:B------:R-:W0:Y:S02]  /*39b0*/  ATOMS.CAST.SPIN P0, [R29], R18, R19 ;  /* 0x000000121d00758d */ /* 0x000e240001800013 */
[----:B0-----:R-:W-:Y:S05]  /*39c0*/  @!P0 BRA `(.L_x_178) ;  /* 0xfffffffc00e88947 */ /* 0x001fea000383ffff */
[----:B------:R-:W-:Y:S05]  /*39d0*/  BSYNC.RECONVERGENT B1 ;  /* 0x0000000000017941 */ /* 0x000fea0003800200 */
.L_x_177:
[----:B------:R-:W-:Y:S05]  /*39e0*/  BRA `(.L_x_175) ;  /* 0x0000000000a47947 */ /* 0x000fea0003800000 */
.L_x_176:
[----:B------:R-:W2:Y:S02]  /*39f0*/  LD.E R18, desc[UR14][R28.64] ;  /* 0x0000000e1c127980 */ /* 0x000ea4000c101900 */
[----:B--2---:R-:W-:-:S05]  /*3a00*/  IMAD.IADD R19, R19, 0x1, R18 ;  /* 0x0000000113137824 */ /* 0x004fca00078e0212 */
[----:B------:R0:W-:Y:S01]  /*3a10*/  ST.E desc[UR14][R28.64], R19 ;  /* 0x000000131c007985 */ /* 0x0001e2000c10190e */
[----:B------:R-:W-:Y:S05]  /*3a20*/  BRA `(.L_x_175) ;  /* 0x0000000000947947 */ /* 0x000fea0003800000 */
.L_x_174:
        /* <DEDUP_REMOVED lines=12> */
.L_x_182:
[----:B------:R-:W0:Y:S02]  /*3af0*/  LDS R18, [R29+-0x2] ;  /* 0xfffffe001d127984 */ /* 0x000e240000000800 */
[C---:B0-----:R-:W-:Y:S02]  /*3b00*/  HADD2 R28, R18.reuse.H1_H1, R31.H0_H0 ;  /* 0x2000001f121c7230 */ /* 0x041fe40000000c00 */
[----:B------:R-:W-:-:S05]  /*3b10*/  HADD2 R19, R18.H0_H0, RZ.H0_H0 ;  /* 0x200000ff12137230 */ /* 0x000fca0000000800 */
[----:B------:R-:W-:-:S05]  /*3b20*/  PRMT R19, R19, 0x5410, R28 ;  /* 0x0000541013137816 */ /* 0x000fca000000001c */
[----:B------:R-:W0:Y:S02]  /*3b30*/  ATOMS.CAST.SPIN P0, [R29+-0x2], R18, R19 ;  /* 0xfffffe121d00758d */ /* 0x000e240001800013 */
[----:B0-----:R-:W-:Y:S05]  /*3b40*/  @!P0 BRA `(.L_x_182) ;  /* 0xfffffffc00e88947 */ /* 0x001fea000383ffff */
[----:B------:R-:W-:Y:S05]  /*3b50*/  BSYNC.RECONVERGENT B1 ;  /* 0x0000000000017941 */ /* 0x000fea0003800200 */
.L_x_181:
[----:B------:R-:W-:Y:S05]  /*3b60*/  BRA `(.L_x_175) ;  /* 0x0000000000447947 */ /* 0x000fea0003800000 */
.L_x_180:
[----:B------:R-:W2:Y:S02]  /*3b70*/  LD.E R18, desc[UR14][R28.64+-0x2] ;  /* 0xfffffe0e1c127980 */ /* 0x000ea4000c101900 */
[----:B--2---:R-:W-:-:S05]  /*3b80*/  IMAD.IADD R19, R19, 0x1, R18 ;  /* 0x0000000113137824 */ /* 0x004fca00078e0212 */
[----:B------:R1:W-:Y:S01]  /*3b90*/  ST.E desc[UR14][R28.64+-0x2], R19 ;  /* 0xfffffe131c007985 */ /* 0x0003e2000c10190e */
[----:B------:R-:W-:Y:S05]  /*3ba0*/  BRA `(.L_x_175) ;  /* 0x0000000000347947 */ /* 0x000fea0003800000 */
.L_x_179:
[C---:B------:R-:W-:Y:S01]  /*3bb0*/  LOP3.LUT R18, R28.reuse, 0xfffffffd, RZ, 0xc0, !PT ;  /* 0xfffffffd1c127812 */ /* 0x040fe200078ec0ff */
[----:B------:R-:W-:Y:S01]  /*3bc0*/  IMAD.MOV.U32 R19, RZ, RZ, R29 ;  /* 0x000000ffff137224 */ /* 0x000fe200078e001d */
[----:B------:R-:W-:Y:S01]  /*3bd0*/  LOP3.LUT R30, R28, 0x2, RZ, 0xc0, !PT ;  /* 0x000000021c1e7812 */ /* 0x000fe200078ec0ff */
[----:B------:R-:W-:-:S03]  /*3be0*/  IMAD.MOV.U32 R32, RZ, RZ, 0x3254 ;  /* 0x00003254ff207424 */ /* 0x000fc600078e00ff */
[----:B------:R0:W5:Y:S01]  /*3bf0*/  LD.E R33, desc[UR14][R18.64] ;  /* 0x0000000e12217980 */ /* 0x000162000c101900 */
[----:B------:R-:W-:-:S04]  /*3c00*/  ISETP.EQ.U32.AND P0, PT, R30, RZ, PT ;  /* 0x000000ff1e00720c */ /* 0x000fc80003f02070 */
[----:B------:R-:W-:-:S09]  /*3c10*/  SEL R32, R32, 0x7610, P0 ;  /* 0x0000761020207807 */ /* 0x000fd20000000000 */
.L_x_183:
[----:B-----5:R-:W-:-:S05]  /*3c20*/  HADD2 R30, R33, R31.H0_H0 ;  /* 0x2000001f211e7230 */ /* 0x020fca0000000000 */
[----:B------:R-:W-:-:S05]  /*3c30*/  PRMT R35, R33, R32, R30 ;  /* 0x0000002021237216 */ /* 0x000fca000000001e */
[----:B------:R-:W2:Y:S02]  /*3c40*/  ATOM.E.CAS.STRONG.GPU PT, R30, [R18], R33, R35 ;  /* 0x00000021121e738b */ /* 0x000ea400001ee123 */
[----:B--2---:R-:W-:Y:S01]  /*3c50*/  ISETP.NE.U32.AND P0, PT, R30, R33, PT ;  /* 0x000000211e00720c */ /* 0x004fe20003f05070 */
[----:B------:R-:W-:-:S12]  /*3c60*/  IMAD.MOV.U32 R33, RZ, RZ, R30 ;  /* 0x000000ffff217224 */ /* 0x000fd800078e001e */
[----:B------:R-:W-:Y:S05]  /*3c70*/  @P0 BRA `(.L_x_183) ;  /* 0xfffffffc00e80947 */ /* 0x000fea000383ffff */
.L_x_175:
[----:B------:R-:W-:Y:S05]  /*3c80*/  BSYNC.RECONVERGENT B0 ;  /* 0x0000000000007941 */ /* 0x000fea0003800200 */
.L_x_173:
[----:B------:R-:W-:Y:S01]  /*3c90*/  IADD3 R26, P0, PT, R20, R26, RZ ;  /* 0x0000001a141a7210 */ /* 0x000fe20007f1e0ff */
[----:B------:R-:W-:Y:S01]  /*3ca0*/  FMUL.FTZ R16, R6, R16 ;  /* 0x0000001006107220 */ /* 0x000fe20000410000 */
[----:B------:R-:W-:Y:S02]  /*3cb0*/  BSSY.RECONVERGENT B0, `(.L_x_184) ;  /* 0x0000044000007945 */ /* 0x000fe40003800200 */
[----:B0-----:R-:W-:Y:S01]  /*3cc0*/  LEA R18, P1, R26, UR16, 0x1 ;  /* 0x000000101a127c11 */ /* 0x001fe2000f8208ff */
[----:B------:R-:W-:Y:S01]  /*3cd0*/  IMAD.X R27, R14, 0x1, R21, P0 ;  /* 0x000000010e1b7824 */ /* 0x000fe200000e0615 */
[----:B------:R-:W-:Y:S02]  /*3ce0*/  ISETP.GE.U32.AND P0, PT, R26, UR13, PT ;  /* 0x0000000d1a007c0c */ /* 0x000fe4000bf06070 */
[----:B-1----:R-:W-:Y:S02]  /*3cf0*/  LOP3.LUT R28, R18, 0x3, RZ, 0xc0, !PT ;  /* 0x00000003121c7812 */ /* 0x002fe400078ec0ff */
[----:B------:R-:W-:-:S02]  /*3d00*/  ISETP.GE.U32.AND.EX P0, PT, R27, UR10, PT, P0 ;  /* 0x0000000a1b007c0c */ /* 0x000fc4000bf06100 */
[----:B------:R-:W-:Y:S02]  /*3d10*/  ISETP.NE.U32.AND P2, PT, R28, RZ, PT ;  /* 0x000000ff1c00720c */ /* 0x000fe40003f45070 */
[----:B------:R-:W-:Y:S02]  /*3d20*/  F2FP.F16.F32.PACK_AB R16, RZ, R16 ;  /* 0x00000010ff10723e */ /* 0x000fe400000000ff */
[----:B------:R-:W-:Y:S02]  /*3d30*/  ISETP.NE.OR.EX P0, PT, RZ, RZ, P0, P2 ;  /* 0x000000ffff00720c */ /* 0x000fe40000705720 */
[----:B------:R-:W-:Y:S02]  /*3d40*/  LEA.HI.X R19, R26, UR17, R27, 0x1, P1 ;  /* 0x000000111a137c11 */ /* 0x000fe400088f0c1b */
[----:B------:R-:W-:-:S09]  /*3d50*/  PRMT R21, R16, 0x7610, R21 ;  /* 0x0000761010157816 */ /* 0x000fd20000000015 */
        /* <DEDUP_REMOVED lines=8> */
.L_x_189:
[----:B------:R-:W0:Y:S02]  /*3de0*/  LDS R18, [R26] ;  /* 0x000000001a127984 */ /* 0x000e240000000800 */
[C---:B0-----:R-:W-:Y:S02]  /*3df0*/  HADD2 R16, R18.reuse.H1_H1, RZ.H0_H0 ;  /* 0x200000ff12107230 */ /* 0x041fe40000000c00 */
[----:B------:R-:W-:-:S05]  /*3e00*/  HADD2 R19, R18.H0_H0, R21.H0_H0 ;  /* 0x2000001512137230 */ /* 0x000fca0000000800 */
[----:B------:R-:W-:-:S05]  /*3e10*/  PRMT R19, R19, 0x5410, R16 ;  /* 0x0000541013137816 */ /* 0x000fca0000000010 */
[----:B------:R-:W0:Y:S02]  /*3e20*/  ATOMS.CAST.SPIN P0, [R26], R18, R19 ;  /* 0x000000121a00758d */ /* 0x000e240001800013 */
[----:B0-----:R-:W-:Y:S05]  /*3e30*/  @!P0 BRA `(.L_x_189) ;  /* 0xfffffffc00e88947 */ /* 0x001fea000383ffff */
[----:B------:R-:W-:Y:S05]  /*3e40*/  BSYNC.RECONVERGENT B1 ;  /* 0x0000000000017941 */ /* 0x000fea0003800200 */
.L_x_188:
[----:B------:R-:W-:Y:S05]  /*3e50*/  BRA `(.L_x_186) ;  /* 0x0000000000a47947 */ /* 0x000fea0003800000 */
.L_x_187:
[----:B------:R-:W2:Y:S02]  /*3e60*/  LD.E R16, desc[UR14][R18.64] ;  /* 0x0000000e12107980 */ /* 0x000ea4000c101900 */
[----:B--2---:R-:W-:-:S05]  /*3e70*/  IMAD.IADD R21, R27, 0x1, R16 ;  /* 0x000000011b157824 */ /* 0x004fca00078e0210 */
[----:B------:R2:W-:Y:S01]  /*3e80*/  ST.E desc[UR14][R18.64], R21 ;  /* 0x0000001512007985 */ /* 0x0005e2000c10190e */
[----:B------:R-:W-:Y:S05]  /*3e90*/  BRA `(.L_x_186) ;  /* 0x0000000000947947 */ /* 0x000fea0003800000 */
.L_x_185:
        /* <DEDUP_REMOVED lines=12> */
.L_x_193:
[----:B------:R-:W0:Y:S02]  /*3f60*/  LDS R18, [R26+-0x2] ;  /* 0xfffffe001a127984 */ /* 0x000e240000000800 */
[C---:B0-----:R-:W-:Y:S02]  /*3f70*/  HADD2 R16, R18.reuse.H1_H1, R21.H0_H0 ;  /* 0x2000001512107230 */ /* 0x041fe40000000c00 */
[----:B------:R-:W-:-:S05]  /*3f80*/  HADD2 R19, R18.H0_H0, RZ.H0_H0 ;  /* 0x200000ff12137230 */ /* 0x000fca0000000800 */
[----:B------:R-:W-:-:S05]  /*3f90*/  PRMT R19, R19, 0x5410, R16 ;  /* 0x0000541013137816 */ /* 0x000fca0000000010 */
[----:B------:R-:W0:Y:S02]  /*3fa0*/  ATOMS.CAST.SPIN P0, [R26+-0x2], R18, R19 ;  /* 0xfffffe121a00758d */ /* 0x000e240001800013 */
[----:B0-----:R-:W-:Y:S05]  /*3fb0*/  @!P0 BRA `(.L_x_193) ;  /* 0xfffffffc00e88947 */ /* 0x001fea000383ffff */
[----:B------:R-:W-:Y:S05]  /*3fc0*/  BSYNC.RECONVERGENT B1 ;  /* 0x0000000000017941 */ /* 0x000fea0003800200 */
.L_x_192:
[----:B------:R-:W-:Y:S05]  /*3fd0*/  BRA `(.L_x_186) ;  /* 0x0000000000447947 */ /* 0x000fea0003800000 */
.L_x_191:
[----:B------:R-:W2:Y:S02]  /*3fe0*/  LD.E R16, desc[UR14][R18.64+-0x2] ;  /* 0xfffffe0e12107980 */ /* 0x000ea4000c101900 */
[----:B--2---:R-:W-:-:S05]  /*3ff0*/  IMAD.IADD R21, R27, 0x1, R16 ;  /* 0x000000011b157824 */ /* 0x004fca00078e0210 */
[----:B------:R1:W-:Y:S01]  /*4000*/  ST.E desc[UR14][R18.64+-0x2], R21 ;  /* 0xfffffe1512007985 */ /* 0x0003e2000c10190e */
[----:B------:R-:W-:Y:S05]  /*4010*/  BRA `(.L_x_186) ;  /* 0x0000000000347947 */ /* 0x000fea0003800000 */
.L_x_190:
[C---:B------:R-:W-:Y:S01]  /*4020*/  LOP3.LUT R26, R18.reuse, 0xfffffffd, RZ, 0xc0, !PT ;  /* 0xfffffffd121a7812 */ /* 0x040fe200078ec0ff */
[----:B------:R-:W-:Y:S01]  /*4030*/  IMAD.MOV.U32 R27, RZ, RZ, R19 ;  /* 0x000000ffff1b7224 */ /* 0x000fe200078e0013 */
[----:B------:R-:W-:Y:S01]  /*4040*/  LOP3.LUT R16, R18, 0x2, RZ, 0xc0, !PT ;  /* 0x0000000212107812 */ /* 0x000fe200078ec0ff */
[----:B------:R-:W-:-:S03]  /*4050*/  IMAD.MOV.U32 R28, RZ, RZ, 0x3254 ;  /* 0x00003254ff1c7424 */ /* 0x000fc600078e00ff */
[----:B------:R0:W5:Y:S01]  /*4060*/  LD.E R29, desc[UR14][R26.64] ;  /* 0x0000000e1a1d7980 */ /* 0x000162000c101900 */
[----:B------:R-:W-:-:S04]  /*4070*/  ISETP.EQ.U32.AND P0, PT, R16, RZ, PT ;  /* 0x000000ff1000720c */ /* 0x000fc80003f02070 */
[----:B------:R-:W-:-:S09]  /*4080*/  SEL R28, R28, 0x7610, P0 ;  /* 0x000076101c1c7807 */ /* 0x000fd20000000000 */
.L_x_194:
[----:B-----5:R-:W-:-:S05]  /*4090*/  HADD2 R16, R29, R21.H0_H0 ;  /* 0x200000151d107230 */ /* 0x020fca0000000000 */
[----:B------:R-:W-:-:S05]  /*40a0*/  PRMT R31, R29, R28, R16 ;  /* 0x0000001c1d1f7216 */ /* 0x000fca0000000010 */
[----:B------:R-:W2:Y:S02]  /*40b0*/  ATOM.E.CAS.STRONG.GPU PT, R16, [R26], R29, R31 ;  /* 0x0000001d1a10738b */ /* 0x000ea400001ee11f */
[----:B--2---:R-:W-:Y:S01]  /*40c0*/  ISETP.NE.U32.AND P0, PT, R16, R29, PT ;  /* 0x0000001d1000720c */ /* 0x004fe20003f05070 */
[----:B------:R-:W-:-:S12]  /*40d0*/  IMAD.MOV.U32 R29, RZ, RZ, R16 ;  /* 0x000000ffff1d7224 */ /* 0x000fd800078e0010 */
[----:B------:R-:W-:Y:S05]  /*40e0*/  @P0 BRA `(.L_x_194) ;  /* 0xfffffffc00e80947 */ /* 0x000fea000383ffff */
.L_x_186:
[----:B------:R-:W-:Y:S05]  /*40f0*/  BSYNC.RECONVERGENT B0 ;  /* 0x0000000000007941 */ /* 0x000fea0003800200 */
.L_x_184:
[----:B------:R-:W-:Y:S05]  /*4100*/  BRA.U UP0, `(.L_x_195) ;  /* 0xffffffd900307547 */ /* 0x000fea000b83ffff */
.L_x_106:
[----:B------:R-:W3:Y:S01]  /*4110*/  LDCU UR5, c[0x0][0x3a0] ;  /* 0x00007400ff0577ac */ /* 0x000ee20008000800 */
[----:B------:R-:W-:-:S04]  /*4120*/  UIADD3 UR4, UPT, UPT, UR4, 0x1, URZ ;  /* 0x0000000104047890 */ /* 0x000fc8000fffe0ff */
[----:B---3--:R-:W-:-:S09]  /*4130*/  UISETP.NE.AND UP0, UPT, UR4, UR5, UPT ;  /* 0x000000050400728c */ /* 0x008fd2000bf05270 */
[----:B------:R-:W-:Y:S05]  /*4140*/  BRA.U UP0, `(.L_x_196) ;  /* 0xffffffd500ec7547 */ /* 0x000fea000b83ffff */
[----:B------:R-:W-:Y:S05]  /*4150*/  EXIT ;  /* 0x000000000000794d */ /* 0x000fea0003800000 */
.L_x_197:
        /* <DEDUP_REMOVED lines=10> */
.L_x_277:


//--------------------- .text._ZN2at6native55_GLOBAL__N__c1b0da0d_22_UpSampleTrilinear3d_cu_efb54c9339upsample_trilinear3d_backward_out_frameIffEEviT0_S3_S3_bNS_27GenericPackedTensorAccessorIT_Lm5ENS_16DefaultPtrTraitsElEENS4_IKS5_Lm5ES6_lEEPS5_ --------------------------
	.section	.text._ZN2at6native55_GLOBAL__N__c1b0da0d_22_UpSampleTrilinear3d_cu_efb54c9339upsample_trilinear3d_backward_out_frameIffEEviT0_S3_S3_bNS_27GenericPackedTensorAccessorIT_Lm5ENS_16DefaultPtrTraitsElEENS4_IKS5_Lm5ES6_lEEPS5_,"ax",@progbits
	.align	128
.text._ZN2at6native55_GLOBAL__N__c1b0da0d_22_UpSampleTrilinear3d_cu_efb54c9339upsample_trilinear3d_backward_out_frameIffEEviT0_S3_S3_bNS_27GenericPackedTensorAccessorIT_Lm5ENS_16DefaultPtrTraitsElEENS4_IKS5_Lm5ES6_lEEPS5_:
        .type           _ZN2at6native55_GLOBAL__N__c1b0da0d_22_UpSampleTrilinear3d_cu_efb54c9339upsample_trilinear3d_backward_out_frameIffEEviT0_S3_S3_bNS_27GenericPackedTensorAccessorIT_Lm5ENS_16DefaultPtrTraitsElEENS4_IKS5_Lm5ES6_lEEPS5_,@function
        .size           _ZN2at6native55_GLOBAL__N__c1b0da0d_22_UpSampleTrilinear3d_cu_efb54c9339upsample_trilinear3d_backward_out_frameIffEEviT0_S3_S3_bNS_27GenericPackedTensorAccessorIT_Lm5ENS_16DefaultPtrTraitsElEENS4_IKS5_Lm5ES6_lEEPS5_,(.L_x_278 - _ZN2at6native55_GLOBAL__N__c1b0da0d_22_UpSampleTrilinear3d_cu_efb54c9339upsample_trilinear3d_backward_out_frameIffEEviT0_S3_S3_bNS_27GenericPackedTensorAccessorIT_Lm5ENS_16DefaultPtrTraitsElEENS4_IKS5_Lm5ES6_lEEPS5_)
        .other          _ZN2at6native55_GLOBAL__N__c1b0da0d_22_UpSampleTrilinear3d_cu_efb54c9339upsample_trilinear3d_backward_out_frameIffEEviT0_S3_S3_bNS_27GenericPackedTensorAccessorIT_Lm5ENS_16DefaultPtrTraitsElEENS4_IKS5_Lm5ES6_lEEPS5_,@"STO_CUDA_ENTRY STV_DEFAULT"
_ZN2at6native55_GLOBAL__N__c1b0da0d_22_UpSampleTrilinear3d_cu_efb54c9339upsample_trilinear3d_backward_out_frameIffEEviT0_S3_S3_bNS_27GenericPackedTensorAccessorIT_Lm5ENS_16DefaultPtrTraitsElEENS4_IKS5_Lm5ES6_lEEPS5_:
        /* <DEDUP_REMOVED lines=17> */
[----:B------:R-:W-:-:S04]  /*0110*/  MOV R6, UR4 ;  /* 0x0000000400067c02 */ /* 0x000fc80008000f00 */
[-C--:B------:R-:W-:Y:S02]  /*0120*/  IABS R5, R6.reuse ;  /* 0x0000000600057213 */ /* 0x080fe40000000000 */
[----:B------:R-:W-:Y:S01]  /*0130*/  IABS R10, R6 ;  /* 0x00000006000a7213 */ /* 0x000fe20000000000 */
[----:B------:R-:W-:Y:S01]  /*0140*/  IMAD.MOV.U32 R6, RZ, RZ, R9 ;  /* 0x000000ffff067224 */ /* 0x000fe200078e0009 */
[----:B------:R-:W0:Y:S08]  /*0150*/  I2F.RP R4, R5 ;  /* 0x0000000500047306 */ /* 0x000e300000209400 */
[----:B0-----:R-:W0:Y:S02]  /*0160*/  MUFU.RCP R4, R4 ;  /* 0x0000000400047308 */ /* 0x001e240000001000 */
[----:B0-----:R-:W-:-:S06]  /*0170*/  VIADD R2, R4, 0xffffffe ;  /* 0x0ffffffe04027836 */ /* 0x001fcc0000000000 */
[----:B------:R0:W1:Y:S02]  /*0180*/  F2I.FTZ.U32.TRUNC.NTZ R3, R2 ;  /* 0x0000000200037305 */ /* 0x000064000021f000 */
[----:B0-----:R-:W-:Y:S01]  /*0190*/  HFMA2 R2, -RZ, RZ, 0, 0 ;  /* 0x00000000ff027431 */ /* 0x001fe200000001ff */
[----:B-1----:R-:W-:-:S05]  /*01a0*/  IADD3 R8, PT, PT, RZ, -R3, RZ ;  /* 0x80000003ff087210 */ /* 0x002fca0007ffe0ff */
[----:B------:R-:W-:Y:S02]  /*01b0*/  IMAD R7, R8, R5, RZ ;  /* 0x0000000508077224 */ /* 0x000fe400078e02ff */
[----:B------:R-:W-:Y:S02]  /*01c0*/  IMAD.U32 R8, RZ, RZ, UR6 ;  /* 0x00000006ff087e24 */ /* 0x000fe4000f8e00ff */
[----:B------:R-:W-:Y:S01]  /*01d0*/  IMAD.HI.U32 R3, R3, R7, R2 ;  /* 0x0000000703037227 */ /* 0x000fe200078e0002 */
[----:B------:R-:W-:Y:S02]  /*01e0*/  IADD3 R7, PT, PT, RZ, -R10, RZ ;  /* 0x8000000aff077210 */ /* 0x000fe40007ffe0ff */
[----:B------:R-:W-:-:S05]  /*01f0*/  IABS R8, R8 ;  /* 0x0000000800087213 */ /* 0x000fca0000000000 */
[----:B------:R-:W-:Y:S02]  /*0200*/  IMAD.MOV.U32 R9, RZ, RZ, R8 ;  /* 0x000000ffff097224 */ /* 0x000fe400078e0008 */
[----:B------:R-:W-:Y:S02]  /*0210*/  IMAD.HI.U32 R8, R3, R6, RZ ;  /* 0x0000000603087227 */ /* 0x000fe400078e00ff */
[----:B------:R-:W0:Y:S02]  /*0220*/  I2F.RP R4, R9 ;  /* 0x0000000900047306 */ /* 0x000e240000209400 */
[----:B------:R-:W-:-:S05]  /*0230*/  IMAD R2, R8, R7, R6 ;  /* 0x0000000708027224 */ /* 0x000fca00078e0206 */
[----:B------:R-:W-:Y:S01]  /*0240*/  ISETP.GT.U32.AND P1, PT, R5, R2, PT ;  /* 0x000000020500720c */ /* 0x000fe20003f24070 */
[----:B0-----:R-:W0:-:S12]  /*0250*/  MUFU.RCP R4, R4 ;  /* 0x0000000400047308 */ /* 0x001e180000001000 */
[-C--:B------:R-:W-:Y:S02]  /*0260*/  @!P1 IADD3 R2, PT, PT, R2, -R5.reuse, RZ ;  /* 0x8000000502029210 */ /* 0x080fe40007ffe0ff */
[----:B------:R-:W-:Y:S02]  /*0270*/  @!P1 IADD3 R8, PT, PT, R8, 0x1, RZ ;  /* 0x0000000108089810 */ /* 0x000fe40007ffe0ff */
[----:B------:R-:W-:Y:S02]  /*0280*/  ISETP.GE.U32.AND P0, PT, R2, R5, PT ;  /* 0x000000050200720c */ /* 0x000fe40003f06070 */
[----:B------:R-:W-:Y:S02]  /*0290*/  LOP3.LUT R2, R0, UR4, RZ, 0x3c, !PT ;  /* 0x0000000400027c12 */ /* 0x000fe4000f8e3cff */
[----:B------:R-:W-:Y:S02]  /*02a0*/  ISETP.NE.AND P1, PT, RZ, UR4, PT ;  /* 0x00000004ff007c0c */ /* 0x000fe4000bf25270 */
[----:B------:R-:W-:Y:S01]  /*02b0*/  ISETP.GE.AND P2, PT, R2, RZ, PT ;  /* 0x000000ff0200720c */ /* 0x000fe20003f46270 */
[----:B0-----:R-:W-:-:S04]  /*02c0*/  VIADD R2, R4, 0xffffffe ;  /* 0x0ffffffe04027836 */ /* 0x001fc80000000000 */
[----:B------:R0:W1:Y:S02]  /*02d0*/  F2I.FTZ.U32.TRUNC.NTZ R3, R2 ;  /* 0x0000000200037305 */ /* 0x000064000021f000 */
[----:B------:R-:W-:-:S06]  /*02e0*/  @P0 VIADD R8, R8, 0x1 ;  /* 0x0000000108080836 */ /* 0x000fcc0000000000 */
[----:B------:R-:W-:Y:S02]  /*02f0*/  @!P2 IADD3 R8, PT, PT, -R8, RZ, RZ ;  /* 0x000000ff0808a210 */ /* 0x000fe40007ffe1ff */
[----:B------:R-:W-:Y:S01]  /*0300*/  @!P1 LOP3.LUT R8, RZ, UR4, RZ, 0x33, !PT ;  /* 0x00000004ff089c12 */ /* 0x000fe2000f8e33ff */
[----:B0-----:R-:W-:-:S03]  /*0310*/  IMAD.MOV.U32 R2, RZ, RZ, RZ ;  /* 0x000000ffff027224 */ /* 0x001fc600078e00ff */
[----:B------:R-:W-:Y:S01]  /*0320*/  IADD3 R5, PT, PT, -R8, RZ, RZ ;  /* 0x000000ff08057210 */ /* 0x000fe20007ffe1ff */
[----:B-1----:R-:W-:-:S04]  /*0330*/  IMAD.MOV R4, RZ, RZ, -R3 ;  /* 0x000000ffff047224 */ /* 0x002fc800078e0a03 */
[----:B------:R-:W-:Y:S01]  /*0340*/  IMAD R7, R5, UR4, R0 ;  /* 0x0000000405077c24 */ /* 0x000fe2000f8e0200 */
[----:B------:R-:W2:Y:S01]  /*0350*/  LDCU UR4, c[0x0][0x408] ;  /* 0x00008100ff0477ac */ /* 0x000ea20008000800 */
[----:B------:R-:W-:-:S03]  /*0360*/  IMAD R5, R4, R9, RZ ;  /* 0x0000000904057224 */ /* 0x000fc600078e02ff */
[----:B------:R-:W-:Y:S01]  /*0370*/  IABS R0, R7 ;  /* 0x0000000700007213 */ /* 0x000fe20000000000 */
[----:B------:R-:W-:-:S03]  /*0380*/  IMAD.HI.U32 R2, R3, R5, R2 ;  /* 0x0000000503027227 */ /* 0x000fc600078e0002 */
[----:B------:R-:W-:-:S05]  /*0390*/  MOV R3, R0 ;  /* 0x0000000000037202 */ /* 0x000fca0000000f00 */
[----:B------:R-:W-:-:S04]  /*03a0*/  IMAD.HI.U32 R0, R2, R3, RZ ;  /* 0x0000000302007227 */ /* 0x000fc800078e00ff */
[----:B------:R-:W-:Y:S01]  /*03b0*/  IMAD.MOV R2, RZ, RZ, -R0 ;  /* 0x000000ffff027224 */ /* 0x000fe200078e0a00 */
[----:B--2---:R-:W-:-:S03]  /*03c0*/  UISETP.NE.OR UP0, UPT, UR9, UR4, UP0 ;  /* 0x000000040900728c */ /* 0x004fc60008705670 */
[----:B------:R-:W-:Y:S01]  /*03d0*/  IMAD R2, R9, R2, R3 ;  /* 0x0000000209027224 */ /* 0x000fe200078e0203 */
[----:B---3--:R-:W-:-:S04]  /*03e0*/  UISETP.NE.OR UP0, UPT, UR8, UR6, UP0 ;  /* 0x000000060800728c */ /* 0x008fc80008705670 */
[----:B------:R-:W-:-:S13]  /*03f0*/  ISETP.GT.U32.AND P1, PT, R9, R2, PT ;  /* 0x000000020900720c */ /* 0x000fda0003f24070 */
[-C--:B------:R-:W-:Y:S01]  /*0400*/  @!P1 IADD3 R2, PT, PT, R2, -R9.reuse, RZ ;  /* 0x8000000902029210 */ /* 0x080fe20007ffe0ff */
[----:B------:R-:W-:Y:S01]  /*0410*/  @!P1 VIADD R0, R0, 0x1 ;  /* 0x0000000100009836 */ /* 0x000fe20000000000 */
[----:B------:R-:W-:Y:S02]  /*0420*/  ISETP.NE.AND P1, PT, RZ, UR6, PT ;  /* 0x00000006ff007c0c */ /* 0x000fe4000bf25270 */
[----:B------:R-:W-:Y:S02]  /*0430*/  ISETP.GE.U32.AND P0, PT, R2, R9, PT ;  /* 0x000000090200720c */ /* 0x000fe40003f06070 */
[----:B------:R-:W-:-:S04]  /*0440*/  LOP3.LUT R2, R7, UR6, RZ, 0x3c, !PT ;  /* 0x0000000607027c12 */ /* 0x000fc8000f8e3cff */
[----:B------:R-:W-:-:S07]  /*0450*/  ISETP.GE.AND P2, PT, R2, RZ, PT ;  /* 0x000000ff0200720c */ /* 0x000fce0003f46270 */
[----:B------:R-:W-:-:S06]  /*0460*/  @P0 IADD3 R0, PT, PT, R0, 0x1, RZ ;  /* 0x0000000100000810 */ /* 0x000fcc0007ffe0ff */
[----:B------:R-:W-:Y:S01]  /*0470*/  @!P2 IMAD.MOV R0, RZ, RZ, -R0 ;  /* 0x000000ffff00a224 */ /* 0x000fe200078e0a00 */
[----:B------:R-:W-:-:S04]  /*0480*/  @!P1 LOP3.LUT R0, RZ, UR6, RZ, 0x33, !PT ;  /* 0x00000006ff009c12 */ /* 0x000fc8000f8e33ff */
[----:B------:R-:W-:-:S05]  /*0490*/  IADD3 R2, PT, PT, -R0, RZ, RZ ;  /* 0x000000ff00027210 */ /* 0x000fca0007ffe1ff */
[----:B------:R-:W-:Y:S01]  /*04a0*/  IMAD R10, R2, UR6, R7 ;  /* 0x00000006020a7c24 */ /* 0x000fe2000f8e0207 */
[----:B----4-:R-:W-:Y:S06]  /*04b0*/  BRA.U UP0, `(.L_x_198) ;  /* 0x0000000d00a47547 */ /* 0x010fec000b800000 */
[----:B------:R-:W0:Y:S02]  /*04c0*/  LDC R2, c[0x0][0x3a0] ;  /* 0x0000e800ff027b82 */ /* 0x000e240000000800 */
[----:B0-----:R-:W-:-:S13]  /*04d0*/  ISETP.GE.AND P0, PT, R2, 0x1, PT ;  /* 0x000000010200780c */ /* 0x001fda0003f06270 */
[----:B------:R-:W-:Y:S05]  /*04e0*/  @!P0 EXIT ;  /* 0x000000000000894d */ /* 0x000fea0003800000 */
[----:B------:R-:W0:Y:S01]  /*04f0*/  LDC R18, c[0x0][0x3a8] ;  /* 0x0000ea00ff127b82 */ /* 0x000e220000000800 */
[----:B------:R-:W1:Y:S01]  /*0500*/  LDCU.64 UR4, c[0x0][0x440] ;  /* 0x00008800ff0477ac */ /* 0x000e620008000a00 */
[----:B------:R-:W-:Y:S02]  /*0510*/  SHF.R.S32.HI R2, RZ, 0x1f, R10 ;  /* 0x0000001fff027819 */ /* 0x000fe4000001140a */
[----:B------:R-:W-:Y:S01]  /*0520*/  SHF.R.S32.HI R6, RZ, 0x1f, R0 ;  /* 0x0000001fff067819 */ /* 0x000fe20000011400 */
[----:B------:R-:W2:Y:S01]  /*0530*/  LDCU.128 UR16, c[0x0][0x3e0] ;  /* 0x00007c00ff1077ac */ /* 0x000ea20008000c00 */
[----:B------:R-:W3:Y:S01]  /*0540*/  LDCU.128 UR8, c[0x0][0x430] ;  /* 0x00008600ff0877ac */ /* 0x000ee20008000c00 */
[C---:B-1----:R-:W-:Y:S02]  /*0550*/  IMAD R4, R2.reuse, UR4, RZ ;  /* 0x0000000402047c24 */ /* 0x042fe4000f8e02ff */
[----:B--2---:R-:W-:Y:S01]  /*0560*/  IMAD R5, R2, UR18, RZ ;  /* 0x0000001202057c24 */ /* 0x004fe2000f8e02ff */
[----:B0-----:R-:W-:Y:S01]  /*0570*/  ISETP.GE.AND P0, PT, R18, 0x1, PT ;  /* 0x000000011200780c */ /* 0x001fe20003f06270 */
[----:B------:R-:W-:-:S04]  /*0580*/  IMAD.WIDE.U32 R2, R10, UR4, RZ ;  /* 0x000000040a027c25 */ /* 0x000fc8000f8e00ff */
[C---:B------:R-:W-:Y:S01]  /*0590*/  IMAD R7, R10.reuse, UR5, R4 ;  /* 0x000000050a077c24 */ /* 0x040fe2000f8e0204 */
[----:B------:R-:W0:Y:S01]  /*05a0*/  LDCU.64 UR4, c[0x0][0x3d8] ;  /* 0x00007b00ff0477ac */ /* 0x000e220008000a00 */
[C---:B------:R-:W-:Y:S02]  /*05b0*/  IMAD R9, R10.reuse, UR19, R5 ;  /* 0x000000130a097c24 */ /* 0x040fe4000f8e0205 */
[----:B------:R-:W-:-:S04]  /*05c0*/  IMAD.WIDE.U32 R4, R10, UR18, RZ ;  /* 0x000000120a047c25 */ /* 0x000fc8000f8e00ff */
[----:B------:R-:W-:Y:S01]  /*05d0*/  IMAD.IADD R3, R3, 0x1, R7 ;  /* 0x0000000103037824 */ /* 0x000fe200078e0207 */
[----:B------:R-:W-:Y:S01]  /*05e0*/  IADD3 R5, PT, PT, R5, R9, RZ ;  /* 0x0000000905057210 */ /* 0x000fe20007ffe0ff */
[C---:B---3--:R-:W-:Y:S02]  /*05f0*/  IMAD R7, R6.reuse, UR10, RZ ;  /* 0x0000000a06077c24 */ /* 0x048fe4000f8e02ff */
[----:B------:R-:W-:Y:S02]  /*0600*/  IMAD R11, R6, UR16, RZ ;  /* 0x00000010060b7c24 */ /* 0x000fe4000f8e02ff */
[----:B------:R-:W-:Y:S01]  /*0610*/  IMAD R9, R0, UR11, R7 ;  /* 0x0000000b00097c24 */ /* 0x000fe2000f8e0207 */
[----:B0-----:R-:W-:Y:S06]  /*0620*/  @!P0 EXIT ;  /* 0x000000000000894d */ /* 0x001fec0003800000 */
[----:B------:R-:W-:Y:S01]  /*0630*/  IMAD R13, R0, UR17, R11 ;  /* 0x00000011000d7c24 */ /* 0x000fe2000f8e020b */
[----:B------:R-:W-:Y:S01]  /*0640*/  LOP3.LUT R24, R18, 0x7, RZ, 0xc0, !PT ;  /* 0x0000000712187812 */ /* 0x000fe200078ec0ff */
[C---:B------:R-:W-:Y:S02]  /*0650*/  IMAD.WIDE.U32 R6, R0.reuse, UR10, R2 ;  /* 0x0000000a00067c25 */ /* 0x040fe4000f8e0002 */
[----:B------:R-:W0:Y:S02]  /*0660*/  LDC.64 R2, c[0x0][0x3d0] ;  /* 0x0000f400ff027b82 */ /* 0x000e240000000a00 */
[----:B------:R-:W-:Y:S01]  /*0670*/  IMAD.WIDE.U32 R10, R0, UR16, R4 ;  /* 0x00000010000a7c25 */ /* 0x000fe2000f8e0004 */
[----:B------:R-:W-:-:S03]  /*0680*/  SHF.R.S32.HI R0, RZ, 0x1f, R8 ;  /* 0x0000001fff007819 */ /* 0x000fc60000011408 */
[----:B------:R-:W-:Y:S01]  /*0690*/  IMAD.IADD R7, R7, 0x1, R9 ;  /* 0x0000000107077824 */ /* 0x000fe200078e0209 */
[----:B------:R-:W-:Y:S01]  /*06a0*/  IADD3 R11, PT, PT, R11, R13, RZ ;  /* 0x0000000d0b0b7210 */ /* 0x000fe20007ffe0ff */
[----:B------:R-:W1:Y:S01]  /*06b0*/  LDC.64 R4, c[0x0][0x428] ;  /* 0x00010a00ff047b82 */ /* 0x000e620000000a00 */
[C---:B------:R-:W-:Y:S02]  /*06c0*/  IMAD R9, R0.reuse, UR8, RZ ;  /* 0x0000000800097c24 */ /* 0x040fe4000f8e02ff */
[----:B------:R-:W-:Y:S01]  /*06d0*/  IMAD R13, R0, UR4, RZ ;  /* 0x00000004000d7c24 */ /* 0x000fe2000f8e02ff */
[----:B------:R-:W-:Y:S01]  /*06e0*/  LOP3.LUT R0, R18, 0x7ffffff8, RZ, 0xc0, !PT ;  /* 0x7ffffff812007812 */ /* 0x000fe200078ec0ff */
[----:B------:R-:W-:Y:S01]  /*06f0*/  IMAD R25, R8, UR9, R9 ;  /* 0x0000000908197c24 */ /* 0x000fe2000f8e0209 */
[----:B------:R-:W-:Y:S01]  /*0700*/  LOP3.LUT R18, R18, 0x3, RZ, 0xc0, !PT ;  /* 0x0000000312127812 */ /* 0x000fe200078ec0ff */
[----:B------:R-:W-:Y:S01]  /*0710*/  IMAD.WIDE.U32 R6, R8, UR8, R6 ;  /* 0x0000000808067c25 */ /* 0x000fe2000f8e0006 */
[----:B------:R-:W-:-:S03]  /*0720*/  IADD3 R19, PT, PT, -R0, RZ, RZ ;  /* 0x000000ff00137210 */ /* 0x000fc60007ffe1ff */
[----:B------:R-:W-:Y:S02]  /*0730*/  IMAD R13, R8, UR5, R13 ;  /* 0x00000005080d7c24 */ /* 0x000fe4000f8e020d */
[----:B------:R-:W-:Y:S02]  /*0740*/  VIADD R12, R24, 0xffffffff ;  /* 0xffffffff180c7836 */ /* 0x000fe40000000000 */
[----:B------:R-:W-:Y:S01]  /*0750*/  IMAD.WIDE.U32 R8, R8, UR4, R10 ;  /* 0x0000000408087c25 */ /* 0x000fe2000f8e000a */
[--C-:B0-----:R-:W-:Y:S01]  /*0760*/  SHF.L.U64.HI R20, R2, 0x5, R3.reuse ;  /* 0x0000000502147819 */ /* 0x101fe20000010203 */
[----:B------:R-:W-:Y:S01]  /*0770*/  UMOV UR4, URZ ;  /* 0x000000ff00047c82 */ /* 0x000fe20008000000 */
[----:B------:R-:W-:Y:S01]  /*0780*/  ISETP.GE.U32.AND P0, PT, R12, 0x3, PT ;  /* 0x000000030c00780c */ /* 0x000fe20003f06070 */
[C---:B------:R-:W-:Y:S01]  /*0790*/  IMAD.SHL.U32 R21, R2.reuse, 0x4, RZ ;  /* 0x0000000402157824 */ /* 0x040fe200078e00ff */
[----:B------:R-:W-:Y:S01]  /*07a0*/  SHF.L.U64.HI R3, R2, 0x2, R3 ;  /* 0x0000000202037819 */ /* 0x000fe20000010203 */
[----:B------:R-:W-:Y:S01]  /*07b0*/  IMAD.IADD R25, R7, 0x1, R25 ;  /* 0x0000000107197824 */ /* 0x000fe200078e0219 */
[----:B------:R-:W-:-:S02]  /*07c0*/  IADD3 R27, PT, PT, R9, R13, RZ ;  /* 0x0000000d091b7210 */ /* 0x000fc40007ffe0ff */
[C-C-:B-1----:R-:W-:Y:S02]  /*07d0*/  SHF.L.U64.HI R22, R4.reuse, 0x5, R5.reuse ;  /* 0x0000000504167819 */ /* 0x142fe40000010205 */
[C---:B------:R-:W-:Y:S02]  /*07e0*/  SHF.L.U64.HI R5, R4.reuse, 0x2, R5 ;  /* 0x0000000204057819 */ /* 0x040fe40000010205 */
[----:B------:R-:W-:-:S07]  /*07f0*/  SHF.L.U32 R23, R4, 0x2, RZ ;  /* 0x0000000204177819 */ /* 0x000fce00000006ff */
.L_x_204:
[----:B0-----:R-:W0:Y:S01]  /*0800*/  LDCU UR5, c[0x0][0x3a8] ;  /* 0x00007500ff0577ac */ /* 0x001e220008000800 */
[----:B-1-3--:R-:W1:Y:S01]  /*0810*/  LDC.64 R16, c[0x0][0x420] ;  /* 0x00010800ff107b82 */ /* 0x00ae620000000a00 */
[----:B------:R-:W-:Y:S01]  /*0820*/  MOV R11, R25 ;  /* 0x00000019000b7202 */ /* 0x000fe20000000f00 */
[----:B------:R-:W-:Y:S02]  /*0830*/  IMAD.MOV.U32 R10, RZ, RZ, R6 ;  /* 0x000000ffff0a7224 */ /* 0x000fe400078e0006 */
[----:B------:R-:W-:Y:S02]  /*0840*/  HFMA2 R29, -RZ, RZ, 0, 0 ;  /* 0x00000000ff1d7431 */ /* 0x000fe400000001ff */
[----:B------:R-:W-:Y:S02]  /*0850*/  IMAD.MOV.U32 R26, RZ, RZ, R8 ;  /* 0x000000ffff1a7224 */ /* 0x000fe400078e0008 */
        /* <DEDUP_REMOVED lines=8> */
[----:B------:R-:W-:Y:S01]  /*08e0*/  IMAD.MOV.U32 R16, RZ, RZ, R19 ;  /* 0x000000ffff107224 */ /* 0x000fe200078e0013 */
[----:B------:R-:W1:Y:S01]  /*08f0*/  LDCU.64 UR8, c[0x0][0x3f0] ;  /* 0x00007e00ff0877ac */ /* 0x000e620008000a00 */
[----:B0-----:R-:W-:Y:S02]  /*0900*/  LEA R28, P1, R12, UR6, 0x2 ;  /* 0x000000060c1c7c11 */ /* 0x001fe4000f8210ff */
[----:B-1----:R-:W-:Y:S02]  /*0910*/  LEA R14, P2, R10, UR8, 0x2 ;  /* 0x000000080a0e7c11 */ /* 0x002fe4000f8410ff */
[----:B------:R-:W-:Y:S02]  /*0920*/  LEA.HI.X R29, R12, UR7, R15, 0x2, P1 ;  /* 0x000000070c1d7c11 */ /* 0x000fe400088f140f */
[----:B------:R-:W-:-:S09]  /*0930*/  LEA.HI.X R31, R10, UR9, R17, 0x2, P2 ;  /* 0x000000090a1f7c11 */ /* 0x000fd200090f1411 */
.L_x_200:
[----:B------:R-:W-:-:S05]  /*0940*/  MOV R30, R14 ;  /* 0x0000000e001e7202 */ /* 0x000fca0000000f00 */
[----:B0-----:R-:W2:Y:S01]  /*0950*/  LDG.E R43, desc[UR14][R30.64] ;  /* 0x0000000e1e2b7981 */ /* 0x001ea2000c1e1900 */
[----:B------:R-:W-:-:S04]  /*0960*/  IADD3 R32, P1, PT, R14, R23, RZ ;  /* 0x000000170e207210 */ /* 0x000fc80007f3e0ff */
[----:B------:R-:W-:Y:S02]  /*0970*/  IADD3.X R33, PT, PT, R31, R5, RZ, P1, !PT ;  /* 0x000000051f217210 */ /* 0x000fe40000ffe4ff */
[----:B------:R-:W-:Y:S01]  /*0980*/  IADD3 R34, P1, PT, R28, R21, RZ ;  /* 0x000000151c227210 */ /* 0x000fe20007f3e0ff */
[----:B--2---:R0:W-:Y:S04]  /*0990*/  STG.E desc[UR14][R28.64], R43 ;  /* 0x0000002b1c007986 */ /* 0x0041e8000c10190e */
[----:B------:R-:W2:Y:S01]  /*09a0*/  LDG.E R45, desc[UR14][R32.64] ;  /* 0x0000000e202d7981 */ /* 0x000ea2000c1e1900 */
[----:B------:R-:W-:Y:S01]  /*09b0*/  IADD3 R36, P2, PT, R32, R23, RZ ;  /* 0x0000001720247210 */ /* 0x000fe20007f5e0ff */
[----:B------:R-:W-:-:S03]  /*09c0*/  IMAD.X R35, R29, 0x1, R3, P1 ;  /* 0x000000011d237824 */ /* 0x000fc600008e0603 */
[----:B------:R-:W-:Y:S02]  /*09d0*/  IADD3.X R37, PT, PT, R33, R5, RZ, P2, !PT ;  /* 0x0000000521257210 */ /* 0x000fe400017fe4ff */
[----:B------:R-:W-:Y:S01]  /*09e0*/  IADD3 R38, P1, PT, R34, R21, RZ ;  /* 0x0000001522267210 */ /* 0x000fe20007f3e0ff */
[----:B--2---:R1:W-:Y:S04]  /*09f0*/  STG.E desc[UR14][R34.64], R45 ;  /* 0x0000002d22007986 */ /* 0x0043e8000c10190e */
[----:B------:R-:W2:Y:S01]  /*0a00*/  LDG.E R47, desc[UR14][R36.64] ;  /* 0x0000000e242f7981 */ /* 0x000ea2000c1e1900 */
[----:B------:R-:W-:Y:S02]  /*0a10*/  IADD3 R40, P2, PT, R36, R23, RZ ;  /* 0x0000001724287210 */ /* 0x000fe40007f5e0ff */
[----:B------:R-:W-:-:S03]  /*0a20*/  IADD3.X R39, PT, PT, R35, R3, RZ, P1, !PT ;  /* 0x0000000323277210 */ /* 0x000fc60000ffe4ff */
[----:B------:R-:W-:Y:S01]  /*0a30*/  IMAD.X R41, R37, 0x1, R5, P2 ;  /* 0x0000000125297824 */ /* 0x000fe200010e0605 */
[----:B------:R-:W-:Y:S01]  /*0a40*/  IADD3 R32, P1, PT, R38, R21, RZ ;  /* 0x0000001526207210 */ /* 0x000fe20007f3e0ff */
[----:B--2---:R2:W-:Y:S04]  /*0a50*/  STG.E desc[UR14][R38.64], R47 ;  /* 0x0000002f26007986 */ /* 0x0045e8000c10190e */
[----:B------:R-:W3:Y:S01]  /*0a60*/  LDG.E R49, desc[UR14][R40.64] ;  /* 0x0000000e28317981 */ /* 0x000ee2000c1e1900 */
[----:B------:R-:W-:Y:S02]  /*0a70*/  IADD3 R42, P2, PT, R40, R23, RZ ;  /* 0x00000017282a7210 */ /* 0x000fe40007f5e0ff */
[----:B------:R-:W-:Y:S02]  /*0a80*/  IADD3.X R33, PT, PT, R39, R3, RZ, P1, !PT ;  /* 0x0000000327217210 */ /* 0x000fe40000ffe4ff */
[----:B0-----:R-:W-:-:S02]  /*0a90*/  IADD3.X R43, PT, PT, R41, R5, RZ, P2, !PT ;  /* 0x00000005292b7210 */ /* 0x001fc400017fe4ff */
[----:B-1----:R-:W-:Y:S01]  /*0aa0*/  IADD3 R34, P1, PT, R32, R21, RZ ;  /* 0x0000001520227210 */ /* 0x002fe20007f3e0ff */
[----:B---3--:R0:W-:Y:S04]  /*0ab0*/  STG.E desc[UR14][R32.64], R49 ;  /* 0x0000003120007986 */ /* 0x0081e8000c10190e */
[----:B------:R-:W3:Y:S01]  /*0ac0*/  LDG.E R45, desc[UR14][R42.64] ;  /* 0x0000000e2a2d7981 */ /* 0x000ee2000c1e1900 */
[----:B------:R-:W-:Y:S01]  /*0ad0*/  IADD3 R36, P2, PT, R42, R23, RZ ;  /* 0x000000172a247210 */ /* 0x000fe20007f5e0ff */
[----:B------:R-:W-:-:S03]  /*0ae0*/  IMAD.X R35, R33, 0x1, R3, P1 ;  /* 0x0000000121237824 */ /* 0x000fc600008e0603 */
[----:B------:R-:W-:Y:S02]  /*0af0*/  IADD3.X R37, PT, PT, R43, R5, RZ, P2, !PT ;  /* 0x000000052b257210 */ /* 0x000fe400017fe4ff */
[----:B--2---:R-:W-:Y:S01]  /*0b00*/  IADD3 R38, P1, PT, R34, R21, RZ ;  /* 0x0000001522267210 */ /* 0x004fe20007f3e0ff */
[----:B---3--:R1:W-:Y:S04]  /*0b10*/  STG.E desc[UR14][R34.64], R45 ;  /* 0x0000002d22007986 */ /* 0x0083e8000c10190e */
[----:B------:R-:W2:Y:S01]  /*0b20*/  LDG.E R47, desc[UR14][R36.64] ;  /* 0x0000000e242f7981 */ /* 0x000ea2000c1e1900 */
[----:B------:R-:W-:Y:S02]  /*0b30*/  IADD3 R40, P2, PT, R36, R23, RZ ;  /* 0x0000001724287210 */ /* 0x000fe40007f5e0ff */
[----:B------:R-:W-:-:S03]  /*0b40*/  IADD3.X R39, PT, PT, R35, R3, RZ, P1, !PT ;  /* 0x0000000323277210 */ /* 0x000fc60000ffe4ff */
[----:B------:R-:W-:Y:S01]  /*0b50*/  IMAD.X R41, R37, 0x1, R5, P2 ;  /* 0x0000000125297824 */ /* 0x000fe200010e0605 */
[----:B0-----:R-:W-:Y:S01]  /*0b60*/  IADD3 R32, P1, PT, R38, R21, RZ ;  /* 0x0000001526207210 */ /* 0x001fe20007f3e0ff */
[----:B--2---:R0:W-:Y:S04]  /*0b70*/  STG.E desc[UR14][R38.64], R47 ;  /* 0x0000002f26007986 */ /* 0x0041e8000c10190e */
[----:B------:R-:W2:Y:S01]  /*0b80*/  LDG.E R49, desc[UR14][R40.64] ;  /* 0x0000000e28317981 */ /* 0x000ea2000c1e1900 */
[----:B------:R-:W-:Y:S02]  /*0b90*/  IADD3 R42, P2, PT, R40, R23, RZ ;  /* 0x00000017282a7210 */ /* 0x000fe40007f5e0ff */
[----:B------:R-:W-:Y:S02]  /*0ba0*/  IADD3.X R33, PT, PT, R39, R3, RZ, P1, !PT ;  /* 0x0000000327217210 */ /* 0x000fe40000ffe4ff */
[----:B------:R-:W-:-:S02]  /*0bb0*/  IADD3.X R43, PT, PT, R41, R5, RZ, P2, !PT ;  /* 0x00000005292b7210 */ /* 0x000fc400017fe4ff */
[----:B-1----:R-:W-:Y:S02]  /*0bc0*/  IADD3 R34, P1, PT, R32, R21, RZ ;  /* 0x0000001520227210 */ /* 0x002fe40007f3e0ff */
[----:B------:R-:W-:-:S03]  /*0bd0*/  IADD3 R16, PT, PT, R16, 0x8, RZ ;  /* 0x0000000810107810 */ /* 0x000fc60007ffe0ff */
[----:B------:R-:W-:Y:S01]  /*0be0*/  IMAD.X R35, R33, 0x1, R3, P1 ;  /* 0x0000000121237824 */ /* 0x000fe200008e0603 */
[----:B--2---:R0:W-:Y:S04]  /*0bf0*/  STG.E desc[UR14][R32.64], R49 ;  /* 0x0000003120007986 */ /* 0x0041e8000c10190e */
[----:B------:R-:W2:Y:S01]  /*0c00*/  LDG.E R43, desc[UR14][R42.64] ;  /* 0x0000000e2a2b7981 */ /* 0x000ea2000c1e1900 */
[----:B------:R-:W-:Y:S02]  /*0c10*/  ISETP.NE.AND P1, PT, R16, RZ, PT ;  /* 0x000000ff1000720c */ /* 0x000fe40003f25270 */
[----:B------:R-:W-:Y:S02]  /*0c20*/  LEA R14, P3, R4, R14, 0x5 ;  /* 0x0000000e040e7211 */ /* 0x000fe400078628ff */
[----:B------:R-:W-:-:S03]  /*0c30*/  LEA R28, P2, R2, R28, 0x5 ;  /* 0x0000001c021c7211 */ /* 0x000fc600078428ff */
[----:B------:R-:W-:Y:S01]  /*0c40*/  IMAD.X R31, R31, 0x1, R22, P3 ;  /* 0x000000011f1f7824 */ /* 0x000fe200018e0616 */
[----:B------:R-:W-:Y:S01]  /*0c50*/  IADD3.X R29, PT, PT, R29, R20, RZ, P2, !PT ;  /* 0x000000141d1d7210 */ /* 0x000fe200017fe4ff */
[----:B--2---:R0:W-:Y:S04]  /*0c60*/  STG.E desc[UR14][R34.64], R43 ;  /* 0x0000002b22007986 */ /* 0x0041e8000c10190e */
[----:B------:R-:W-:Y:S05]  /*0c70*/  @P1 BRA `(.L_x_200) ;  /* 0xfffffffc00301947 */ /* 0x000fea000383ffff */
[----:B------:R-:W-:-:S07]  /*0c80*/  MOV R29, R0 ;  /* 0x00000000001d7202 */ /* 0x000fce0000000f00 */
.L_x_199:
[----:B------:R-:W-:-:S13]  /*0c90*/  ISETP.NE.AND P1, PT, R24, RZ, PT ;  /* 0x000000ff1800720c */ /* 0x000fda0003f25270 */
[----:B------:R-:W-:Y:S05]  /*0ca0*/  @!P1 BRA `(.L_x_201) ;  /* 0x0000000400949947 */ /* 0x000fea0003800000 */
[----:B------:R-:W-:Y:S01]  /*0cb0*/  ISETP.NE.AND P1, PT, R18, RZ, PT ;  /* 0x000000ff1200720c */ /* 0x000fe20003f25270 */
[----:B------:R-:W-:-:S12]  /*0cc0*/  @!P0 BRA `(.L_x_202) ;  /* 0x0000000000c88947 */ /* 0x000fd80003800000 */
[----:B------:R-:W1:Y:S01]  /*0cd0*/  LDCU.64 UR6, c[0x0][0x428] ;  /* 0x00008500ff0677ac */ /* 0x000e620008000a00 */
[----:B------:R-:W-:Y:S01]  /*0ce0*/  MOV R16, R10 ;  /* 0x0000000a00107202 */ /* 0x000fe20000000f00 */
[----:B------:R-:W0:Y:S01]  /*0cf0*/  LDCU.64 UR8, c[0x0][0x3f0] ;  /* 0x00007e00ff0877ac */ /* 0x000e220008000a00 */
[----:B------:R-:W2:Y:S01]  /*0d00*/  LDCU.64 UR10, c[0x0][0x3d0] ;  /* 0x00007a00ff0a77ac */ /* 0x000ea20008000a00 */
[----:B------:R-:W3:Y:S02]  /*0d10*/  LDCU.64 UR12, c[0x0][0x398] ;  /* 0x00007300ff0c77ac */ /* 0x000ee40008000a00 */
[----:B-1----:R-:W-:-:S04]  /*0d20*/  IMAD.WIDE.U32 R30, R29, UR6, R16 ;  /* 0x000000061d1e7c25 */ /* 0x002fc8000f8e0010 */
[----:B------:R-:W-:Y:S01]  /*0d30*/  IMAD R31, R29, UR7, R31 ;  /* 0x000000071d1f7c24 */ /* 0x000fe2000f8e021f */
[----:B0-----:R-:W-:-:S04]  /*0d40*/  LEA R34, P2, R30, UR8, 0x2 ;  /* 0x000000081e227c11 */ /* 0x001fc8000f8410ff */
[----:B------:R-:W-:-:S05]  /*0d50*/  LEA.HI.X R35, R30, UR9, R31, 0x2, P2 ;  /* 0x000000091e237c11 */ /* 0x000fca00090f141f */
[----:B------:R-:W4:Y:S01]  /*0d60*/  LDG.E R43, desc[UR14][R34.64] ;  /* 0x0000000e222b7981 */ /* 0x000f22000c1e1900 */
[----:B------:R-:W-:Y:S01]  /*0d70*/  MOV R14, R12 ;  /* 0x0000000c000e7202 */ /* 0x000fe20000000f00 */
[----:B------:R-:W-:-:S04]  /*0d80*/  VIADD R37, R29, 0x1 ;  /* 0x000000011d257836 */ /* 0x000fc80000000000 */
        /* <DEDUP_REMOVED lines=8> */
[----:B----4-:R0:W-:Y:S04]  /*0e10*/  STG.E desc[UR14][R38.64], R43 ;  /* 0x0000002b26007986 */ /* 0x0101e8000c10190e */
[----:B------:R-:W2:Y:S01]  /*0e20*/  LDG.E R45, desc[UR14][R40.64] ;  /* 0x0000000e282d7981 */ /* 0x000ea2000c1e1900 */
[----:B------:R-:W-:Y:S01]  /*0e30*/  IADD3 R47, PT, PT, R29, 0x2, RZ ;  /* 0x000000021d2f7810 */ /* 0x000fe20007ffe0ff */
        /* <DEDUP_REMOVED lines=8> */
[----:B--2---:R1:W-:Y:S04]  /*0ec0*/  STG.E desc[UR14][R34.64], R45 ;  /* 0x0000002d22007986 */ /* 0x0043e8000c10190e */
[----:B------:R-:W2:Y:S01]  /*0ed0*/  LDG.E R37, desc[UR14][R36.64] ;  /* 0x0000000e24257981 */ /* 0x000ea2000c1e1900 */
        /* <DEDUP_REMOVED lines=9> */
[----:B--2---:R1:W-:Y:S04]  /*0f70*/  STG.E desc[UR14][R38.64], R37 ;  /* 0x0000002526007986 */ /* 0x0043e8000c10190e */
[----:B------:R-:W2:Y:S01]  /*0f80*/  LDG.E R41, desc[UR14][R40.64] ;  /* 0x0000000e28297981 */ /* 0x000ea2000c1e1900 */
[----:B------:R-:W-:Y:S01]  /*0f90*/  IMAD.WIDE.U32 R30, R43, UR10, R14 ;  /* 0x0000000a2b1e7c25 */ /* 0x000fe2000f8e000e */
[----:B------:R-:W-:-:S03]  /*0fa0*/  IADD3 R29, PT, PT, R29, 0x4, RZ ;  /* 0x000000041d1d7810 */ /* 0x000fc60007ffe0ff */
[----:B------:R-:W-:Y:S01]  /*0fb0*/  IMAD R43, R43, UR11, R31 ;  /* 0x0000000b2b2b7c24 */ /* 0x000fe2000f8e021f */
[----:B------:R-:W-:-:S04]  /*0fc0*/  LEA R32, P2, R30, UR12, 0x2 ;  /* 0x0000000c1e207c11 */ /* 0x000fc8000f8410ff */
[----:B------:R-:W-:-:S05]  /*0fd0*/  LEA.HI.X R33, R30, UR13, R43, 0x2, P2 ;  /* 0x0000000d1e217c11 */ /* 0x000fca00090f142b */
[----:B--2---:R1:W-:Y:S04]  /*0fe0*/  STG.E desc[UR14][R32.64], R41 ;  /* 0x0000002920007986 */ /* 0x0043e8000c10190e */
.L_x_202:
[----:B------:R-:W-:Y:S05]  /*0ff0*/  @!P1 BRA `(.L_x_201) ;  /* 0x0000000000c09947 */ /* 0x000fea0003800000 */
[----:B------:R-:W-:Y:S01]  /*1000*/  ISETP.NE.AND P1, PT, R18, 0x1, PT ;  /* 0x000000011200780c */ /* 0x000fe20003f25270 */
[----:B------:R-:W-:-:S12]  /*1010*/  ULOP3.LUT UP0, URZ, UR5, 0x1, URZ, 0xc0, !UPT ;  /* 0x0000000105ff7892 */ /* 0x000fd8000f80c0ff */
[----:B------:R-:W-:Y:S05]  /*1020*/  @!P1 BRA `(.L_x_203) ;  /* 0x0000000000709947 */ /* 0x000fea0003800000 */
[----:B------:R-:W2:Y:S01]  /*1030*/  LDCU.64 UR6, c[0x0][0x428] ;  /* 0x00008500ff0677ac */ /* 0x000ea20008000a00 */
[----:B------:R-:W-:Y:S01]  /*1040*/  MOV R16, R10 ;  /* 0x0000000a00107202 */ /* 0x000fe20000000f00 */
[----:B------:R-:W0:Y:S01]  /*1050*/  LDCU.64 UR8, c[0x0][0x3f0] ;  /* 0x00007e00ff0877ac */ /* 0x000e220008000a00 */
[----:B------:R-:W3:Y:S01]  /*1060*/  LDCU.64 UR10, c[0x0][0x3d0] ;  /* 0x00007a00ff0a77ac */ /* 0x000ee20008000a00 */
[----:B------:R-:W4:Y:S02]  /*1070*/  LDCU.64 UR12, c[0x0][0x398] ;  /* 0x00007300ff0c77ac */ /* 0x000f240008000a00 */
[----:B--2---:R-:W-:-:S04]  /*1080*/  IMAD.WIDE.U32 R30, R29, UR6, R16 ;  /* 0x000000061d1e7c25 */ /* 0x004fc8000f8e0010 */
[----:B------:R-:W-:Y:S01]  /*1090*/  IMAD R31, R29, UR7, R31 ;  /* 0x000000071d1f7c24 */ /* 0x000fe2000f8e021f */
[----:B01----:R-:W-:-:S04]  /*10a0*/  LEA R32, P1, R30, UR8, 0x2 ;  /* 0x000000081e207c11 */ /* 0x003fc8000f8210ff */
[----:B------:R-:W-:-:S05]  /*10b0*/  LEA.HI.X R33, R30, UR9, R31, 0x2, P1 ;  /* 0x000000091e217c11 */ /* 0x000fca00088f141f */
[----:B------:R-:W2:Y:S01]  /*10c0*/  LDG.E R41, desc[UR14][R32.64] ;  /* 0x0000000e20297981 */ /* 0x000ea2000c1e1900 */
[----:B------:R-:W-:Y:S01]  /*10d0*/  MOV R14, R12 ;  /* 0x0000000c000e7202 */ /* 0x000fe20000000f00 */
[----:B------:R-:W-:-:S04]  /*10e0*/  VIADD R43, R29, 0x1 ;  /* 0x000000011d2b7836 */ /* 0x000fc80000000000 */
        /* <DEDUP_REMOVED lines=8> */
[----:B--2---:R2:W-:Y:S04]  /*1170*/  STG.E desc[UR14][R34.64], R41 ;  /* 0x0000002922007986 */ /* 0x0045e8000c10190e */
[----:B------:R-:W3:Y:S01]  /*1180*/  LDG.E R39, desc[UR14][R38.64] ;  /* 0x0000000e26277981 */ /* 0x000ee2000c1e1900 */
[----:B------:R-:W-:Y:S01]  /*1190*/  IMAD.WIDE.U32 R30, R43, UR10, R14 ;  /* 0x0000000a2b1e7c25 */ /* 0x000fe2000f8e000e */
[----:B------:R-:W-:-:S03]  /*11a0*/  IADD3 R29, PT, PT, R29, 0x2, RZ ;  /* 0x000000021d1d7810 */ /* 0x000fc60007ffe0ff */
[----:B------:R-:W-:Y:S01]  /*11b0*/  IMAD R43, R43, UR11, R31 ;  /* 0x0000000b2b2b7c24 */ /* 0x000fe2000f8e021f */
[----:B------:R-:W-:-:S04]  /*11c0*/  LEA R32, P1, R30, UR12, 0x2 ;  /* 0x0000000c1e207c11 */ /* 0x000fc8000f8210ff */
[----:B------:R-:W-:-:S05]  /*11d0*/  LEA.HI.X R33, R30, UR13, R43, 0x2, P1 ;  /* 0x0000000d1e217c11 */ /* 0x000fca00088f142b */
[----:B---3--:R2:W-:Y:S04]  /*11e0*/  STG.E desc[UR14][R32.64], R39 ;  /* 0x0000002720007986 */ /* 0x0085e8000c10190e */
.L_x_203:
[----:B------:R-:W-:Y:S05]  /*11f0*/  BRA.U !UP0, `(.L_x_201) ;  /* 0x0000000108407547 */ /* 0x000fea000b800000 */
        /* <DEDUP_REMOVED lines=9> */
[----:B------:R-:W5:Y:S01]  /*1290*/  LDG.E R17, desc[UR14][R16.64] ;  /* 0x0000000e10117981 */ /* 0x000f62000c1e1900 */
[----:B------:R-:W-:-:S05]  /*12a0*/  MOV R14, R12 ;  /* 0x0000000c000e7202 */ /* 0x000fca0000000f00 */
[----:B---3--:R-:W-:-:S04]  /*12b0*/  IMAD.WIDE.U32 R10, R29, UR6, R14 ;  /* 0x000000061d0a7c25 */ /* 0x008fc8000f8e000e */
[----:B------:R-:W-:Y:S01]  /*12c0*/  IMAD R11, R29, UR7, R11 ;  /* 0x000000071d0b7c24 */ /* 0x000fe2000f8e020b */
[----:B----4-:R-:W-:-:S04]  /*12d0*/  LEA R12, P1, R10, UR8, 0x2 ;  /* 0x000000080a0c7c11 */ /* 0x010fc8000f8210ff */
[----:B------:R-:W-:-:S05]  /*12e0*/  LEA.HI.X R13, R10, UR9, R11, 0x2, P1 ;  /* 0x000000090a0d7c11 */ /* 0x000fca00088f140b */
[----:B-----5:R3:W-:Y:S04]  /*12f0*/  STG.E desc[UR14][R12.64], R17 ;  /* 0x000000110c007986 */ /* 0x0207e8000c10190e */
.L_x_201:
[----:B------:R-:W4:Y:S01]  /*1300*/  LDC R10, c[0x0][0x3a0] ;  /* 0x0000e800ff0a7b82 */ /* 0x000f220000000800 */
[----:B------:R-:W-:-:S06]  /*1310*/  UIADD3 UR4, UPT, UPT, UR4, 0x1, URZ ;  /* 0x0000000104047890 */ /* 0x000fcc000fffe0ff */
[----:B----4-:R-:W-:-:S13]  /*1320*/  ISETP.NE.AND P1, PT, R10, UR4, PT ;  /* 0x000000040a007c0c */ /* 0x010fda000bf25270 */
[----:B------:R-:W-:Y:S05]  /*1330*/  @!P1 EXIT ;  /* 0x000000000000994d */ /* 0x000fea0003800000 */
[----:B------:R-:W-:Y:S05]  /*1340*/  BRA `(.L_x_204) ;  /* 0xfffffff4002c7947 */ /* 0x000fea000383ffff */
.L_x_198:
[----:B------:R-:W0:Y:S01]  /*1350*/  LDCU.U8 UR4, c[0x0][0x390] ;  /* 0x00007200ff0477ac */ /* 0x000e220008000000 */
[----:B------:R-:W1:Y:S01]  /*1360*/  LDC R2, c[0x0][0x3a0] ;  /* 0x0000e800ff027b82 */ /* 0x000e620000000800 */
[----:B------:R-:W-:-:S07]  /*1370*/  I2FP.F32.S32 R3, R10 ;  /* 0x0000000a00037245 */ /* 0x000fce0000201400 */
[----:B------:R-:W2:Y:S08]  /*1380*/  LDC R5, c[0x0][0x38c] ;  /* 0x0000e300ff057b82 */ /* 0x000eb00000000800 */
[----:B------:R-:W3:Y:S01]  /*1390*/  LDC R9, c[0x0][0x388] ;  /* 0x0000e200ff097b82 */ /* 0x000ee20000000800 */
[----:B0-----:R-:W-:-:S06]  /*13a0*/  UPRMT UR4, UR4, 0x8880, URZ ;  /* 0x0000888004047896 */ /* 0x001fcc00080000ff */
[----:B------:R-:W-:Y:S01]  /*13b0*/  ISETP.NE.AND P0, PT, RZ, UR4, PT ;  /* 0x00000004ff007c0c */ /* 0x000fe2000bf05270 */
[----:B------:R-:W0:Y:S01]  /*13c0*/  LDC R7, c[0x0][0x384] ;  /* 0x0000e100ff077b82 */ /* 0x000e220000000800 */
[----:B-1----:R-:W-:Y:S02]  /*13d0*/  ISETP.GE.AND P1, PT, R2, 0x1, PT ;  /* 0x000000010200780c */ /* 0x002fe40003f26270 */
[----:B------:R-:W-:-:S09]  /*13e0*/  I2FP.F32.S32 R2, R0 ;  /* 0x0000000000027245 */ /* 0x000fd20000201400 */
[C---:B------:R-:W-:Y:S01]  /*13f0*/  @!P0 FADD.FTZ R4, R3.reuse, 0.5 ;  /* 0x3f00000003048421 */ /* 0x040fe20000010000 */
[-C--:B--2---:R-:W-:Y:S01]  /*1400*/  @P0 FMUL.FTZ R12, R3, R5.reuse ;  /* 0x00000005030c0220 */ /* 0x084fe20000410000 */
[----:B------:R-:W-:Y:S02]  /*1410*/  @!P0 FADD.FTZ R3, R2, 0.5 ;  /* 0x3f00000002038421 */ /* 0x000fe40000010000 */
[----:B------:R-:W-:Y:S01]  /*1420*/  @!P0 FFMA.FTZ R4, R4, R5, -0.5 ;  /* 0xbf00000004048423 */ /* 0x000fe20000010005 */
[----:B------:R-:W-:Y:S06]  /*1430*/  @!P1 EXIT ;  /* 0x000000000000994d */ /* 0x000fec0003800000 */
[-C--:B---3--:R-:W-:Y:S01]  /*1440*/  @!P0 FFMA.FTZ R5, R3, R9.reuse, -0.5 ;  /* 0xbf00000003058423 */ /* 0x088fe20000010009 */
[----:B------:R-:W-:Y:S01]  /*1450*/  @!P0 FSETP.GEU.FTZ.AND P1, PT, R4, RZ, PT ;  /* 0x000000ff0400820b */ /* 0x000fe20003f3e000 */
[----:B------:R-:W1:Y:S01]  /*1460*/  LDCU.64 UR4, c[0x0][0x440] ;  /* 0x00008800ff0477ac */ /* 0x000e620008000a00 */
[----:B------:R-:W-:Y:S01]  /*1470*/  I2FP.F32.S32 R3, R8 ;  /* 0x0000000800037245 */ /* 0x000fe20000201400 */
[----:B------:R-:W-:Y:S01]  /*1480*/  @P0 FMUL.FTZ R9, R2, R9 ;  /* 0x0000000902090220 */ /* 0x000fe20000410000 */
[----:B------:R-:W-:Y:S01]  /*1490*/  @!P0 FSEL R12, R4, RZ, P1 ;  /* 0x000000ff040c8208 */ /* 0x000fe20000800000 */
[----:B------:R-:W2:Y:S01]  /*14a0*/  LDCU UR6, c[0x0][0x3a8] ;  /* 0x00007500ff0677ac */ /* 0x000ea20008000800 */
[----:B------:R-:W-:Y:S01]  /*14b0*/  @!P0 FSETP.GEU.FTZ.AND P1, PT, R5, RZ, PT ;  /* 0x000000ff0500820b */ /* 0x000fe20003f3e000 */
[----:B------:R-:W-:Y:S01]  /*14c0*/  @!P0 FADD.FTZ R4, R3, 0.5 ;  /* 0x3f00000003048421 */ /* 0x000fe20000010000 */
[----:B------:R-:W-:Y:S01]  /*14d0*/  SHF.R.S32.HI R6, RZ, 0x1f, R10 ;  /* 0x0000001fff067819 */ /* 0x000fe2000001140a */
[----:B------:R-:W3:Y:S01]  /*14e0*/  LDCU.128 UR16, c[0x0][0x430] ;  /* 0x00008600ff1077ac */ /* 0x000ee20008000c00 */
[----:B------:R-:W-:Y:S01]  /*14f0*/  @!P0 FSEL R9, R5, RZ, P1 ;  /* 0x000000ff05098208 */ /* 0x000fe20000800000 */
[-C--:B0-----:R-:W-:Y:S01]  /*1500*/  @!P0 FFMA.FTZ R5, R4, R7.reuse, -0.5 ;  /* 0xbf00000004058423 */ /* 0x081fe20000010007 */
[----:B------:R-:W0:Y:S01]  /*1510*/  F2I.FTZ.TRUNC.NTZ R2, R12 ;  /* 0x0000000c00027305 */ /* 0x000e22000021f100 */
[----:B------:R-:W-:Y:S01]  /*1520*/  @P0 FMUL.FTZ R7, R3, R7 ;  /* 0x0000000703070220 */ /* 0x000fe20000410000 */
[----:B------:R-:W-:Y:S01]  /*1530*/  SHF.R.S32.HI R13, RZ, 0x1f, R0 ;  /* 0x0000001fff0d7819 */ /* 0x000fe20000011400 */
[----:B------:R-:W-:Y:S01]  /*1540*/  UIADD3 UR7, UPT, UPT, UR10, -0x1, URZ ;  /* 0xffffffff0a077890 */ /* 0x000fe2000fffe0ff */
[----:B------:R-:W-:Y:S01]  /*1550*/  @!P0 FSETP.GEU.FTZ.AND P1, PT, R5, RZ, PT ;  /* 0x000000ff0500820b */ /* 0x000fe20003f3e000 */
[----:B-1----:R-:W-:-:S03]  /*1560*/  IMAD R11, R6, UR4, RZ ;  /* 0x00000004060b7c24 */ /* 0x002fc6000f8e02ff */
[----:B------:R-:W-:Y:S01]  /*1570*/  @!P0 FSEL R7, R5, RZ, P1 ;  /* 0x000000ff05078208 */ /* 0x000fe20000800000 */
[----:B------:R-:W1:Y:S01]  /*1580*/  F2I.FTZ.TRUNC.NTZ R4, R9 ;  /* 0x0000000900047305 */ /* 0x000e62000021f100 */
[C---:B------:R-:W-:Y:S01]  /*1590*/  IMAD R15, R10.reuse, UR5, R11 ;  /* 0x000000050a0f7c24 */ /* 0x040fe2000f8e020b */
[----:B--2---:R-:W-:Y:S01]  /*15a0*/  UISETP.GE.AND UP0, UPT, UR6, 0x1, UPT ;  /* 0x000000010600788c */ /* 0x004fe2000bf06270 */
[----:B------:R-:W-:Y:S01]  /*15b0*/  IMAD.WIDE.U32 R10, R10, UR4, RZ ;  /* 0x000000040a0a7c25 */ /* 0x000fe2000f8e00ff */
[----:B------:R-:W-:Y:S02]  /*15c0*/  UIADD3 UR5, UPT, UPT, UR9, -0x1, URZ ;  /* 0xffffffff09057890 */ /* 0x000fe4000fffe0ff */
[----:B------:R-:W-:Y:S02]  /*15d0*/  UIADD3 UR4, UPT, UPT, UR8, -0x1, URZ ;  /* 0xffffffff08047890 */ /* 0x000fe4000fffe0ff */
[----:B------:R-:W2:Y:S01]  /*15e0*/  F2I.FTZ.TRUNC.NTZ R6, R7 ;  /* 0x0000000700067305 */ /* 0x000ea2000021f100 */
[----:B------:R-:W-:Y:S01]  /*15f0*/  IADD3 R11, PT, PT, R11, R15, RZ ;  /* 0x0000000f0b0b7210 */ /* 0x000fe20007ffe0ff */
[----:B---3--:R-:W-:Y:S01]  /*1600*/  IMAD R15, R13, UR18, RZ ;  /* 0x000000120d0f7c24 */ /* 0x008fe2000f8e02ff */
[----:B0-----:R-:W-:-:S02]  /*1610*/  I2FP.F32.S32 R13, R2 ;  /* 0x00000002000d7245 */ /* 0x001fc40000201400 */
[----:B------:R-:W-:Y:S01]  /*1620*/  PLOP3.LUT P3, PT, PT, PT, UP0, 0x80, 0x8 ;  /* 0x000000000008781c */ /* 0x000fe20003f6f008 */
[C---:B------:R-:W-:Y:S01]  /*1630*/  IMAD R15, R0.reuse, UR19, R15 ;  /* 0x00000013000f7c24 */ /* 0x040fe2000f8e020f */
[----:B-1----:R-:W-:Y:S01]  /*1640*/  I2FP.F32.S32 R14, R4 ;  /* 0x00000004000e7245 */ /* 0x002fe20000201400 */
[----:B------:R-:W-:-:S04]  /*1650*/  IMAD.WIDE.U32 R10, R0, UR18, R10 ;  /* 0x00000012000a7c25 */ /* 0x000fc8000f8e000a */
[----:B------:R-:W-:Y:S01]  /*1660*/  FADD.FTZ R19, -R13, R12 ;  /* 0x0000000c0d137221 */ /* 0x000fe20000010100 */
[----:B------:R-:W-:Y:S01]  /*1670*/  SHF.R.S32.HI R12, RZ, 0x1f, R8 ;  /* 0x0000001fff0c7819 */ /* 0x000fe20000011408 */
[----:B------:R-:W-:Y:S01]  /*1680*/  FADD.FTZ R14, -R14, R9 ;  /* 0x000000090e0e7221 */ /* 0x000fe20000010100 */
[----:B------:R-:W-:Y:S01]  /*1690*/  IMAD.IADD R11, R11, 0x1, R15 ;  /* 0x000000010b0b7824 */ /* 0x000fe200078e020f */
[----:B------:R-:W-:Y:S02]  /*16a0*/  ISETP.GE.AND P0, PT, R2, UR4, PT ;  /* 0x0000000402007c0c */ /* 0x000fe4000bf06270 */
[----:B------:R-:W-:Y:S01]  /*16b0*/  IMAD R21, R12, UR16, RZ ;  /* 0x000000100c157c24 */ /* 0x000fe2000f8e02ff */
[----:B--2---:R-:W-:Y:S02]  /*16c0*/  I2FP.F32.S32 R0, R6 ;  /* 0x0000000600007245 */ /* 0x004fe40000201400 */
[----:B------:R-:W-:Y:S01]  /*16d0*/  ISETP.GE.AND P1, PT, R4, UR7, PT ;  /* 0x0000000704007c0c */ /* 0x000fe2000bf26270 */
[----:B------:R-:W-:Y:S01]  /*16e0*/  IMAD R21, R8, UR17, R21 ;  /* 0x0000001108157c24 */ /* 0x000fe2000f8e0215 */
[----:B------:R-:W-:Y:S01]  /*16f0*/  ISETP.GE.AND P2, PT, R6, UR5, PT ;  /* 0x0000000506007c0c */ /* 0x000fe2000bf46270 */
[----:B------:R-:W-:Y:S01]  /*1700*/  FADD.FTZ R9, -R0, R7 ;  /* 0x0000000700097221 */ /* 0x000fe20000010100 */
[----:B------:R-:W-:-:S03]  /*1710*/  FADD.FTZ R0, -R14, 1 ;  /* 0x3f8000000e007421 */ /* 0x000fc60000010100 */
[----:B------:R-:W-:Y:S01]  /*1720*/  FADD.FTZ R13, -R9, 1 ;  /* 0x3f800000090d7421 */ /* 0x000fe20000010100 */
[-C--:B------:R-:W-:Y:S01]  /*1730*/  FMUL.FTZ R16, R14, R9.reuse ;  /* 0x000000090e107220 */ /* 0x080fe20000410000 */
[----:B------:R-:W-:Y:S01]  /*1740*/  FMUL.FTZ R20, R0, R9 ;  /* 0x0000000900147220 */ /* 0x000fe20000410000 */
[----:B------:R-:W-:-:S04]  /*1750*/  IMAD.WIDE.U32 R8, R8, UR16, R10 ;  /* 0x0000001008087c25 */ /* 0x000fc8000f8e000a */
[-C--:B------:R-:W-:Y:S01]  /*1760*/  FMUL.FTZ R15, R0, R13.reuse ;  /* 0x0000000d000f7220 */ /* 0x080fe20000410000 */
[----:B------:R-:W-:Y:S01]  /*1770*/  FMUL.FTZ R17, R14, R13 ;  /* 0x0000000d0e117220 */ /* 0x000fe20000410000 */
[----:B------:R-:W-:Y:S01]  /*1780*/  IADD3 R0, PT, PT, R2, 0x1, RZ ;  /* 0x0000000102007810 */ /* 0x000fe20007ffe0ff */
[----:B------:R-:W-:Y:S06]  /*1790*/  @!P3 EXIT ;  /* 0x000000000000b94d */ /* 0x000fec0003800000 */
[C---:B------:R-:W-:Y:S01]  /*17a0*/  FADD.FTZ R18, -R19.reuse, 1 ;  /* 0x3f80000013127421 */ /* 0x040fe20000010100 */
[CC--:B------:R-:W-:Y:S01]  /*17b0*/  FMUL.FTZ R13, R19.reuse, R16.reuse ;  /* 0x00000010130d7220 */ /* 0x0c0fe20000410000 */
[C---:B------:R-:W-:Y:S01]  /*17c0*/  FMUL.FTZ R14, R19.reuse, R15 ;  /* 0x0000000f130e7220 */ /* 0x040fe20000410000 */
[----:B------:R-:W-:Y:S01]  /*17d0*/  IADD3 R10, PT, PT, R4, 0x1, RZ ;  /* 0x00000001040a7810 */ /* 0x000fe20007ffe0ff */
[C---:B------:R-:W-:Y:S01]  /*17e0*/  FMUL.FTZ R11, R18.reuse, R16 ;  /* 0x00000010120b7220 */ /* 0x040fe20000410000 */
[----:B------:R-:W-:Y:S01]  /*17f0*/  FMUL.FTZ R16, R18, R17 ;  /* 0x0000001112107220 */ /* 0x000fe20000410000 */
[----:B------:R-:W-:Y:S02]  /*1800*/  VIADD R12, R6, 0x1 ;  /* 0x00000001060c7836 */ /* 0x000fe40000000000 */
[C---:B------:R-:W-:Y:S01]  /*1810*/  FMUL.FTZ R15, R18.reuse, R15 ;  /* 0x0000000f120f7220 */ /* 0x040fe20000410000 */
[C---:B------:R-:W-:Y:S01]  /*1820*/  FMUL.FTZ R17, R19.reuse, R17 ;  /* 0x0000001113117220 */ /* 0x040fe20000410000 */
[-C--:B------:R-:W-:Y:S01]  /*1830*/  FMUL.FTZ R18, R18, R20.reuse ;  /* 0x0000001412127220 */ /* 0x080fe20000410000 */
[----:B------:R-:W-:Y:S01]  /*1840*/  FMUL.FTZ R19, R19, R20 ;  /* 0x0000001413137220 */ /* 0x000fe20000410000 */
[----:B------:R-:W-:Y:S01]  /*1850*/  @P0 IADD3 R0, PT, PT, R2, RZ, RZ ;  /* 0x000000ff02000210 */ /* 0x000fe20007ffe0ff */
[----:B------:R-:W-:Y:S01]  /*1860*/  @P2 IMAD.MOV R12, RZ, RZ, R6 ;  /* 0x000000ffff0c2224 */ /* 0x000fe200078e0206 */
[----:B------:R-:W-:Y:S01]  /*1870*/  @P1 IADD3 R10, PT, PT, R4, RZ, RZ ;  /* 0x000000ff040a1210 */ /* 0x000fe20007ffe0ff */
[----:B------:R-:W-:Y:S01]  /*1880*/  ULOP3.LUT UR6, UR6, 0x7ffffffe, URZ, 0xc0, !UPT ;  /* 0x7ffffffe06067892 */ /* 0x000fe2000f8ec0ff */
[----:B------:R-:W-:Y:S01]  /*1890*/  IADD3 R21, PT, PT, R21, R9, RZ ;  /* 0x0000000915157210 */ /* 0x000fe20007ffe0ff */
[----:B------:R-:W-:-:S02]  /*18a0*/  USHF.R.S32.HI UR8, URZ, 0x1f, UR8 ;  /* 0x0000001fff087899 */ /* 0x000fc40008011408 */
[----:B------:R-:W-:Y:S02]  /*18b0*/  USHF.R.S32.HI UR9, URZ, 0x1f, UR9 ;  /* 0x0000001fff097899 */ /* 0x000fe40008011409 */
[----:B------:R-:W-:Y:S01]  /*18c0*/  USHF.R.S32.HI UR10, URZ, 0x1f, UR10 ;  /* 0x0000001fff0a7899 */ /* 0x000fe2000801140a */
[----:B------:R-:W-:-:S11]  /*18d0*/  UMOV UR4, URZ ;  /* 0x000000ff00047c82 */ /* 0x000fd60008000000 */
.L_x_208:
[----:B0-----:R-:W0:Y:S01]  /*18e0*/  LDC.64 R46, c[0x0][0x420] ;  /* 0x00010800ff2e7b82 */ /* 0x001e220000000a00 */
[----:B------:R-:W1:Y:S01]  /*18f0*/  LDCU UR12, c[0x0][0x3a8] ;  /* 0x00007500ff0c77ac */ /* 0x000e620008000800 */
[----:B------:R-:W-:Y:S01]  /*1900*/  MOV R20, R8 ;  /* 0x0000000800147202 */ /* 0x000fe20000000f00 */
[----:B------:R-:W2:Y:S01]  /*1910*/  LDCU UR5, c[0x0][0x3a0] ;  /* 0x00007400ff0577ac */ /* 0x000ea20008000800 */
[----:B------:R-:W-:Y:S01]  /*1920*/  UMOV UR11, UR4 ;  /* 0x00000004000b7c82 */ /* 0x000fe20008000000 */
[----:B-1----:R-:W-:Y:S02]  /*1930*/  UISETP.NE.AND UP1, UPT, UR12, 0x1, UPT ;  /* 0x000000010c00788c */ /* 0x002fe4000bf25270 */
[----:B0-----:R-:W-:-:S04]  /*1940*/  IMAD.WIDE.U32 R22, R46, UR4, R20 ;  /* 0x000000042e167c25 */ /* 0x001fc8000f8e0014 */
[----:B------:R-:W-:Y:S01]  /*1950*/  IMAD R47, R47, UR4, R23 ;  /* 0x000000042f2f7c24 */ /* 0x000fe2000f8e0217 */
[----:B------:R-:W-:-:S04]  /*1960*/  UIADD3 UR4, UPT, UPT, UR4, 0x1, URZ ;  /* 0x0000000104047890 */ /* 0x000fc8000fffe0ff */
[----:B--2---:R-:W-:-:S03]  /*1970*/  UISETP.NE.AND UP0, UPT, UR4, UR5, UPT ;  /* 0x000000050400728c */ /* 0x004fc6000bf05270 */
[----:B------:R-:W-:Y:S01]  /*1980*/  UMOV UR5, URZ ;  /* 0x000000ff00057c82 */ /* 0x000fe20008000000 */
[----:B------:R-:W-:Y:S07]  /*1990*/  BRA.U !UP1, `(.L_x_205) ;  /* 0x0000000909c87547 */ /* 0x000fee000b800000 */
[----:B------:R-:W0:Y:S01]  /*19a0*/  LDCU UR20, c[0x0][0x3b0] ;  /* 0x00007600ff1477ac */ /* 0x000e220008000800 */
[----:B------:R-:W1:Y:S01]  /*19b0*/  LDCU UR21, c[0x0][0x3b8] ;  /* 0x00007700ff1577ac */ /* 0x000e620008000800 */
[----:B------:R-:W2:Y:S01]  /*19c0*/  LDCU UR22, c[0x0][0x3c0] ;  /* 0x00007800ff1677ac */ /* 0x000ea20008000800 */
[----:B------:R-:W3:Y:S01]  /*19d0*/  LDCU.64 UR18, c[0x0][0x3f0] ;  /* 0x00007e00ff1277ac */ /* 0x000ee20008000a00 */
[----:B------:R-:W4:Y:S01]  /*19e0*/  LDCU.64 UR16, c[0x0][0x448] ;  /* 0x00008900ff1077ac */ /* 0x000f220008000a00 */
[----:B------:R-:W-:-:S05]  /*19f0*/  UMOV UR5, URZ ;  /* 0x000000ff00057c82 */ /* 0x000fca0008000000 */
.L_x_206:
[----:B------:R-:W5:Y:S01]  /*1a00*/  LDC.64 R28, c[0x0][0x428] ;  /* 0x00010a00ff1c7b82 */ /* 0x000f620000000a00 */
[----:B------:R-:W-:-:S04]  /*1a10*/  IMAD.MOV.U32 R46, RZ, RZ, R22 ;  /* 0x000000ffff2e7224 */ /* 0x000fc800078e0016 */
[----:B-----5:R-:W-:-:S04]  /*1a20*/  IMAD.WIDE.U32 R24, R28, UR5, R46 ;  /* 0x000000051c187c25 */ /* 0x020fc8000f8e002e */
[----:B------:R-:W-:Y:S01]  /*1a30*/  IMAD R3, R29, UR5, R25 ;  /* 0x000000051d037c24 */ /* 0x000fe2000f8e0219 */
[----:B---3--:R-:W-:-:S04]  /*1a40*/  LEA R30, P0, R24, UR18, 0x2 ;  /* 0x00000012181e7c11 */ /* 0x008fc8000f8010ff */
[----:B------:R-:W-:-:S05]  /*1a50*/  LEA.HI.X R31, R24, UR19, R3, 0x2, P0 ;  /* 0x00000013181f7c11 */ /* 0x000fca00080f1403 */
[----:B------:R3:W5:Y:S01]  /*1a60*/  LDG.E R20, desc[UR14][R30.64] ;  /* 0x0000000e1e147981 */ /* 0x000762000c1e1900 */
[----:B------:R-:W-:Y:S01]  /*1a70*/  UIMAD UR7, UR11, UR12, UR5 ;  /* 0x0000000c0b0772a4 */ /* 0x000fe2000f8e0205 */
[----:B------:R-:W-:Y:S02]  /*1a80*/  SHF.R.S32.HI R7, RZ, 0x1f, R6 ;  /* 0x0000001fff077819 */ /* 0x000fe40000011406 */
[----:B0-----:R-:W-:Y:S01]  /*1a90*/  MOV R35, UR20 ;  /* 0x0000001400237c02 */ /* 0x001fe20008000f00 */
[----:B------:R-:W-:Y:S01]  /*1aa0*/  UIMAD UR13, UR9, UR7, URZ ;  /* 0x00000007090d72a4 */ /* 0x000fe2000f8e02ff */
[----:B------:R-:W-:Y:S02]  /*1ab0*/  SHF.R.S32.HI R5, RZ, 0x1f, R4 ;  /* 0x0000001fff057819 */ /* 0x000fe40000011404 */
[----:B------:R-:W-:Y:S01]  /*1ac0*/  SHF.R.S32.HI R39, RZ, 0x1f, R0 ;  /* 0x0000001fff277819 */ /* 0x000fe20000011400 */
[----:B------:R-:W-:Y:S01]  /*1ad0*/  IMAD.WIDE.U32 R32, R35, UR7, R6 ;  /* 0x0000000723207c25 */ /* 0x000fe2000f8e0006 */
[----:B------:R-:W-:-:S02]  /*1ae0*/  SHF.R.S32.HI R25, RZ, 0x1f, R10 ;  /* 0x0000001fff197819 */ /* 0x000fc4000001140a */
[----:B------:R-:W-:Y:S02]  /*1af0*/  MOV R38, R0 ;  /* 0x0000000000267202 */ /* 0x000fe40000000f00 */
[----:B------:R-:W-:Y:S01]  /*1b00*/  IADD3 R3, PT, PT, R33, UR13, RZ ;  /* 0x0000000d21037c10 */ /* 0x000fe2000fffe0ff */
[----:B-1----:R-:W-:-:S04]  /*1b10*/  IMAD.WIDE.U32 R26, R32, UR21, R4 ;  /* 0x00000015201a7c25 */ /* 0x002fc8000f8e0004 */
[----:B------:R-:W-:-:S04]  /*1b20*/  IMAD R3, R3, UR21, RZ ;  /* 0x0000001503037c24 */ /* 0x000fc8000f8e02ff */
[----:B------:R-:W-:Y:S01]  /*1b30*/  IMAD R41, R32, UR10, R3 ;  /* 0x0000000a20297c24 */ /* 0x000fe2000f8e0203 */
[----:B------:R-:W-:-:S03]  /*1b40*/  SHF.R.S32.HI R3, RZ, 0x1f, R2 ;  /* 0x0000001fff037819 */ /* 0x000fc60000011402 */
[----:B------:R-:W-:Y:S02]  /*1b50*/  IMAD.IADD R24, R27, 0x1, R41 ;  /* 0x000000011b187824 */ /* 0x000fe400078e0229 */
[----:B--2---:R-:W-:-:S04]  /*1b60*/  IMAD.WIDE.U32 R36, R26, UR22, R2 ;  /* 0x000000161a247c25 */ /* 0x004fc8000f8e0002 */
[----:B------:R-:W-:Y:S01]  /*1b70*/  IMAD R27, R24, UR22, RZ ;  /* 0x00000016181b7c24 */ /* 0x000fe2000f8e02ff */
[----:B------:R-:W-:Y:S02]  /*1b80*/  MOV R24, R10 ;  /* 0x0000000a00187202 */ /* 0x000fe40000000f00 */
[----:B----4-:R-:W-:Y:S01]  /*1b90*/  LEA R42, P0, R36, UR16, 0x2 ;  /* 0x00000010242a7c11 */ /* 0x010fe2000f8010ff */
[C---:B------:R-:W-:Y:S02]  /*1ba0*/  IMAD R45, R26.reuse, UR8, R27 ;  /* 0x000000081a2d7c24 */ /* 0x040fe4000f8e021b */
[----:B------:R-:W-:-:S04]  /*1bb0*/  IMAD.WIDE.U32 R26, R26, UR22, R38 ;  /* 0x000000161a1a7c25 */ /* 0x000fc8000f8e0026 */
[----:B------:R-:W-:Y:S01]  /*1bc0*/  IMAD.IADD R37, R37, 0x1, R45 ;  /* 0x0000000125257824 */ /* 0x000fe200078e022d */
[----:B------:R-:W-:Y:S01]  /*1bd0*/  IADD3 R27, PT, PT, R45, R27, RZ ;  /* 0x0000001b2d1b7210 */ /* 0x000fe20007ffe0ff */
[----:B------:R-:W-:-:S03]  /*1be0*/  IMAD.WIDE.U32 R32, R32, UR21, R24 ;  /* 0x0000001520207c25 */ /* 0x000fc6000f8e0018 */
[----:B------:R-:W-:Y:S02]  /*1bf0*/  LEA.HI.X R43, R36, UR17, R37, 0x2, P0 ;  /* 0x00000011242b7c11 */ /* 0x000fe400080f1425 */
[C---:B------:R-:W-:Y:S02]  /*1c00*/  LEA R40, P0, R26.reuse, UR16, 0x2 ;  /* 0x000000101a287c11 */ /* 0x040fe4000f8010ff */
[----:B------:R-:W-:Y:S02]  /*1c10*/  IADD3 R34, PT, PT, R41, R33, RZ ;  /* 0x0000002129227210 */ /* 0x000fe40007ffe0ff */
[----:B------:R-:W-:Y:S01]  /*1c20*/  LEA.HI.X R41, R26, UR17, R27, 0x2, P0 ;  /* 0x000000111a297c11 */ /* 0x000fe200080f141b */
[--C-:B------:R-:W-:Y:S01]  /*1c30*/  IMAD.MOV.U32 R26, RZ, RZ, R12.reuse ;  /* 0x000000ffff1a7224 */ /* 0x100fe200078e000c */
[----:B------:R-:W-:Y:S01]  /*1c40*/  SHF.R.S32.HI R27, RZ, 0x1f, R12 ;  /* 0x0000001fff1b7819 */ /* 0x000fe2000001140c */
[----:B------:R-:W-:Y:S02]  /*1c50*/  IMAD R37, R34, UR22, RZ ;  /* 0x0000001622257c24 */ /* 0x000fe4000f8e02ff */
[----:B------:R-:W-:-:S04]  /*1c60*/  IMAD.WIDE.U32 R44, R32, UR22, R2 ;  /* 0x00000016202c7c25 */ /* 0x000fc8000f8e0002 */
[----:B------:R-:W-:Y:S02]  /*1c70*/  IMAD R53, R32, UR8, R37 ;  /* 0x0000000820357c24 */ /* 0x000fe4000f8e0225 */
[----:B------:R-:W-:Y:S01]  /*1c80*/  IMAD.WIDE.U32 R36, R35, UR7, R26 ;  /* 0x0000000723247c25 */ /* 0x000fe2000f8e001a */
[----:B------:R-:W-:Y:S02]  /*1c90*/  LEA R48, P0, R44, UR16, 0x2 ;  /* 0x000000102c307c11 */ /* 0x000fe4000f8010ff */
[----:B------:R-:W-:-:S04]  /*1ca0*/  IADD3 R45, PT, PT, R45, R53, RZ ;  /* 0x000000352d2d7210 */ /* 0x000fc80007ffe0ff */
[----:B------:R-:W-:Y:S02]  /*1cb0*/  LEA.HI.X R49, R44, UR17, R45, 0x2, P0 ;  /* 0x000000112c317c11 */ /* 0x000fe400080f142d */
[----:B---3--:R-:W-:-:S04]  /*1cc0*/  LEA R30, P1, R28, R30, 0x2 ;  /* 0x0000001e1c1e7211 */ /* 0x008fc800078210ff */
[----:B------:R-:W-:Y:S01]  /*1cd0*/  LEA.HI.X R31, R28, R31, R29, 0x2, P1 ;  /* 0x0000001f1c1f7211 */ /* 0x000fe200008f141d */
[----:B-----5:R-:W-:-:S05]  /*1ce0*/  FMUL.FTZ R33, R15, R20 ;  /* 0x000000140f217220 */ /* 0x020fca0000410000 */
[----:B------:R0:W-:Y:S01]  /*1cf0*/  REDG.E.ADD.F32.FTZ.RN.STRONG.GPU desc[UR14][R42.64], R33 ;  /* 0x000000212a0079a6 */ /* 0x0001e2000c12f30e */
[----:B------:R-:W-:-:S05]  /*1d00*/  FMUL.FTZ R51, R14, R20 ;  /* 0x000000140e337220 */ /* 0x000fca0000410000 */
[----:B------:R1:W-:Y:S01]  /*1d10*/  REDG.E.ADD.F32.FTZ.RN.STRONG.GPU desc[UR14][R40.64], R51 ;  /* 0x00000033280079a6 */ /* 0x0003e2000c12f30e */
[----:B0-----:R-:W-:Y:S01]  /*1d20*/  IADD3 R33, PT, PT, R37, UR13, RZ ;  /* 0x0000000d25217c10 */ /* 0x001fe2000fffe0ff */
[----:B------:R-:W-:-:S04]  /*1d30*/  IMAD.WIDE.U32 R42, R32, UR22, R38 ;  /* 0x00000016202a7c25 */ /* 0x000fc8000f8e0026 */
[----:B------:R-:W-:Y:S01]  /*1d40*/  FMUL.FTZ R37, R16, R20 ;  /* 0x0000001410257220 */ /* 0x000fe20000410000 */
[----:B------:R-:W-:Y:S02]  /*1d50*/  IMAD R45, R33, UR21, RZ ;  /* 0x00000015212d7c24 */ /* 0x000fe4000f8e02ff */
[----:B------:R-:W-:Y:S01]  /*1d60*/  IMAD.WIDE.U32 R32, R36, UR21, R4 ;  /* 0x0000001524207c25 */ /* 0x000fe2000f8e0004 */
[----:B------:R-:W-:Y:S01]  /*1d70*/  LEA R50, P0, R42, UR16, 0x2 ;  /* 0x000000102a327c11 */ /* 0x000fe2000f8010ff */
[----:B------:R0:W-:Y:S02]  /*1d80*/  REDG.E.ADD.F32.FTZ.RN.STRONG.GPU desc[UR14][R48.64], R37 ;  /* 0x00000025300079a6 */ /* 0x0001e4000c12f30e */
[----:B------:R-:W-:Y:S02]  /*1d90*/  IMAD R55, R36, UR10, R45 ;  /* 0x0000000a24377c24 */ /* 0x000fe4000f8e022d */
[----:B-1----:R-:W-:-:S03]  /*1da0*/  IMAD.IADD R41, R53, 0x1, R43 ;  /* 0x0000000135297824 */ /* 0x002fc600078e022b */
[----:B------:R-:W-:Y:S01]  /*1db0*/  IADD3 R34, PT, PT, R33, R55, RZ ;  /* 0x0000003721227210 */ /* 0x000fe20007ffe0ff */
[----:B------:R-:W-:Y:S01]  /*1dc0*/  FMUL.FTZ R33, R17, R20 ;  /* 0x0000001411217220 */ /* 0x000fe20000410000 */
[----:B------:R-:W-:-:S03]  /*1dd0*/  LEA.HI.X R51, R42, UR17, R41, 0x2, P0 ;  /* 0x000000112a337c11 */ /* 0x000fc600080f1429 */
[----:B------:R-:W-:Y:S02]  /*1de0*/  IMAD R43, R34, UR22, RZ ;  /* 0x00000016222b7c24 */ /* 0x000fe4000f8e02ff */
[----:B0-----:R-:W-:Y:S01]  /*1df0*/  IMAD.WIDE.U32 R36, R36, UR21, R24 ;  /* 0x0000001524247c25 */ /* 0x001fe2000f8e0018 */
[----:B------:R0:W-:Y:S03]  /*1e00*/  REDG.E.ADD.F32.FTZ.RN.STRONG.GPU desc[UR14][R50.64], R33 ;  /* 0x00000021320079a6 */ /* 0x0001e6000c12f30e */
[----:B------:R-:W-:Y:S01]  /*1e10*/  FMUL.FTZ R49, R18, R20 ;  /* 0x0000001412317220 */ /* 0x000fe20000410000 */
[----:B------:R-:W-:-:S04]  /*1e20*/  IMAD.WIDE.U32 R40, R32, UR22, R2 ;  /* 0x0000001620287c25 */ /* 0x000fc8000f8e0002 */
[----:B------:R-:W-:Y:S01]  /*1e30*/  IMAD R53, R32, UR8, R43 ;  /* 0x0000000820357c24 */ /* 0x000fe2000f8e022b */
[----:B------:R-:W-:Y:S01]  /*1e40*/  LEA R44, P0, R40, UR16, 0x2 ;  /* 0x00000010282c7c11 */ /* 0x000fe2000f8010ff */
[----:B------:R-:W-:Y:S02]  /*1e50*/  IMAD.IADD R34, R55, 0x1, R37 ;  /* 0x0000000137227824 */ /* 0x000fe400078e0225 */
[----:B------:R-:W-:Y:S01]  /*1e60*/  IMAD.WIDE.U32 R42, R32, UR22, R38 ;  /* 0x00000016202a7c25 */ /* 0x000fe2000f8e0026 */
[----:B------:R-:W-:-:S03]  /*1e70*/  IADD3 R41, PT, PT, R41, R53, RZ ;  /* 0x0000003529297210 */ /* 0x000fc60007ffe0ff */
[----:B------:R-:W-:Y:S01]  /*1e80*/  IMAD R37, R34, UR22, RZ ;  /* 0x0000001622257c24 */ /* 0x000fe2000f8e02ff */
[----:B------:R-:W-:Y:S01]  /*1e90*/  LEA.HI.X R45, R40, UR17, R41, 0x2, P0 ;  /* 0x00000011282d7c11 */ /* 0x000fe200080f1429 */
[----:B------:R-:W-:Y:S01]  /*1ea0*/  IMAD.WIDE.U32 R40, R36, UR22, R2 ;  /* 0x0000001624287c25 */ /* 0x000fe2000f8e0002 */
[----:B------:R-:W-:Y:S02]  /*1eb0*/  LEA R32, P0, R42, UR16, 0x2 ;  /* 0x000000102a207c11 */ /* 0x000fe4000f8010ff */
[----:B0-----:R-:W-:Y:S01]  /*1ec0*/  IADD3 R33, PT, PT, R53, R43, RZ ;  /* 0x0000002b35217210 */ /* 0x001fe20007ffe0ff */
[----:B------:R-:W-:Y:S01]  /*1ed0*/  IMAD R51, R36, UR8, R37 ;  /* 0x0000000824337c24 */ /* 0x000fe2000f8e0225 */
[----:B------:R0:W-:Y:S02]  /*1ee0*/  REDG.E.ADD.F32.FTZ.RN.STRONG.GPU desc[UR14][R44.64], R49 ;  /* 0x000000312c0079a6 */ /* 0x0001e4000c12f30e */
[----:B------:R-:W-:Y:S01]  /*1ef0*/  LEA.HI.X R33, R42, UR17, R33, 0x2, P0 ;  /* 0x000000112a217c11 */ /* 0x000fe200080f1421 */
[----:B------:R-:W-:Y:S01]  /*1f00*/  IMAD.WIDE.U32 R42, R36, UR22, R38 ;  /* 0x00000016242a7c25 */ /* 0x000fe2000f8e0026 */
[----:B------:R-:W-:-:S02]  /*1f10*/  LEA R36, P0, R40, UR16, 0x2 ;  /* 0x0000001028247c11 */ /* 0x000fc4000f8010ff */
[----:B------:R-:W-:Y:S01]  /*1f20*/  IADD3 R37, PT, PT, R41, R51, RZ ;  /* 0x0000003329257210 */ /* 0x000fe20007ffe0ff */
[----:B------:R-:W-:-:S03]  /*1f30*/  IMAD.IADD R41, R51, 0x1, R43 ;  /* 0x0000000133297824 */ /* 0x000fc600078e022b */
[----:B------:R-:W-:Y:S02]  /*1f40*/  LEA.HI.X R37, R40, UR17, R37, 0x2, P0 ;  /* 0x0000001128257c11 */ /* 0x000fe400080f1425 */
[C---:B------:R-:W-:Y:S01]  /*1f50*/  LEA R40, P0, R42.reuse, UR16, 0x2 ;  /* 0x000000102a287c11 */ /* 0x040fe2000f8010ff */
[-C--:B0-----:R-:W-:Y:S01]  /*1f60*/  FMUL.FTZ R45, R19, R20.reuse ;  /* 0x00000014132d7220 */ /* 0x081fe20000410000 */
[-C--:B------:R-:W-:Y:S01]  /*1f70*/  FMUL.FTZ R49, R11, R20.reuse ;  /* 0x000000140b317220 */ /* 0x080fe20000410000 */
[----:B------:R-:W-:Y:S01]  /*1f80*/  FMUL.FTZ R51, R13, R20 ;  /* 0x000000140d337220 */ /* 0x000fe20000410000 */
[----:B------:R-:W-:Y:S02]  /*1f90*/  LEA.HI.X R41, R42, UR17, R41, 0x2, P0 ;  /* 0x000000112a297c11 */ /* 0x000fe400080f1429 */
[----:B------:R0:W-:Y:S04]  /*1fa0*/  REDG.E.ADD.F32.FTZ.RN.STRONG.GPU desc[UR14][R32.64], R45 ;  /* 0x0000002d200079a6 */ /* 0x0001e8000c12f30e */
[----:B------:R-:W-:Y:S04]  /*1fb0*/  REDG.E.ADD.F32.FTZ.RN.STRONG.GPU desc[UR14][R36.64], R49 ;  /* 0x00000031240079a6 */ /* 0x000fe8000c12f30e */
[----:B------:R1:W-:Y:S04]  /*1fc0*/  REDG.E.ADD.F32.FTZ.RN.STRONG.GPU desc[UR14][R40.64], R51 ;  /* 0x00000033280079a6 */ /* 0x0003e8000c12f30e */
[----:B------:R2:W3:Y:S01]  /*1fd0*/  LDG.E R20, desc[UR14][R30.64] ;  /* 0x0000000e1e147981 */ /* 0x0004e2000c1e1900 */
[----:B------:R-:W-:-:S04]  /*1fe0*/  UIADD3 UR7, UPT, UPT, UR7, 0x1, URZ ;  /* 0x0000000107077890 */ /* 0x000fc8000fffe0ff */
[----:B------:R-:W-:Y:S02]  /*1ff0*/  UIMAD UR13, UR9, UR7, URZ ;  /* 0x00000007090d72a4 */ /* 0x000fe4000f8e02ff */
[----:B------:R-:W-:-:S04]  /*2000*/  IMAD.WIDE.U32 R42, R35, UR7, R6 ;  /* 0x00000007232a7c25 */ /* 0x000fc8000f8e0006 */
[----:B------:R-:W-:Y:S01]  /*2010*/  IMAD.WIDE.U32 R28, R35, UR7, R26 ;  /* 0x00000007231c7c25 */ /* 0x000fe2000f8e001a */
[----:B------:R-:W-:-:S03]  /*2020*/  IADD3 R34, PT, PT, R43, UR13, RZ ;  /* 0x0000000d2b227c10 */ /* 0x000fc6000fffe0ff */
[----:B0-----:R-:W-:Y:S01]  /*2030*/  IMAD.WIDE.U32 R44, R42, UR21, R4 ;  /* 0x000000152a2c7c25 */ /* 0x001fe2000f8e0004 */
[----:B------:R-:W-:-:S03]  /*2040*/  IADD3 R26, PT, PT, R29, UR13, RZ ;  /* 0x0000000d1d1a7c10 */ /* 0x000fc6000fffe0ff */
[----:B------:R-:W-:Y:S02]  /*2050*/  IMAD R27, R34, UR21, RZ ;  /* 0x00000015221b7c24 */ /* 0x000fe4000f8e02ff */
[----:B------:R-:W-:-:S04]  /*2060*/  IMAD.WIDE.U32 R34, R42, UR21, R24 ;  /* 0x000000152a227c25 */ /* 0x000fc8000f8e0018 */
[----:B------:R-:W-:Y:S02]  /*2070*/  IMAD R29, R42, UR10, R27 ;  /* 0x0000000a2a1d7c24 */ /* 0x000fe4000f8e021b */
[----:B--2---:R-:W-:Y:S02]  /*2080*/  IMAD R31, R26, UR21, RZ ;  /* 0x000000151a1f7c24 */ /* 0x004fe4000f8e02ff */
[----:B------:R-:W-:Y:S01]  /*2090*/  IMAD.IADD R30, R45, 0x1, R29 ;  /* 0x000000012d1e7824 */ /* 0x000fe200078e021d */
[----:B------:R-:W-:Y:S01]  /*20a0*/  IADD3 R29, PT, PT, R29, R35, RZ ;  /* 0x000000231d1d7210 */ /* 0x000fe20007ffe0ff */
[----:B------:R-:W-:-:S04]  /*20b0*/  IMAD.WIDE.U32 R26, R28, UR21, R4 ;  /* 0x000000151c1a7c25 */ /* 0x000fc8000f8e0004 */
[C---:B------:R-:W-:Y:S02]  /*20c0*/  IMAD R31, R28.reuse, UR10, R31 ;  /* 0x0000000a1c1f7c24 */ /* 0x040fe4000f8e021f */
[----:B-1----:R-:W-:-:S03]  /*20d0*/  IMAD.WIDE.U32 R40, R28, UR21, R24 ;  /* 0x000000151c287c25 */ /* 0x002fc6000f8e0018 */
[----:B------:R-:W-:Y:S01]  /*20e0*/  IADD3 R24, PT, PT, R27, R31, RZ ;  /* 0x0000001f1b187210 */ /* 0x000fe20007ffe0ff */
[----:B------:R-:W-:Y:S02]  /*20f0*/  IMAD R25, R30, UR22, RZ ;  /* 0x000000161e197c24 */ /* 0x000fe4000f8e02ff */
[----:B------:R-:W-:Y:S02]  /*2100*/  IMAD R51, R29, UR22, RZ ;  /* 0x000000161d337c24 */ /* 0x000fe4000f8e02ff */
[----:B------:R-:W-:-:S04]  /*2110*/  IMAD.WIDE.U32 R42, R44, UR22, R2 ;  /* 0x000000162c2a7c25 */ /* 0x000fc8000f8e0002 */
[----:B------:R-:W-:Y:S01]  /*2120*/  IMAD R29, R44, UR8, R25 ;  /* 0x000000082c1d7c24 */ /* 0x000fe2000f8e0219 */
[----:B------:R-:W-:Y:S01]  /*2130*/  LEA R30, P0, R42, UR16, 0x2 ;  /* 0x000000102a1e7c11 */ /* 0x000fe2000f8010ff */
[----:B------:R-:W-:Y:S02]  /*2140*/  IMAD.IADD R31, R31, 0x1, R41 ;  /* 0x000000011f1f7824 */ /* 0x000fe400078e0229 */
[----:B------:R-:W-:-:S04]  /*2150*/  IMAD.WIDE.U32 R44, R44, UR22, R38 ;  /* 0x000000162c2c7c25 */ /* 0x000fc8000f8e0026 */
[----:B------:R-:W-:Y:S01]  /*2160*/  IMAD R49, R24, UR22, RZ ;  /* 0x0000001618317c24 */ /* 0x000fe2000f8e02ff */
[----:B------:R-:W-:Y:S01]  /*2170*/  LEA R28, P1, R44, UR16, 0x2 ;  /* 0x000000102c1c7c11 */ /* 0x000fe2000f8210ff */
[----:B------:R-:W-:Y:S01]  /*2180*/  IMAD R53, R31, UR22, RZ ;  /* 0x000000161f357c24 */ /* 0x000fe2000f8e02ff */
[----:B------:R-:W-:Y:S01]  /*2190*/  IADD3 R31, PT, PT, R43, R29, RZ ;  /* 0x0000001d2b1f7210 */ /* 0x000fe20007ffe0ff */
[----:B------:R-:W-:Y:S01]  /*21a0*/  IMAD.WIDE.U32 R36, R34, UR22, R2 ;  /* 0x0000001622247c25 */ /* 0x000fe2000f8e0002 */
[----:B------:R-:W-:Y:S02]  /*21b0*/  IADD3 R29, PT, PT, R29, R45, RZ ;  /* 0x0000002d1d1d7210 */ /* 0x000fe40007ffe0ff */
[----:B------:R-:W-:Y:S01]  /*21c0*/  LEA.HI.X R31, R42, UR17, R31, 0x2, P0 ;  /* 0x000000112a1f7c11 */ /* 0x000fe200080f141f */
[----:B------:R-:W-:Y:S01]  /*21d0*/  IMAD R51, R34, UR8, R51 ;  /* 0x0000000822337c24 */ /* 0x000fe2000f8e0233 */
[----:B------:R-:W-:Y:S01]  /*21e0*/  LEA.HI.X R29, R44, UR17, R29, 0x2, P1 ;  /* 0x000000112c1d7c11 */ /* 0x000fe200088f141d */
[----:B------:R-:W-:Y:S01]  /*21f0*/  IMAD.WIDE.U32 R34, R34, UR22, R38 ;  /* 0x0000001622227c25 */ /* 0x000fe2000f8e0026 */
[----:B------:R-:W-:-:S03]  /*2200*/  LEA R44, P0, R36, UR16, 0x2 ;  /* 0x00000010242c7c11 */ /* 0x000fc6000f8010ff */
[----:B------:R-:W-:Y:S01]  /*2210*/  IMAD.WIDE.U32 R32, R26, UR22, R2 ;  /* 0x000000161a207c25 */ /* 0x000fe2000f8e0002 */
[----:B------:R-:W-:-:S03]  /*2220*/  LEA R42, P1, R34, UR16, 0x2 ;  /* 0x00000010222a7c11 */ /* 0x000fc6000f8210ff */
[C---:B------:R-:W-:Y:S02]  /*2230*/  IMAD R49, R26.reuse, UR8, R49 ;  /* 0x000000081a317c24 */ /* 0x040fe4000f8e0231 */
[----:B------:R-:W-:Y:S01]  /*2240*/  IMAD.IADD R37, R37, 0x1, R51 ;  /* 0x0000000125257824 */ /* 0x000fe200078e0233 */
[----:B------:R-:W-:Y:S01]  /*2250*/  IADD3 R51, PT, PT, R51, R35, RZ ;  /* 0x0000002333337210 */ /* 0x000fe20007ffe0ff */
[----:B------:R-:W-:Y:S01]  /*2260*/  IMAD.WIDE.U32 R26, R26, UR22, R38 ;  /* 0x000000161a1a7c25 */ /* 0x000fe2000f8e0026 */
[----:B------:R-:W-:Y:S02]  /*2270*/  IADD3 R33, PT, PT, R33, R49, RZ ;  /* 0x0000003121217210 */ /* 0x000fe40007ffe0ff */
[----:B------:R-:W-:Y:S01]  /*2280*/  LEA.HI.X R43, R34, UR17, R51, 0x2, P1 ;  /* 0x00000011222b7c11 */ /* 0x000fe200088f1433 */
[----:B------:R-:W-:Y:S01]  /*2290*/  IMAD.WIDE.U32 R24, R40, UR22, R2 ;  /* 0x0000001628187c25 */ /* 0x000fe2000f8e0002 */
[----:B------:R-:W-:-:S03]  /*22a0*/  LEA.HI.X R45, R36, UR17, R37, 0x2, P0 ;  /* 0x00000011242d7c11 */ /* 0x000fc600080f1425 */
[----:B------:R-:W-:Y:S01]  /*22b0*/  IMAD R53, R40, UR8, R53 ;  /* 0x0000000828357c24 */ /* 0x000fe2000f8e0235 */
[----:B------:R-:W-:Y:S01]  /*22c0*/  LEA R34, P1, R24, UR16, 0x2 ;  /* 0x0000001018227c11 */ /* 0x000fe2000f8210ff */
[----:B------:R-:W-:Y:S01]  /*22d0*/  IMAD.WIDE.U32 R38, R40, UR22, R38 ;  /* 0x0000001628267c25 */ /* 0x000fe2000f8e0026 */
[----:B------:R-:W-:-:S03]  /*22e0*/  LEA R40, P2, R32, UR16, 0x2 ;  /* 0x0000001020287c11 */ /* 0x000fc6000f8410ff */
[----:B------:R-:W-:Y:S01]  /*22f0*/  IMAD.IADD R49, R49, 0x1, R27 ;  /* 0x0000000131317824 */ /* 0x000fe200078e021b */
[----:B------:R-:W-:Y:S02]  /*2300*/  IADD3 R27, PT, PT, R25, R53, RZ ;  /* 0x00000035191b7210 */ /* 0x000fe40007ffe0ff */
[----:B------:R-:W-:Y:S02]  /*2310*/  LEA.HI.X R41, R32, UR17, R33, 0x2, P2 ;  /* 0x0000001120297c11 */ /* 0x000fe400090f1421 */
[----:B------:R-:W-:Y:S02]  /*2320*/  LEA R32, P0, R26, UR16, 0x2 ;  /* 0x000000101a207c11 */ /* 0x000fe4000f8010ff */
[----:B------:R-:W-:Y:S02]  /*2330*/  LEA R36, P2, R38, UR16, 0x2 ;  /* 0x0000001026247c11 */ /* 0x000fe4000f8410ff */
[----:B------:R-:W-:Y:S02]  /*2340*/  IADD3 R53, PT, PT, R53, R39, RZ ;  /* 0x0000002735357210 */ /* 0x000fe40007ffe0ff */
[----:B------:R-:W-:-:S02]  /*2350*/  LEA.HI.X R35, R24, UR17, R27, 0x2, P1 ;  /* 0x0000001118237c11 */ /* 0x000fc400088f141b */
[----:B------:R-:W-:Y:S02]  /*2360*/  LEA.HI.X R33, R26, UR17, R49, 0x2, P0 ;  /* 0x000000111a217c11 */ /* 0x000fe400080f1431 */
[----:B------:R-:W-:Y:S01]  /*2370*/  LEA.HI.X R37, R38, UR17, R53, 0x2, P2 ;  /* 0x0000001126257c11 */ /* 0x000fe200090f1435 */
[-C--:B---3--:R-:W-:Y:S01]  /*2380*/  FMUL.FTZ R25, R15, R20.reuse ;  /* 0x000000140f197220 */ /* 0x088fe20000410000 */
[-C--:B------:R-:W-:Y:S01]  /*2390*/  FMUL.FTZ R27, R14, R20.reuse ;  /* 0x000000140e1b7220 */ /* 0x080fe20000410000 */
[-C--:B------:R-:W-:Y:S01]  /*23a0*/  FMUL.FTZ R39, R16, R20.reuse ;  /* 0x0000001410277220 */ /* 0x080fe20000410000 */
[-C--:B------:R-:W-:Y:S01]  /*23b0*/  FMUL.FTZ R49, R17, R20.reuse ;  /* 0x0000001411317220 */ /* 0x080fe20000410000 */
[-C--:B------:R-:W-:Y:S01]  /*23c0*/  FMUL.FTZ R51, R18, R20.reuse ;  /* 0x0000001412337220 */ /* 0x080fe20000410000 */
[----:B------:R0:W-:Y:S01]  /*23d0*/  REDG.E.ADD.F32.FTZ.RN.STRONG.GPU desc[UR14][R30.64], R25 ;  /* 0x000000191e0079a6 */ /* 0x0001e2000c12f30e */
[-C--:B------:R-:W-:Y:S01]  /*23e0*/  FMUL.FTZ R53, R19, R20.reuse ;  /* 0x0000001413357220 */ /* 0x080fe20000410000 */
[-C--:B------:R-:W-:Y:S01]  /*23f0*/  FMUL.FTZ R55, R11, R20.reuse ;  /* 0x000000140b377220 */ /* 0x080fe20000410000 */
[----:B------:R-:W-:Y:S01]  /*2400*/  FMUL.FTZ R57, R13, R20 ;  /* 0x000000140d397220 */ /* 0x000fe20000410000 */
[----:B------:R0:W-:Y:S04]  /*2410*/  REDG.E.ADD.F32.FTZ.RN.STRONG.GPU desc[UR14][R28.64], R27 ;  /* 0x0000001b1c0079a6 */ /* 0x0001e8000c12f30e */
[----:B------:R0:W-:Y:S04]  /*2420*/  REDG.E.ADD.F32.FTZ.RN.STRONG.GPU desc[UR14][R44.64], R39 ;  /* 0x000000272c0079a6 */ /* 0x0001e8000c12f30e */
[----:B------:R0:W-:Y:S04]  /*2430*/  REDG.E.ADD.F32.FTZ.RN.STRONG.GPU desc[UR14][R42.64], R49 ;  /* 0x000000312a0079a6 */ /* 0x0001e8000c12f30e */
[----:B------:R0:W-:Y:S04]  /*2440*/  REDG.E.ADD.F32.FTZ.RN.STRONG.GPU desc[UR14][R40.64], R51 ;  /* 0x00000033280079a6 */ /* 0x0001e8000c12f30e */
[----:B------:R0:W-:Y:S04]  /*2450*/  REDG.E.ADD.F32.FTZ.RN.STRONG.GPU desc[UR14][R32.64], R53 ;  /* 0x00000035200079a6 */ /* 0x0001e8000c12f30e */
[----:B------:R0:W-:Y:S04]  /*2460*/  REDG.E.ADD.F32.FTZ.RN.STRONG.GPU desc[UR14][R34.64], R55 ;  /* 0x00000037220079a6 */ /* 0x0001e8000c12f30e */
[----:B------:R0:W-:Y:S01]  /*2470*/  REDG.E.ADD.F32.FTZ.RN.STRONG.GPU desc[UR14][R36.64], R57 ;  /* 0x00000039240079a6 */ /* 0x0001e2000c12f30e */
[----:B------:R-:W-:-:S04]  /*2480*/  UIADD3 UR5, UPT, UPT, UR5, 0x2, URZ ;  /* 0x0000000205057890 */ /* 0x000fc8000fffe0ff */
[----:B------:R-:W-:-:S09]  /*2490*/  UISETP.NE.AND UP1, UPT, UR5, UR6, UPT ;  /* 0x000000060500728c */ /* 0x000fd2000bf25270 */
[----:B0-----:R-:W-:Y:S05]  /*24a0*/  BRA.U UP1, `(.L_x_206) ;  /* 0xfffffff501547547 */ /* 0x001fea000b83ffff */
[----:B------:R-:W-:-:S05]  /*24b0*/  UMOV UR5, UR6 ;  /* 0x0000000600057c82 */ /* 0x000fca0008000000 */
.L_x_205:
[----:B------:R-:W-:-:S04]  /*24c0*/  ULOP3.LUT UR7, UR12, 0x1, URZ, 0xc0, !UPT ;  /* 0x000000010c077892 */ /* 0x000fc8000f8ec0ff */
[----:B------:R-:W-:-:S09]  /*24d0*/  UISETP.NE.U32.AND UP1, UPT, UR7, 0x1, UPT ;  /* 0x000000010700788c */ /* 0x000fd2000bf25070 */
[----:B------:R-:W-:Y:S05]  /*24e0*/  BRA.U UP1, `(.L_x_207) ;  /* 0x0000000501947547 */ /* 0x000fea000b800000 */
[----:B------:R-:W0:Y:S01]  /*24f0*/  LDCU.64 UR16, c[0x0][0x428] ;  /* 0x00008500ff1077ac */ /* 0x000e220008000a00 */
[----:B------:R-:W-:Y:S01]  /*2500*/  MOV R46, R22 ;  /* 0x00000016002e7202 */ /* 0x000fe20000000f00 */
[----:B------:R-:W1:Y:S01]  /*2510*/  LDCU.64 UR18, c[0x0][0x3f0] ;  /* 0x00007e00ff1277ac */ /* 0x000e620008000a00 */
[----:B------:R-:W2:Y:S01]  /*2520*/  LDCU UR7, c[0x0][0x3b0] ;  /* 0x00007600ff0777ac */ /* 0x000ea20008000800 */
[----:B------:R-:W3:Y:S01]  /*2530*/  LDCU UR13, c[0x0][0x3b8] ;  /* 0x00007700ff0d77ac */ /* 0x000ee20008000800 */
[----:B0-----:R-:W-:Y:S01]  /*2540*/  IMAD.U32 R23, RZ, RZ, UR16 ;  /* 0x00000010ff177e24 */ /* 0x001fe2000f8e00ff */
[----:B------:R-:W-:-:S03]  /*2550*/  MOV R25, UR17 ;  /* 0x0000001100197c02 */ /* 0x000fc60008000f00 */
[----:B------:R-:W-:-:S04]  /*2560*/  IMAD.WIDE.U32 R22, R23, UR5, R46 ;  /* 0x0000000517167c25 */ /* 0x000fc8000f8e002e */
[----:B------:R-:W-:Y:S01]  /*2570*/  IMAD R23, R25, UR5, R23 ;  /* 0x0000000519177c24 */ /* 0x000fe2000f8e0217 */
[----:B-1----:R-:W-:-:S04]  /*2580*/  LEA R24, P0, R22, UR18, 0x2 ;  /* 0x0000001216187c11 */ /* 0x002fc8000f8010ff */
[----:B------:R-:W-:-:S05]  /*2590*/  LEA.HI.X R25, R22, UR19, R23, 0x2, P0 ;  /* 0x0000001316197c11 */ /* 0x000fca00080f1417 */
[----:B------:R0:W4:Y:S01]  /*25a0*/  LDG.E R20, desc[UR14][R24.64] ;  /* 0x0000000e18147981 */ /* 0x000122000c1e1900 */
[----:B------:R-:W-:Y:S01]  /*25b0*/  UIMAD UR5, UR11, UR12, UR5 ;  /* 0x0000000c0b0572a4 */ /* 0x000fe2000f8e0205 */
[----:B------:R-:W-:Y:S01]  /*25c0*/  SHF.R.S32.HI R31, RZ, 0x1f, R6 ;  /* 0x0000001fff1f7819 */ /* 0x000fe20000011406 */
[----:B--2---:R-:W-:Y:S01]  /*25d0*/  IMAD.U32 R27, RZ, RZ, UR7 ;  /* 0x00000007ff1b7e24 */ /* 0x004fe2000f8e00ff */
[----:B------:R-:W-:Y:S01]  /*25e0*/  MOV R30, R6 ;  /* 0x00000006001e7202 */ /* 0x000fe20000000f00 */
[----:B------:R-:W-:Y:S01]  /*25f0*/  UIMAD UR7, UR9, UR5, URZ ;  /* 0x00000005090772a4 */ /* 0x000fe2000f8e02ff */
[----:B------:R-:W-:Y:S02]  /*2600*/  SHF.R.S32.HI R23, RZ, 0x1f, R12 ;  /* 0x0000001fff177819 */ /* 0x000fe4000001140c */
[----:B------:R-:W-:Y:S01]  /*2610*/  MOV R22, R12 ;  /* 0x0000000c00167202 */ /* 0x000fe20000000f00 */
[----:B------:R-:W-:Y:S01]  /*2620*/  IMAD.WIDE.U32 R30, R27, UR5, R30 ;  /* 0x000000051b1e7c25 */ /* 0x000fe2000f8e001e */
[----:B0-----:R-:W-:-:S02]  /*2630*/  SHF.R.S32.HI R25, RZ, 0x1f, R4 ;  /* 0x0000001fff197819 */ /* 0x001fc40000011404 */
[----:B------:R-:W-:Y:S01]  /*2640*/  MOV R24, R4 ;  /* 0x0000000400187202 */ /* 0x000fe20000000f00 */
[----:B------:R-:W-:Y:S01]  /*2650*/  IMAD.WIDE.U32 R26, R27, UR5, R22 ;  /* 0x000000051b1a7c25 */ /* 0x000fe2000f8e0016 */
[----:B------:R-:W0:Y:S01]  /*2660*/  LDCU UR5, c[0x0][0x3c0] ;  /* 0x00007800ff0577ac */ /* 0x000e220008000800 */
[----:B------:R-:W-:Y:S02]  /*2670*/  SHF.R.S32.HI R29, RZ, 0x1f, R10 ;  /* 0x0000001fff1d7819 */ /* 0x000fe4000001140a */
[----:B------:R-:W-:Y:S01]  /*2680*/  VIADD R28, R31, UR7 ;  /* 0x000000071f1c7c36 */ /* 0x000fe20008000000 */
[----:B------:R-:W-:Y:S01]  /*2690*/  IADD3 R22, PT, PT, R27, UR7, RZ ;  /* 0x000000071b167c10 */ /* 0x000fe2000fffe0ff */
[----:B---3--:R-:W-:Y:S01]  /*26a0*/  IMAD.WIDE.U32 R32, R30, UR13, R24 ;  /* 0x0000000d1e207c25 */ /* 0x008fe2000f8e0018 */
[----:B------:R-:W-:Y:S02]  /*26b0*/  SHF.R.S32.HI R23, RZ, 0x1f, R2 ;  /* 0x0000001fff177819 */ /* 0x000fe40000011402 */
[----:B------:R-:W-:Y:S01]  /*26c0*/  MOV R36, R0 ;  /* 0x0000000000247202 */ /* 0x000fe20000000f00 */
[----:B------:R-:W-:-:S02]  /*26d0*/  IMAD R27, R28, UR13, RZ ;  /* 0x0000000d1c1b7c24 */ /* 0x000fc4000f8e02ff */
[----:B------:R-:W-:Y:S02]  /*26e0*/  IMAD.MOV.U32 R28, RZ, RZ, R10 ;  /* 0x000000ffff1c7224 */ /* 0x000fe400078e000a */
[----:B------:R-:W-:Y:S02]  /*26f0*/  IMAD R35, R30, UR10, R27 ;  /* 0x0000000a1e237c24 */ /* 0x000fe4000f8e021b */
[----:B------:R-:W-:Y:S01]  /*2700*/  IMAD R37, R22, UR13, RZ ;  /* 0x0000000d16257c24 */ /* 0x000fe2000f8e02ff */
[----:B------:R-:W-:Y:S01]  /*2710*/  MOV R22, R2 ;  /* 0x0000000200167202 */ /* 0x000fe20000000f00 */
[----:B------:R-:W-:Y:S01]  /*2720*/  IMAD.WIDE.U32 R30, R30, UR13, R28 ;  /* 0x0000000d1e1e7c25 */ /* 0x000fe2000f8e001c */
[----:B------:R-:W-:-:S03]  /*2730*/  IADD3 R27, PT, PT, R33, R35, RZ ;  /* 0x00000023211b7210 */ /* 0x000fc60007ffe0ff */
[----:B------:R-:W-:-:S04]  /*2740*/  IMAD.WIDE.U32 R24, R26, UR13, R24 ;  /* 0x0000000d1a187c25 */ /* 0x000fc8000f8e0018 */
[C---:B------:R-:W-:Y:S01]  /*2750*/  IMAD.WIDE.U32 R38, R26.reuse, UR13, R28 ;  /* 0x0000000d1a267c25 */ /* 0x040fe2000f8e001c */
[----:B------:R-:W1:Y:S03]  /*2760*/  LDCU.64 UR12, c[0x0][0x448] ;  /* 0x00008900ff0c77ac */ /* 0x000e660008000a00 */
[----:B------:R-:W-:Y:S01]  /*2770*/  IMAD R29, R26, UR10, R37 ;  /* 0x0000000a1a1d7c24 */ /* 0x000fe2000f8e0225 */
[----:B------:R-:W-:Y:S01]  /*2780*/  SHF.R.S32.HI R37, RZ, 0x1f, R0 ;  /* 0x0000001fff257819 */ /* 0x000fe20000011400 */
[----:B0-----:R-:W-:Y:S02]  /*2790*/  IMAD R27, R27, UR5, RZ ;  /* 0x000000051b1b7c24 */ /* 0x001fe4000f8e02ff */
[----:B------:R-:W-:Y:S01]  /*27a0*/  IMAD.IADD R26, R35, 0x1, R31 ;  /* 0x00000001231a7824 */ /* 0x000fe200078e021f */
[----:B------:R-:W-:Y:S01]  /*27b0*/  IADD3 R25, PT, PT, R25, R29, RZ ;  /* 0x0000001d19197210 */ /* 0x000fe20007ffe0ff */
[----:B------:R-:W-:-:S02]  /*27c0*/  IMAD R43, R32, UR8, R27 ;  /* 0x00000008202b7c24 */ /* 0x000fc4000f8e021b */
[----:B------:R-:W-:-:S04]  /*27d0*/  IMAD.WIDE.U32 R40, R32, UR5, R22 ;  /* 0x0000000520287c25 */ /* 0x000fc8000f8e0016 */
[----:B------:R-:W-:Y:S02]  /*27e0*/  IMAD.IADD R27, R29, 0x1, R39 ;  /* 0x000000011d1b7824 */ /* 0x000fe400078e0227 */
[----:B------:R-:W-:Y:S01]  /*27f0*/  IMAD R45, R26, UR5, RZ ;  /* 0x000000051a2d7c24 */ /* 0x000fe2000f8e02ff */
[----:B-1----:R-:W-:Y:S01]  /*2800*/  LEA R26, P0, R40, UR12, 0x2 ;  /* 0x0000000c281a7c11 */ /* 0x002fe2000f8010ff */
[----:B------:R-:W-:Y:S02]  /*2810*/  IMAD R25, R25, UR5, RZ ;  /* 0x0000000519197c24 */ /* 0x000fe4000f8e02ff */
[----:B------:R-:W-:-:S04]  /*2820*/  IMAD.WIDE.U32 R32, R32, UR5, R36 ;  /* 0x0000000520207c25 */ /* 0x000fc8000f8e0024 */
[----:B------:R-:W-:Y:S01]  /*2830*/  IMAD R49, R27, UR5, RZ ;  /* 0x000000051b317c24 */ /* 0x000fe2000f8e02ff */
[----:B------:R-:W-:Y:S01]  /*2840*/  IADD3 R27, PT, PT, R41, R43, RZ ;  /* 0x0000002b291b7210 */ /* 0x000fe20007ffe0ff */
[----:B------:R-:W-:Y:S01]  /*2850*/  IMAD.WIDE.U32 R34, R30, UR5, R22 ;  /* 0x000000051e227c25 */ /* 0x000fe2000f8e0016 */
[----:B------:R-:W-:Y:S02]  /*2860*/  IADD3 R43, PT, PT, R43, R33, RZ ;  /* 0x000000212b2b7210 */ /* 0x000fe40007ffe0ff */
[----:B------:R-:W-:Y:S01]  /*2870*/  LEA.HI.X R27, R40, UR13, R27, 0x2, P0 ;  /* 0x0000000d281b7c11 */ /* 0x000fe200080f141b */
[----:B------:R-:W-:Y:S01]  /*2880*/  IMAD R45, R30, UR8, R45 ;  /* 0x000000081e2d7c24 */ /* 0x000fe2000f8e022d */
[----:B------:R-:W-:Y:S01]  /*2890*/  LEA R40, P1, R34, UR12, 0x2 ;  /* 0x0000000c22287c11 */ /* 0x000fe2000f8210ff */
[----:B------:R-:W-:-:S04]  /*28a0*/  IMAD.WIDE.U32 R30, R30, UR5, R36 ;  /* 0x000000051e1e7c25 */ /* 0x000fc8000f8e0024 */
[----:B------:R-:W-:Y:S01]  /*28b0*/  IMAD.WIDE.U32 R28, R24, UR5, R22 ;  /* 0x00000005181c7c25 */ /* 0x000fe2000f8e0016 */
[----:B------:R-:W-:-:S03]  /*28c0*/  LEA R42, P2, R30, UR12, 0x2 ;  /* 0x0000000c1e2a7c11 */ /* 0x000fc6000f8410ff */
[----:B------:R-:W-:Y:S01]  /*28d0*/  IMAD R47, R24, UR8, R25 ;  /* 0x00000008182f7c24 */ /* 0x000fe2000f8e0219 */
[----:B------:R-:W-:Y:S01]  /*28e0*/  LEA R44, P3, R28, UR12, 0x2 ;  /* 0x0000000c1c2c7c11 */ /* 0x000fe2000f8610ff */
[----:B------:R-:W-:-:S03]  /*28f0*/  IMAD.WIDE.U32 R24, R24, UR5, R36 ;  /* 0x0000000518187c25 */ /* 0x000fc6000f8e0024 */
[----:B------:R-:W-:Y:S01]  /*2900*/  IADD3 R29, PT, PT, R29, R47, RZ ;  /* 0x0000002f1d1d7210 */ /* 0x000fe20007ffe0ff */
[----:B------:R-:W-:-:S04]  /*2910*/  IMAD.WIDE.U32 R22, R38, UR5, R22 ;  /* 0x0000000526167c25 */ /* 0x000fc8000f8e0016 */
[----:B------:R-:W-:-:S04]  /*2920*/  IMAD.WIDE.U32 R36, R38, UR5, R36 ;  /* 0x0000000526247c25 */ /* 0x000fc8000f8e0024 */
[----:B------:R-:W-:Y:S01]  /*2930*/  IMAD R49, R38, UR8, R49 ;  /* 0x0000000826317c24 */ /* 0x000fe2000f8e0231 */
[C---:B------:R-:W-:Y:S01]  /*2940*/  LEA R38, P0, R32.reuse, UR12, 0x2 ;  /* 0x0000000c20267c11 */ /* 0x040fe2000f8010ff */
[----:B------:R-:W-:Y:S01]  /*2950*/  IMAD.IADD R33, R35, 0x1, R45 ;  /* 0x0000000123217824 */ /* 0x000fe200078e022d */
[----:B------:R-:W-:Y:S01]  /*2960*/  IADD3 R45, PT, PT, R45, R31, RZ ;  /* 0x0000001f2d2d7210 */ /* 0x000fe20007ffe0ff */
[----:B------:R-:W-:Y:S01]  /*2970*/  IMAD.IADD R47, R47, 0x1, R25 ;  /* 0x000000012f2f7824 */ /* 0x000fe200078e0219 */
[----:B------:R-:W-:Y:S02]  /*2980*/  LEA.HI.X R39, R32, UR13, R43, 0x2, P0 ;  /* 0x0000000d20277c11 */ /* 0x000fe400080f142b */
[----:B------:R-:W-:Y:S02]  /*2990*/  LEA.HI.X R43, R30, UR13, R45, 0x2, P2 ;  /* 0x0000000d1e2b7c11 */ /* 0x000fe400090f142d */
[----:B------:R-:W-:Y:S02]  /*29a0*/  LEA.HI.X R41, R34, UR13, R33, 0x2, P1 ;  /* 0x0000000d22297c11 */ /* 0x000fe400088f1421 */
[----:B------:R-:W-:-:S02]  /*29b0*/  LEA.HI.X R45, R28, UR13, R29, 0x2, P3 ;  /* 0x0000000d1c2d7c11 */ /* 0x000fc400098f141d */
[----:B------:R-:W-:Y:S02]  /*29c0*/  LEA R28, P1, R22, UR12, 0x2 ;  /* 0x0000000c161c7c11 */ /* 0x000fe4000f8210ff */
[----:B------:R-:W-:Y:S02]  /*29d0*/  IADD3 R25, PT, PT, R23, R49, RZ ;  /* 0x0000003117197210 */ /* 0x000fe40007ffe0ff */
[----:B------:R-:W-:Y:S02]  /*29e0*/  LEA R30, P0, R24, UR12, 0x2 ;  /* 0x0000000c181e7c11 */ /* 0x000fe4000f8010ff */
[----:B------:R-:W-:Y:S02]  /*29f0*/  LEA R32, P2, R36, UR12, 0x2 ;  /* 0x0000000c24207c11 */ /* 0x000fe4000f8410ff */
[----:B------:R-:W-:Y:S02]  /*2a00*/  IADD3 R49, PT, PT, R49, R37, RZ ;  /* 0x0000002531317210 */ /* 0x000fe40007ffe0ff */
[----:B------:R-:W-:-:S02]  /*2a10*/  LEA.HI.X R29, R22, UR13, R25, 0x2, P1 ;  /* 0x0000000d161d7c11 */ /* 0x000fc400088f1419 */
[----:B------:R-:W-:Y:S02]  /*2a20*/  LEA.HI.X R31, R24, UR13, R47, 0x2, P0 ;  /* 0x0000000d181f7c11 */ /* 0x000fe400080f142f */
[----:B------:R-:W-:Y:S01]  /*2a30*/  LEA.HI.X R33, R36, UR13, R49, 0x2, P2 ;  /* 0x0000000d24217c11 */ /* 0x000fe200090f1431 */
[-C--:B----4-:R-:W-:Y:S01]  /*2a40*/  FMUL.FTZ R23, R15, R20.reuse ;  /* 0x000000140f177220 */ /* 0x090fe20000410000 */
        /* <DEDUP_REMOVED lines=14> */
[----:B------:R0:W-:Y:S02]  /*2b30*/  REDG.E.ADD.F32.FTZ.RN.STRONG.GPU desc[UR14][R32.64], R53 ;  /* 0x00000035200079a6 */ /* 0x0001e4000c12f30e */
.L_x_207:
[----:B------:R-:W-:Y:S05]  /*2b40*/  BRA.U UP0, `(.L_x_208) ;  /* 0xffffffed00647547 */ /* 0x000fea000b83ffff */
[----:B------:R-:W-:Y:S05]  /*2b50*/  EXIT ;  /* 0x000000000000794d */ /* 0x000fea0003800000 */
.L_x_209:
        /* <DEDUP_REMOVED lines=10> */
.L_x_278:


//--------------------- .text._ZN2at6native55_GLOBAL__N__c1b0da0d_22_UpSampleTrilinear3d_cu_efb54c9339upsample_trilinear3d_backward_out_frameIddEEviT0_S3_S3_bNS_27GenericPackedTensorAccessorIT_Lm5ENS_16DefaultPtrTraitsElEENS4_IKS5_Lm5ES6_lEEPS5_ --------------------------
	.section	.text._ZN2at6native55_GLOBAL__N__c1b0da0d_22_UpSampleTrilinear3d_cu_efb54c9339upsample_trilinear3d_backward_out_frameIddEEviT0_S3_S3_bNS_27GenericPackedTensorAccessorIT_Lm5ENS_16DefaultPtrTraitsElEENS4_IKS5_Lm5ES6_lEEPS5_,"ax",@progbits
	.align	128
.text._ZN2at6native55_GLOBAL__N__c1b0da0d_22_UpSampleTrilinear3d_cu_efb54c9339upsample_trilinear3d_backward_out_frameIddEEviT0_S3_S3_bNS_27GenericPackedTensorAccessorIT_Lm5ENS_16DefaultPtrTraitsElEENS4_IKS5_Lm5ES6_lEEPS5_:
        .type           _ZN2at6native55_GLOBAL__N__c1b0da0d_22_UpSampleTrilinear3d_cu_efb54c9339upsample_trilinear3d_backward_out_frameIddEEviT0_S3_S3_bNS_27GenericPackedTensorAccessorIT_Lm5ENS_16DefaultPtrTraitsElEENS4_IKS5_Lm5ES6_lEEPS5_,@function
        .size           _ZN2at6native55_GLOBAL__N__c1b0da0d_22_UpSampleTrilinear3d_cu_efb54c9339upsample_trilinear3d_backward_out_frameIddEEviT0_S3_S3_bNS_27GenericPackedTensorAccessorIT_Lm5ENS_16DefaultPtrTraitsElEENS4_IKS5_Lm5ES6_lEEPS5_,(.L_x_279 - _ZN2at6native55_GLOBAL__N__c1b0da0d_22_UpSampleTrilinear3d_cu_efb54c9339upsample_trilinear3d_backward_out_frameIddEEviT0_S3_S3_bNS_27GenericPackedTensorAccessorIT_Lm5ENS_16DefaultPtrTraitsElEENS4_IKS5_Lm5ES6_lEEPS5_)
        .other          _ZN2at6native55_GLOBAL__N__c1b0da0d_22_UpSampleTrilinear3d_cu_efb54c9339upsample_trilinear3d_backward_out_frameIddEEviT0_S3_S3_bNS_27GenericPackedTensorAccessorIT_Lm5ENS_16DefaultPtrTraitsElEENS4_IKS5_Lm5ES6_lEEPS5_,@"STO_CUDA_ENTRY STV_DEFAULT"
_ZN2at6native55_GLOBAL__N__c1b0da0d_22_UpSampleTrilinear3d_cu_efb54c9339upsample_trilinear3d_backward_out_frameIddEEviT0_S3_S3_bNS_27GenericPackedTensorAccessorIT_Lm5ENS_16DefaultPtrTraitsElEENS4_IKS5_Lm5ES6_lEEPS5_:
        /* <DEDUP_REMOVED lines=8> */
[----:B------:R-:W0:Y:S01]  /*0080*/  LDC R6, c[0x0][0x428] ;  /* 0x00010a00ff067b82 */ /* 0x000e220000000800 */
[----:B------:R-:W0:Y:S01]  /*0090*/  LDCU UR4, c[0x0][0x420] ;  /* 0x00008400ff0477ac */ /* 0x000e220008000800 */
[----:B------:R-:W1:Y:S01]  /*00a0*/  LDCU UR5, c[0x0][0x3d0] ;  /* 0x00007a00ff0577ac */ /* 0x000e620008000800 */
[----:B------:R-:W2:Y:S01]  /*00b0*/  LDCU.64 UR8, c[0x0][0x358] ;  /* 0x00006b00ff0877ac */ /* 0x000ea20008000a00 */
[----:B0-----:R-:W-:Y:S01]  /*00c0*/  IMAD R5, R6, UR4, RZ ;  /* 0x0000000406057c24 */ /* 0x001fe2000f8e02ff */
[----:B------:R-:W-:-:S04]  /*00d0*/  IABS R11, R6 ;  /* 0x00000006000b7213 */ /* 0x000fc80000000000 */
[-C--:B------:R-:W-:Y:S02]  /*00e0*/  IABS R7, R5.reuse ;  /* 0x0000000500077213 */ /* 0x080fe40000000000 */
[----:B------:R-:W-:Y:S02]  /*00f0*/  IABS R10, R5 ;  /* 0x00000005000a7213 */ /* 0x000fe40000000000 */
[----:B------:R-:W0:Y:S08]  /*0100*/  I2F.RP R4, R7 ;  /* 0x0000000700047306 */ /* 0x000e300000209400 */
[----:B0-----:R-:W0:Y:S02]  /*0110*/  MUFU.RCP R4, R4 ;  /* 0x0000000400047308 */ /* 0x001e240000001000 */
[----:B0-----:R-:W-:-:S06]  /*0120*/  VIADD R2, R4, 0xffffffe ;  /* 0x0ffffffe04027836 */ /* 0x001fcc0000000000 */
[----:B------:R-:W0:Y:S08]  /*0130*/  I2F.RP R4, R11 ;  /* 0x0000000b00047306 */ /* 0x000e300000209400 */
[----:B------:R3:W4:Y:S08]  /*0140*/  F2I.FTZ.U32.TRUNC.NTZ R3, R2 ;  /* 0x0000000200037305 */ /* 0x000730000021f000 */
[----:B0-----:R-:W0:Y:S01]  /*0150*/  MUFU.RCP R4, R4 ;  /* 0x0000000400047308 */ /* 0x001e220000001000 */
[----:B---3--:R-:W-:-:S02]  /*0160*/  HFMA2 R2, -RZ, RZ, 0, 0 ;  /* 0x00000000ff027431 */ /* 0x008fc400000001ff */
[----:B----4-:R-:W-:-:S04]  /*0170*/  IMAD.MOV R8, RZ, RZ, -R3 ;  /* 0x000000ffff087224 */ /* 0x010fc800078e0a03 */
[----:B------:R-:W-:Y:S01]  /*0180*/  IMAD R9, R8, R7, RZ ;  /* 0x0000000708097224 */ /* 0x000fe200078e02ff */
[----:B------:R-:W-:-:S03]  /*0190*/  IABS R8, R0 ;  /* 0x0000000000087213 */ /* 0x000fc60000000000 */
[----:B------:R-:W-:-:S04]  /*01a0*/  IMAD.HI.U32 R3, R3, R9, R2 ;  /* 0x0000000903037227 */ /* 0x000fc800078e0002 */
[----:B------:R-:W-:Y:S02]  /*01b0*/  IMAD.MOV R2, RZ, RZ, -R10 ;  /* 0x000000ffff027224 */ /* 0x000fe400078e0a0a */
[----:B------:R-:W-:-:S04]  /*01c0*/  IMAD.HI.U32 R9, R3, R8, RZ ;  /* 0x0000000803097227 */ /* 0x000fc800078e00ff */
[----:B------:R-:W-:-:S05]  /*01d0*/  IMAD R2, R9, R2, R8 ;  /* 0x0000000209027224 */ /* 0x000fca00078e0208 */
[----:B------:R-:W-:-:S13]  /*01e0*/  ISETP.GT.U32.AND P1, PT, R7, R2, PT ;  /* 0x000000020700720c */ /* 0x000fda0003f24070 */
[----:B------:R-:W-:Y:S02]  /*01f0*/  @!P1 IMAD.IADD R2, R2, 0x1, -R7 ;  /* 0x0000000102029824 */ /* 0x000fe400078e0a07 */
[----:B------:R-:W-:Y:S01]  /*0200*/  @!P1 VIADD R9, R9, 0x1 ;  /* 0x0000000109099836 */ /* 0x000fe20000000000 */
[----:B------:R-:W-:Y:S02]  /*0210*/  ISETP.NE.AND P1, PT, R5, RZ, PT ;  /* 0x000000ff0500720c */ /* 0x000fe40003f25270 */
[----:B------:R-:W-:Y:S02]  /*0220*/  ISETP.GE.U32.AND P0, PT, R2, R7, PT ;  /* 0x000000070200720c */ /* 0x000fe40003f06070 */
[----:B------:R-:W-:-:S04]  /*0230*/  LOP3.LUT R2, R0, R5, RZ, 0x3c, !PT ;  /* 0x0000000500027212 */ /* 0x000fc800078e3cff */
[----:B------:R-:W-:Y:S02]  /*0240*/  ISETP.GE.AND P2, PT, R2, RZ, PT ;  /* 0x000000ff0200720c */ /* 0x000fe40003f46270 */
[----:B0-----:R-:W-:-:S04]  /*0250*/  IADD3 R2, PT, PT, R4, 0xffffffe, RZ ;  /* 0x0ffffffe04027810 */ /* 0x001fc80007ffe0ff */
[----:B------:R0:W3:Y:S01]  /*0260*/  F2I.FTZ.U32.TRUNC.NTZ R3, R2 ;  /* 0x0000000200037305 */ /* 0x0000e2000021f000 */
[----:B------:R-:W-:-:S06]  /*0270*/  @P0 VIADD R9, R9, 0x1 ;  /* 0x0000000109090836 */ /* 0x000fcc0000000000 */
[----:B------:R-:W-:Y:S02]  /*0280*/  @!P2 IADD3 R9, PT, PT, -R9, RZ, RZ ;  /* 0x000000ff0909a210 */ /* 0x000fe40007ffe1ff */
[----:B------:R-:W-:Y:S02]  /*0290*/  @!P1 LOP3.LUT R9, RZ, R5, RZ, 0x33, !PT ;  /* 0x00000005ff099212 */ /* 0x000fe400078e33ff */
[----:B0-----:R-:W-:-:S03]  /*02a0*/  MOV R2, RZ ;  /* 0x000000ff00027202 */ /* 0x001fc60000000f00 */
[----:B------:R-:W-:Y:S02]  /*02b0*/  IMAD.MOV R4, RZ, RZ, -R9 ;  /* 0x000000ffff047224 */ /* 0x000fe400078e0a09 */
[--C-:B---3--:R-:W-:Y:S02]  /*02c0*/  IMAD.MOV R8, RZ, RZ, -R3.reuse ;  /* 0x000000ffff087224 */ /* 0x108fe400078e0a03 */
[----:B------:R-:W-:Y:S02]  /*02d0*/  IMAD R7, R5, R4, R0 ;  /* 0x0000000405077224 */ /* 0x000fe400078e0200 */
[----:B------:R-:W-:Y:S01]  /*02e0*/  IMAD R5, R8, R11, RZ ;  /* 0x0000000b08057224 */ /* 0x000fe200078e02ff */
[----:B------:R-:W0:Y:S02]  /*02f0*/  LDC R4, c[0x0][0x3c0] ;  /* 0x0000f000ff047b82 */ /* 0x000e240000000800 */
[----:B------:R-:W-:Y:S01]  /*0300*/  IABS R0, R7 ;  /* 0x0000000700007213 */ /* 0x000fe20000000000 */
[----:B------:R-:W-:-:S04]  /*0310*/  IMAD.HI.U32 R2, R3, R5, R2 ;  /* 0x0000000503027227 */ /* 0x000fc800078e0002 */
[----:B------:R-:W-:Y:S01]  /*0320*/  IMAD.MOV.U32 R3, RZ, RZ, R0 ;  /* 0x000000ffff037224 */ /* 0x000fe200078e0000 */
[----:B------:R-:W0:Y:S03]  /*0330*/  LDC R5, c[0x0][0x418] ;  /* 0x00010600ff057b82 */ /* 0x000e260000000800 */
[----:B------:R-:W-:-:S04]  /*0340*/  IMAD.HI.U32 R0, R2, R3, RZ ;  /* 0x0000000302007227 */ /* 0x000fc800078e00ff */
[----:B------:R-:W-:-:S04]  /*0350*/  IMAD.MOV R2, RZ, RZ, -R0 ;  /* 0x000000ffff027224 */ /* 0x000fc800078e0a00 */
[C---:B------:R-:W-:Y:S02]  /*0360*/  IMAD R2, R11.reuse, R2, R3 ;  /* 0x000000020b027224 */ /* 0x040fe400078e0203 */
[----:B------:R-:W3:Y:S03]  /*0370*/  LDC R3, c[0x0][0x3c8] ;  /* 0x0000f200ff037b82 */ /* 0x000ee60000000800 */
[----:B------:R-:W-:-:S13]  /*0380*/  ISETP.GT.U32.AND P1, PT, R11, R2, PT ;  /* 0x000000020b00720c */ /* 0x000fda0003f24070 */
[-C--:B------:R-:W-:Y:S01]  /*0390*/  @!P1 IADD3 R2, PT, PT, R2, -R11.reuse, RZ ;  /* 0x8000000b02029210 */ /* 0x080fe20007ffe0ff */
[----:B------:R-:W-:Y:S01]  /*03a0*/  @!P1 VIADD R0, R0, 0x1 ;  /* 0x0000000100009836 */ /* 0x000fe20000000000 */
[----:B------:R-:W-:Y:S02]  /*03b0*/  ISETP.NE.AND P1, PT, R6, RZ, PT ;  /* 0x000000ff0600720c */ /* 0x000fe40003f25270 */
[----:B------:R-:W-:Y:S02]  /*03c0*/  ISETP.GE.U32.AND P0, PT, R2, R11, PT ;  /* 0x0000000b0200720c */ /* 0x000fe40003f06070 */
[----:B------:R-:W-:-:S04]  /*03d0*/  LOP3.LUT R2, R7, R6, RZ, 0x3c, !PT ;  /* 0x0000000607027212 */ /* 0x000fc800078e3cff */
[----:B------:R-:W-:-:S07]  /*03e0*/  ISETP.GE.AND P2, PT, R2, RZ, PT ;  /* 0x000000ff0200720c */ /* 0x000fce0003f46270 */
[----:B------:R-:W-:Y:S01]  /*03f0*/  @P0 VIADD R0, R0, 0x1 ;  /* 0x0000000100000836 */ /* 0x000fe20000000000 */
[----:B---3--:R-:W-:-:S04]  /*0400*/  ISETP.NE.AND P0, PT, R3, UR4, PT ;  /* 0x0000000403007c0c */ /* 0x008fc8000bf05270 */
[----:B0-----:R-:W-:Y:S02]  /*0410*/  ISETP.NE.OR P0, PT, R4, R5, P0 ;  /* 0x000000050400720c */ /* 0x001fe40000705670 */
[----:B------:R-:W-:Y:S02]  /*0420*/  @!P2 IADD3 R0, PT, PT, -R0, RZ, RZ ;  /* 0x000000ff0000a210 */ /* 0x000fe40007ffe1ff */
[----:B-1----:R-:W-:Y:S02]  /*0430*/  ISETP.NE.OR P0, PT, R6, UR5, P0 ;  /* 0x0000000506007c0c */ /* 0x002fe40008705670 */
[----:B------:R-:W-:-:S05]  /*0440*/  @!P1 LOP3.LUT R0, RZ, R6, RZ, 0x33, !PT ;  /* 0x00000006ff009212 */ /* 0x000fca00078e33ff */
[----:B------:R-:W-:-:S04]  /*0450*/  IMAD.MOV R5, RZ, RZ, -R0 ;  /* 0x000000ffff057224 */ /* 0x000fc800078e0a00 */
[----:B------:R-:W-:Y:S02]  /*0460*/  IMAD R2, R6, R5, R7 ;  /* 0x0000000506027224 */ /* 0x000fe400078e0207 */
[----:B--2---:R-:W-:Y:S05]  /*0470*/  @P0 BRA `(.L_x_210) ;  /* 0x0000000c00a80947 */ /* 0x004fea0003800000 */
        /* <DEDUP_REMOVED lines=9> */
[----:B-1----:R-:W-:Y:S02]  /*0510*/  IMAD R7, R3, UR4, RZ ;  /* 0x0000000403077c24 */ /* 0x002fe4000f8e02ff */
[----:B------:R-:W-:Y:S01]  /*0520*/  IMAD.WIDE.U32 R4, R2, UR4, RZ ;  /* 0x0000000402047c25 */ /* 0x000fe2000f8e00ff */
[----:B0-----:R-:W-:-:S03]  /*0530*/  ISETP.GE.AND P0, PT, R18, 0x1, PT ;  /* 0x000000011200780c */ /* 0x001fc60003f06270 */
[----:B--2---:R-:W-:Y:S02]  /*0540*/  IMAD R3, R3, UR18, RZ ;  /* 0x0000001203037c24 */ /* 0x004fe4000f8e02ff */
[C---:B------:R-:W-:Y:S01]  /*0550*/  IMAD R7, R2.reuse, UR5, R7 ;  /* 0x0000000502077c24 */ /* 0x040fe2000f8e0207 */
[----:B------:R-:W0:Y:S01]  /*0560*/  LDCU.64 UR4, c[0x0][0x3e8] ;  /* 0x00007d00ff0477ac */ /* 0x000e220008000a00 */
[C---:B------:R-:W-:Y:S02]  /*0570*/  IMAD R11, R2.reuse, UR19, R3 ;  /* 0x00000013020b7c24 */ /* 0x040fe4000f8e0203 */
[----:B------:R-:W-:-:S04]  /*0580*/  IMAD.WIDE.U32 R2, R2, UR18, RZ ;  /* 0x0000001202027c25 */ /* 0x000fc8000f8e00ff */
[C---:B------:R-:W-:Y:S01]  /*0590*/  IMAD R15, R6.reuse, UR16, RZ ;  /* 0x00000010060f7c24 */ /* 0x040fe2000f8e02ff */
[----:B------:R-:W-:Y:S01]  /*05a0*/  IADD3 R11, PT, PT, R3, R11, RZ ;  /* 0x0000000b030b7210 */ /* 0x000fe20007ffe0ff */
[----:B---3--:R-:W-:Y:S02]  /*05b0*/  IMAD R3, R6, UR14, RZ ;  /* 0x0000000e06037c24 */ /* 0x008fe4000f8e02ff */
[----:B------:R-:W-:Y:S02]  /*05c0*/  IMAD.IADD R5, R5, 0x1, R7 ;  /* 0x0000000105057824 */ /* 0x000fe400078e0207 */
[----:B------:R-:W-:Y:S02]  /*05d0*/  IMAD R13, R0, UR15, R3 ;  /* 0x0000000f000d7c24 */ /* 0x000fe4000f8e0203 */
[----:B------:R-:W-:Y:S01]  /*05e0*/  IMAD.MOV.U32 R10, RZ, RZ, R2 ;  /* 0x000000ffff0a7224 */ /* 0x000fe200078e0002 */
[----:B0-----:R-:W-:Y:S06]  /*05f0*/  @!P0 EXIT ;  /* 0x000000000000894d */ /* 0x001fec0003800000 */
[----:B------:R-:W-:Y:S01]  /*0600*/  IMAD.WIDE.U32 R6, R0, UR14, R4 ;  /* 0x0000000e00067c25 */ /* 0x000fe2000f8e0004 */
[----:B------:R-:W0:Y:S01]  /*0610*/  LDC.64 R2, c[0x0][0x3e0] ;  /* 0x0000f800ff027b82 */ /* 0x000e220000000a00 */
[----:B------:R-:W-:Y:S02]  /*0620*/  LOP3.LUT R24, R18, 0x7, RZ, 0xc0, !PT ;  /* 0x0000000712187812 */ /* 0x000fe400078ec0ff */
[C---:B------:R-:W-:Y:S01]  /*0630*/  IMAD R15, R0.reuse, UR17, R15 ;  /* 0x00000011000f7c24 */ /* 0x040fe2000f8e020f */
[----:B------:R-:W-:Y:S01]  /*0640*/  IADD3 R7, PT, PT, R7, R13, RZ ;  /* 0x0000000d07077210 */ /* 0x000fe20007ffe0ff */
[----:B------:R-:W-:Y:S01]  /*0650*/  IMAD.WIDE.U32 R10, R0, UR16, R10 ;  /* 0x00000010000a7c25 */ /* 0x000fe2000f8e000a */
[----:B------:R-:W-:Y:S02]  /*0660*/  SHF.R.S32.HI R0, RZ, 0x1f, R9 ;  /* 0x0000001fff007819 */ /* 0x000fe40000011409 */
[----:B------:R-:W1:Y:S01]  /*0670*/  LDC.64 R4, c[0x0][0x438] ;  /* 0x00010e00ff047b82 */ /* 0x000e620000000a00 */
[----:B------:R-:W-:Y:S01]  /*0680*/  IMAD.IADD R11, R11, 0x1, R15 ;  /* 0x000000010b0b7824 */ /* 0x000fe200078e020f */
[----:B------:R-:W-:Y:S01]  /*0690*/  IADD3 R12, PT, PT, R24, -0x1, RZ ;  /* 0xffffffff180c7810 */ /* 0x000fe20007ffe0ff */
[----:B------:R-:W-:-:S02]  /*06a0*/  IMAD R8, R0, UR12, RZ ;  /* 0x0000000c00087c24 */ /* 0x000fc4000f8e02ff */
[----:B------:R-:W-:Y:S01]  /*06b0*/  IMAD R0, R0, UR4, RZ ;  /* 0x0000000400007c24 */ /* 0x000fe2000f8e02ff */
[----:B------:R-:W-:Y:S01]  /*06c0*/  ISETP.GE.U32.AND P0, PT, R12, 0x3, PT ;  /* 0x000000030c00780c */ /* 0x000fe20003f06070 */
[C---:B------:R-:W-:Y:S02]  /*06d0*/  IMAD R25, R9.reuse, UR13, R8 ;  /* 0x0000000d09197c24 */ /* 0x040fe4000f8e0208 */
[C---:B------:R-:W-:Y:S01]  /*06e0*/  IMAD R27, R9.reuse, UR5, R0 ;  /* 0x00000005091b7c24 */ /* 0x040fe2000f8e0200 */
[C---:B------:R-:W-:Y:S01]  /*06f0*/  LOP3.LUT R0, R18.reuse, 0x7ffffff8, RZ, 0xc0, !PT ;  /* 0x7ffffff812007812 */ /* 0x040fe200078ec0ff */
[----:B------:R-:W-:Y:S01]  /*0700*/  IMAD.WIDE.U32 R6, R9, UR12, R6 ;  /* 0x0000000c09067c25 */ /* 0x000fe2000f8e0006 */
[----:B------:R-:W-:-:S03]  /*0710*/  LOP3.LUT R18, R18, 0x3, RZ, 0xc0, !PT ;  /* 0x0000000312127812 */ /* 0x000fc600078ec0ff */
[----:B------:R-:W-:Y:S01]  /*0720*/  IMAD.WIDE.U32 R8, R9, UR4, R10 ;  /* 0x0000000409087c25 */ /* 0x000fe2000f8e000a */
[C-C-:B0-----:R-:W-:Y:S01]  /*0730*/  SHF.L.U64.HI R20, R2.reuse, 0x6, R3.reuse ;  /* 0x0000000602147819 */ /* 0x141fe20000010203 */
[----:B------:R-:W-:Y:S01]  /*0740*/  UMOV UR4, URZ ;  /* 0x000000ff00047c82 */ /* 0x000fe20008000000 */
[C---:B------:R-:W-:Y:S01]  /*0750*/  SHF.L.U64.HI R3, R2.reuse, 0x3, R3 ;  /* 0x0000000302037819 */ /* 0x040fe20000010203 */
[----:B------:R-:W-:Y:S01]  /*0760*/  IMAD.MOV R19, RZ, RZ, -R0 ;  /* 0x000000ffff137224 */ /* 0x000fe200078e0a00 */
[----:B------:R-:W-:Y:S01]  /*0770*/  SHF.L.U32 R21, R2, 0x3, RZ ;  /* 0x0000000302157819 */ /* 0x000fe200000006ff */
[----:B------:R-:W-:Y:S01]  /*0780*/  IMAD.IADD R27, R9, 0x1, R27 ;  /* 0x00000001091b7824 */ /* 0x000fe200078e021b */
[----:B------:R-:W-:Y:S02]  /*0790*/  IADD3 R25, PT, PT, R7, R25, RZ ;  /* 0x0000001907197210 */ /* 0x000fe40007ffe0ff */
[C-C-:B-1----:R-:W-:Y:S01]  /*07a0*/  SHF.L.U64.HI R22, R4.reuse, 0x6, R5.reuse ;  /* 0x0000000604167819 */ /* 0x142fe20000010205 */
[C---:B------:R-:W-:Y:S01]  /*07b0*/  IMAD.SHL.U32 R23, R4.reuse, 0x8, RZ ;  /* 0x0000000804177824 */ /* 0x040fe200078e00ff */
[----:B------:R-:W-:-:S07]  /*07c0*/  SHF.L.U64.HI R5, R4, 0x3, R5 ;  /* 0x0000000304057819 */ /* 0x000fce0000010205 */
.L_x_216:
[----:B0-----:R-:W0:Y:S01]  /*07d0*/  LDCU UR5, c[0x0][0x3b8] ;  /* 0x00007700ff0577ac */ /* 0x001e220008000800 */
[----:B-1----:R-:W1:Y:S01]  /*07e0*/  LDC.64 R16, c[0x0][0x430] ;  /* 0x00010c00ff107b82 */ /* 0x002e620000000a00 */
[----:B------:R-:W-:Y:S01]  /*07f0*/  MOV R10, R6 ;  /* 0x00000006000a7202 */ /* 0x000fe20000000f00 */
[----:B------:R-:W-:Y:S01]  /*0800*/  IMAD.MOV.U32 R11, RZ, RZ, R25 ;  /* 0x000000ffff0b7224 */ /* 0x000fe200078e0019 */
[----:B------:R-:W-:Y:S01]  /*0810*/  MOV R26, R8 ;  /* 0x00000008001a7202 */ /* 0x000fe20000000f00 */
[----:B------:R-:W-:-:S04]  /*0820*/  IMAD.MOV.U32 R29, RZ, RZ, RZ ;  /* 0x000000ffff1d7224 */ /* 0x000fc800078e00ff */
        /* <DEDUP_REMOVED lines=8> */
[----:B------:R-:W-:Y:S01]  /*08b0*/  MOV R16, R19 ;  /* 0x0000001300107202 */ /* 0x000fe20000000f00 */
[----:B------:R-:W1:Y:S01]  /*08c0*/  LDCU.64 UR10, c[0x0][0x400] ;  /* 0x00008000ff0a77ac */ /* 0x000e620008000a00 */
[----:B0-----:R-:W-:Y:S02]  /*08d0*/  LEA R28, P1, R12, UR6, 0x3 ;  /* 0x000000060c1c7c11 */ /* 0x001fe4000f8218ff */
[----:B-1----:R-:W-:Y:S02]  /*08e0*/  LEA R14, P2, R10, UR10, 0x3 ;  /* 0x0000000a0a0e7c11 */ /* 0x002fe4000f8418ff */
[----:B------:R-:W-:Y:S02]  /*08f0*/  LEA.HI.X R29, R12, UR7, R15, 0x3, P1 ;  /* 0x000000070c1d7c11 */ /* 0x000fe400088f1c0f */
[----:B------:R-:W-:-:S09]  /*0900*/  LEA.HI.X R31, R10, UR11, R17, 0x3, P2 ;  /* 0x0000000b0a1f7c11 */ /* 0x000fd200090f1c11 */
.L_x_212:
[----:B------:R-:W-:-:S05]  /*0910*/  IMAD.MOV.U32 R30, RZ, RZ, R14 ;  /* 0x000000ffff1e7224 */ /* 0x000fca00078e000e */
[----:B0-----:R-:W2:Y:S01]  /*0920*/  LDG.E.64 R32, desc[UR8][R30.64] ;  /* 0x000000081e207981 */ /* 0x001ea2000c1e1b00 */
[----:B------:R-:W-:-:S04]  /*0930*/  IADD3 R38, P1, PT, R14, R23, RZ ;  /* 0x000000170e267210 */ /* 0x000fc80007f3e0ff */
[----:B------:R-:W-:Y:S02]  /*0940*/  IADD3.X R39, PT, PT, R31, R5, RZ, P1, !PT ;  /* 0x000000051f277210 */ /* 0x000fe40000ffe4ff */
[----:B------:R-:W-:Y:S01]  /*0950*/  IADD3 R40, P1, PT, R28, R21, RZ ;  /* 0x000000151c287210 */ /* 0x000fe20007f3e0ff */
[----:B--2---:R0:W-:Y:S04]  /*0960*/  STG.E.64 desc[UR8][R28.64], R32 ;  /* 0x000000201c007986 */ /* 0x0041e8000c101b08 */
[----:B------:R-:W2:Y:S01]  /*0970*/  LDG.E.64 R34, desc[UR8][R38.64] ;  /* 0x0000000826227981 */ /* 0x000ea2000c1e1b00 */
[----:B------:R-:W-:Y:S01]  /*0980*/  IADD3 R42, P2, PT, R38, R23, RZ ;  /* 0x00000017262a7210 */ /* 0x000fe20007f5e0ff */
[----:B------:R-:W-:-:S03]  /*0990*/  IMAD.X R41, R29, 0x1, R3, P1 ;  /* 0x000000011d297824 */ /* 0x000fc600008e0603 */
        /* <DEDUP_REMOVED lines=9> */
[----:B0-----:R-:W3:Y:S01]  /*0a30*/  LDG.E.64 R32, desc[UR8][R46.64] ;  /* 0x000000082e207981 */ /* 0x001ee2000c1e1b00 */
[----:B------:R-:W-:Y:S01]  /*0a40*/  IADD3 R48, P2, PT, R46, R23, RZ ;  /* 0x000000172e307210 */ /* 0x000fe20007f5e0ff */
[----:B------:R-:W-:-:S03]  /*0a50*/  IMAD.X R39, R45, 0x1, R3, P1 ;  /* 0x000000012d277824 */ /* 0x000fc600008e0603 */
[----:B------:R-:W-:Y:S02]  /*0a60*/  IADD3.X R49, PT, PT, R47, R5, RZ, P2, !PT ;  /* 0x000000052f317210 */ /* 0x000fe400017fe4ff */
[----:B-1----:R-:W-:Y:S01]  /*0a70*/  IADD3 R40, P1, PT, R38, R21, RZ ;  /* 0x0000001526287210 */ /* 0x002fe20007f3e0ff */
[----:B---3--:R0:W-:Y:S04]  /*0a80*/  STG.E.64 desc[UR8][R38.64], R32 ;  /* 0x0000002026007986 */ /* 0x0081e8000c101b08 */
[----:B------:R-:W3:Y:S01]  /*0a90*/  LDG.E.64 R34, desc[UR8][R48.64] ;  /* 0x0000000830227981 */ /* 0x000ee2000c1e1b00 */
[----:B------:R-:W-:Y:S01]  /*0aa0*/  IADD3 R42, P2, PT, R48, R23, RZ ;  /* 0x00000017302a7210 */ /* 0x000fe20007f5e0ff */
[----:B------:R-:W-:-:S03]  /*0ab0*/  IMAD.X R41, R39, 0x1, R3, P1 ;  /* 0x0000000127297824 */ /* 0x000fc600008e0603 */
[----:B------:R-:W-:Y:S02]  /*0ac0*/  IADD3.X R43, PT, PT, R49, R5, RZ, P2, !PT ;  /* 0x00000005312b7210 */ /* 0x000fe400017fe4ff */
[----:B--2---:R-:W-:Y:S01]  /*0ad0*/  IADD3 R44, P1, PT, R40, R21, RZ ;  /* 0x00000015282c7210 */ /* 0x004fe20007f3e0ff */
[----:B---3--:R1:W-:Y:S04]  /*0ae0*/  STG.E.64 desc[UR8][R40.64], R34 ;  /* 0x0000002228007986 */ /* 0x0083e8000c101b08 */
[----:B------:R-:W2:Y:S01]  /*0af0*/  LDG.E.64 R36, desc[UR8][R42.64] ;  /* 0x000000082a247981 */ /* 0x000ea2000c1e1b00 */
[----:B------:R-:W-:Y:S01]  /*0b00*/  IADD3 R46, P2, PT, R42, R23, RZ ;  /* 0x000000172a2e7210 */ /* 0x000fe20007f5e0ff */
[----:B------:R-:W-:-:S03]  /*0b10*/  IMAD.X R45, R41, 0x1, R3, P1 ;  /* 0x00000001292d7824 */ /* 0x000fc600008e0603 */
[----:B------:R-:W-:Y:S02]  /*0b20*/  IADD3.X R47, PT, PT, R43, R5, RZ, P2, !PT ;  /* 0x000000052b2f7210 */ /* 0x000fe400017fe4ff */
[----:B0-----:R-:W-:Y:S01]  /*0b30*/  IADD3 R38, P1, PT, R44, R21, RZ ;  /* 0x000000152c267210 */ /* 0x001fe20007f3e0ff */
[----:B--2---:R0:W-:Y:S04]  /*0b40*/  STG.E.64 desc[UR8][R44.64], R36 ;  /* 0x000000242c007986 */ /* 0x0041e8000c101b08 */
[----:B------:R-:W2:Y:S01]  /*0b50*/  LDG.E.64 R32, desc[UR8][R46.64] ;  /* 0x000000082e207981 */ /* 0x000ea2000c1e1b00 */
[----:B------:R-:W-:Y:S01]  /*0b60*/  IADD3 R48, P2, PT, R46, R23, RZ ;  /* 0x000000172e307210 */ /* 0x000fe20007f5e0ff */
[----:B------:R-:W-:-:S03]  /*0b70*/  IMAD.X R39, R45, 0x1, R3, P1 ;  /* 0x000000012d277824 */ /* 0x000fc600008e0603 */
[----:B------:R-:W-:Y:S02]  /*0b80*/  IADD3.X R49, PT, PT, R47, R5, RZ, P2, !PT ;  /* 0x000000052f317210 */ /* 0x000fe400017fe4ff */
[----:B-1----:R-:W-:Y:S02]  /*0b90*/  IADD3 R40, P1, PT, R38, R21, RZ ;  /* 0x0000001526287210 */ /* 0x002fe40007f3e0ff */
[----:B------:R-:W-:-:S03]  /*0ba0*/  IADD3 R16, PT, PT, R16, 0x8, RZ ;  /* 0x0000000810107810 */ /* 0x000fc60007ffe0ff */
[----:B------:R-:W-:Y:S01]  /*0bb0*/  IMAD.X R41, R39, 0x1, R3, P1 ;  /* 0x0000000127297824 */ /* 0x000fe200008e0603 */
[----:B--2---:R0:W-:Y:S04]  /*0bc0*/  STG.E.64 desc[UR8][R38.64], R32 ;  /* 0x0000002026007986 */ /* 0x0041e8000c101b08 */
[----:B------:R-:W2:Y:S01]  /*0bd0*/  LDG.E.64 R34, desc[UR8][R48.64] ;  /* 0x0000000830227981 */ /* 0x000ea2000c1e1b00 */
[----:B------:R-:W-:Y:S02]  /*0be0*/  ISETP.NE.AND P1, PT, R16, RZ, PT ;  /* 0x000000ff1000720c */ /* 0x000fe40003f25270 */
[----:B------:R-:W-:Y:S02]  /*0bf0*/  LEA R28, P2, R2, R28, 0x6 ;  /* 0x0000001c021c7211 */ /* 0x000fe400078430ff */
[----:B------:R-:W-:-:S03]  /*0c00*/  LEA R14, P3, R4, R14, 0x6 ;  /* 0x0000000e040e7211 */ /* 0x000fc600078630ff */
[----:B------:R-:W-:Y:S01]  /*0c10*/  IMAD.X R29, R29, 0x1, R20, P2 ;  /* 0x000000011d1d7824 */ /* 0x000fe200010e0614 */
[----:B------:R-:W-:Y:S01]  /*0c20*/  IADD3.X R31, PT, PT, R31, R22, RZ, P3, !PT ;  /* 0x000000161f1f7210 */ /* 0x000fe20001ffe4ff */
[----:B--2---:R0:W-:Y:S04]  /*0c30*/  STG.E.64 desc[UR8][R40.64], R34 ;  /* 0x0000002228007986 */ /* 0x0041e8000c101b08 */
[----:B------:R-:W-:Y:S05]  /*0c40*/  @P1 BRA `(.L_x_212) ;  /* 0xfffffffc00301947 */ /* 0x000fea000383ffff */
[----:B------:R-:W-:-:S07]  /*0c50*/  IMAD.MOV.U32 R29, RZ, RZ, R0 ;  /* 0x000000ffff1d7224 */ /* 0x000fce00078e0000 */
.L_x_211:
        /* <DEDUP_REMOVED lines=12> */
[----:B------:R-:W-:-:S06]  /*0d20*/  LEA.HI.X R35, R30, UR11, R31, 0x3, P2 ;  /* 0x0000000b1e237c11 */ /* 0x000fcc00090f1c1f */
[----:B------:R-:W4:Y:S01]  /*0d30*/  LDG.E.64 R34, desc[UR8][R34.64] ;  /* 0x0000000822227981 */ /* 0x000f22000c1e1b00 */
        /* <DEDUP_REMOVED lines=10> */
[----:B----4-:R0:W-:Y:S04]  /*0de0*/  STG.E.64 desc[UR8][R42.64], R34 ;  /* 0x000000222a007986 */ /* 0x0101e8000c101b08 */
[----:B------:R-:W2:Y:S01]  /*0df0*/  LDG.E.64 R36, desc[UR8][R36.64] ;  /* 0x0000000824247981 */ /* 0x000ea2000c1e1b00 */
        /* <DEDUP_REMOVED lines=9> */
[----:B--2---:R1:W-:Y:S04]  /*0e90*/  STG.E.64 desc[UR8][R38.64], R36 ;  /* 0x0000002426007986 */ /* 0x0043e8000c101b08 */
[----:B------:R-:W2:Y:S01]  /*0ea0*/  LDG.E.64 R30, desc[UR8][R40.64] ;  /* 0x00000008281e7981 */ /* 0x000ea2000c1e1b00 */
[----:B------:R-:W-:Y:S01]  /*0eb0*/  IADD3 R47, PT, PT, R29, 0x3, RZ ;  /* 0x000000031d2f7810 */ /* 0x000fe20007ffe0ff */
[----:B------:R-:W-:-:S04]  /*0ec0*/  IMAD.WIDE.U32 R32, R45, UR12, R14 ;  /* 0x0000000c2d207c25 */ /* 0x000fc8000f8e000e */
[----:B0-----:R-:W-:Y:S01]  /*0ed0*/  IMAD.WIDE.U32 R34, R47, UR6, R16 ;  /* 0x000000062f227c25 */ /* 0x001fe2000f8e0010 */
[----:B------:R-:W-:-:S03]  /*0ee0*/  LEA R42, P2, R32, UR14, 0x3 ;  /* 0x0000000e202a7c11 */ /* 0x000fc6000f8418ff */
[----:B------:R-:W-:Y:S01]  /*0ef0*/  IMAD R45, R45, UR13, R33 ;  /* 0x0000000d2d2d7c24 */ /* 0x000fe2000f8e0221 */
[----:B------:R-:W-:Y:S01]  /*0f00*/  LEA R44, P3, R34, UR10, 0x3 ;  /* 0x0000000a222c7c11 */ /* 0x000fe2000f8618ff */
[----:B------:R-:W-:-:S03]  /*0f10*/  IMAD R35, R47, UR7, R35 ;  /* 0x000000072f237c24 */ /* 0x000fc6000f8e0223 */
[----:B------:R-:W-:Y:S02]  /*0f20*/  LEA.HI.X R43, R32, UR15, R45, 0x3, P2 ;  /* 0x0000000f202b7c11 */ /* 0x000fe400090f1c2d */
[----:B------:R-:W-:-:S03]  /*0f30*/  LEA.HI.X R45, R34, UR11, R35, 0x3, P3 ;  /* 0x0000000b222d7c11 */ /* 0x000fc600098f1c23 */
[----:B--2---:R2:W-:Y:S04]  /*0f40*/  STG.E.64 desc[UR8][R42.64], R30 ;  /* 0x0000001e2a007986 */ /* 0x0045e8000c101b08 */
[----:B------:R-:W3:Y:S01]  /*0f50*/  LDG.E.64 R32, desc[UR8][R44.64] ;  /* 0x000000082c207981 */ /* 0x000ee2000c1e1b00 */
[----:B------:R-:W-:-:S04]  /*0f60*/  IMAD.WIDE.U32 R34, R47, UR12, R14 ;  /* 0x0000000c2f227c25 */ /* 0x000fc8000f8e000e */
[----:B------:R-:W-:Y:S01]  /*0f70*/  IMAD R47, R47, UR13, R35 ;  /* 0x0000000d2f2f7c24 */ /* 0x000fe2000f8e0223 */
[----:B-1----:R-:W-:Y:S01]  /*0f80*/  LEA R36, P2, R34, UR14, 0x3 ;  /* 0x0000000e22247c11 */ /* 0x002fe2000f8418ff */
[----:B------:R-:W-:-:S03]  /*0f90*/  VIADD R29, R29, 0x4 ;  /* 0x000000041d1d7836 */ /* 0x000fc60000000000 */
[----:B------:R-:W-:-:S05]  /*0fa0*/  LEA.HI.X R37, R34, UR15, R47, 0x3, P2 ;  /* 0x0000000f22257c11 */ /* 0x000fca00090f1c2f */
[----:B---3--:R2:W-:Y:S04]  /*0fb0*/  STG.E.64 desc[UR8][R36.64], R32 ;  /* 0x0000002024007986 */ /* 0x0085e8000c101b08 */
.L_x_214:
[----:B------:R-:W-:Y:S05]  /*0fc0*/  @!P1 BRA `(.L_x_213) ;  /* 0x0000000000c09947 */ /* 0x000fea0003800000 */
[----:B------:R-:W-:Y:S01]  /*0fd0*/  ISETP.NE.AND P1, PT, R18, 0x1, PT ;  /* 0x000000011200780c */ /* 0x000fe20003f25270 */
[----:B------:R-:W-:-:S12]  /*0fe0*/  ULOP3.LUT UP0, URZ, UR5, 0x1, URZ, 0xc0, !UPT ;  /* 0x0000000105ff7892 */ /* 0x000fd8000f80c0ff */
[----:B------:R-:W-:Y:S05]  /*0ff0*/  @!P1 BRA `(.L_x_215) ;  /* 0x0000000000709947 */ /* 0x000fea0003800000 */
[----:B------:R-:W2:Y:S01]  /*1000*/  LDCU.64 UR6, c[0x0][0x438] ;  /* 0x00008700ff0677ac */ /* 0x000ea20008000a00 */
[----:B------:R-:W-:Y:S01]  /*1010*/  MOV R16, R10 ;  /* 0x0000000a00107202 */ /* 0x000fe20000000f00 */
[----:B------:R-:W0:Y:S01]  /*1020*/  LDCU.64 UR10, c[0x0][0x400] ;  /* 0x00008000ff0a77ac */ /* 0x000e220008000a00 */
[----:B------:R-:W1:Y:S01]  /*1030*/  LDCU.64 UR12, c[0x0][0x3e0] ;  /* 0x00007c00ff0c77ac */ /* 0x000e620008000a00 */
[----:B------:R-:W3:Y:S02]  /*1040*/  LDCU.64 UR14, c[0x0][0x3a8] ;  /* 0x00007500ff0e77ac */ /* 0x000ee40008000a00 */
[----:B--2---:R-:W-:-:S04]  /*1050*/  IMAD.WIDE.U32 R30, R29, UR6, R16 ;  /* 0x000000061d1e7c25 */ /* 0x004fc8000f8e0010 */
[----:B------:R-:W-:Y:S01]  /*1060*/  IMAD R31, R29, UR7, R31 ;  /* 0x000000071d1f7c24 */ /* 0x000fe2000f8e021f */
[----:B0-----:R-:W-:-:S04]  /*1070*/  LEA R32, P1, R30, UR10, 0x3 ;  /* 0x0000000a1e207c11 */ /* 0x001fc8000f8218ff */
[----:B------:R-:W-:-:S05]  /*1080*/  LEA.HI.X R33, R30, UR11, R31, 0x3, P1 ;  /* 0x0000000b1e217c11 */ /* 0x000fca00088f1c1f */
[----:B------:R-:W2:Y:S01]  /*1090*/  LDG.E.64 R30, desc[UR8][R32.64] ;  /* 0x00000008201e7981 */ /* 0x000ea2000c1e1b00 */
[----:B------:R-:W-:Y:S01]  /*10a0*/  MOV R14, R12 ;  /* 0x0000000c000e7202 */ /* 0x000fe20000000f00 */
[----:B------:R-:W-:-:S04]  /*10b0*/  VIADD R43, R29, 0x1 ;  /* 0x000000011d2b7836 */ /* 0x000fc80000000000 */
[----:B-1----:R-:W-:-:S04]  /*10c0*/  IMAD.WIDE.U32 R34, R29, UR12, R14 ;  /* 0x0000000c1d227c25 */ /* 0x002fc8000f8e000e */
[----:B------:R-:W-:Y:S01]  /*10d0*/  IMAD.WIDE.U32 R38, R43, UR6, R16 ;  /* 0x000000062b267c25 */ /* 0x000fe2000f8e0010 */
[----:B---3--:R-:W-:-:S03]  /*10e0*/  LEA R36, P1, R34, UR14, 0x3 ;  /* 0x0000000e22247c11 */ /* 0x008fc6000f8218ff */
[----:B------:R-:W-:Y:S01]  /*10f0*/  IMAD R35, R29, UR13, R35 ;  /* 0x0000000d1d237c24 */ /* 0x000fe2000f8e0223 */
[----:B------:R-:W-:Y:S01]  /*1100*/  LEA R40, P2, R38, UR10, 0x3 ;  /* 0x0000000a26287c11 */ /* 0x000fe2000f8418ff */
[----:B------:R-:W-:-:S03]  /*1110*/  IMAD R39, R43, UR7, R39 ;  /* 0x000000072b277c24 */ /* 0x000fc6000f8e0227 */
[----:B------:R-:W-:Y:S02]  /*1120*/  LEA.HI.X R37, R34, UR15, R35, 0x3, P1 ;  /* 0x0000000f22257c11 */ /* 0x000fe400088f1c23 */
[----:B------:R-:W-:-:S03]  /*1130*/  LEA.HI.X R41, R38, UR11, R39, 0x3, P2 ;  /* 0x0000000b26297c11 */ /* 0x000fc600090f1c27 */
[----:B--2---:R1:W-:Y:S04]  /*1140*/  STG.E.64 desc[UR8][R36.64], R30 ;  /* 0x0000001e24007986 */ /* 0x0043e8000c101b08 */
[----:B------:R-:W2:Y:S01]  /*1150*/  LDG.E.64 R32, desc[UR8][R40.64] ;  /* 0x0000000828207981 */ /* 0x000ea2000c1e1b00 */
[----:B------:R-:W-:-:S04]  /*1160*/  IMAD.WIDE.U32 R34, R43, UR12, R14 ;  /* 0x0000000c2b227c25 */ /* 0x000fc8000f8e000e */
[----:B------:R-:W-:Y:S01]  /*1170*/  IMAD R43, R43, UR13, R35 ;  /* 0x0000000d2b2b7c24 */ /* 0x000fe2000f8e0223 */
[----:B------:R-:W-:Y:S01]  /*1180*/  LEA R38, P1, R34, UR14, 0x3 ;  /* 0x0000000e22267c11 */ /* 0x000fe2000f8218ff */
[----:B------:R-:W-:-:S03]  /*1190*/  VIADD R29, R29, 0x2 ;  /* 0x000000021d1d7836 */ /* 0x000fc60000000000 */
[----:B------:R-:W-:-:S05]  /*11a0*/  LEA.HI.X R39, R34, UR15, R43, 0x3, P1 ;  /* 0x0000000f22277c11 */ /* 0x000fca00088f1c2b */
[----:B--2---:R1:W-:Y:S04]  /*11b0*/  STG.E.64 desc[UR8][R38.64], R32 ;  /* 0x0000002026007986 */ /* 0x0043e8000c101b08 */
.L_x_215:
[----:B------:R-:W-:Y:S05]  /*11c0*/  BRA.U !UP0, `(.L_x_213) ;  /* 0x0000000108407547 */ /* 0x000fea000b800000 */
[----:B------:R-:W3:Y:S01]  /*11d0*/  LDCU.64 UR6, c[0x0][0x438] ;  /* 0x00008700ff0677ac */ /* 0x000ee20008000a00 */
[----:B------:R-:W-:Y:S01]  /*11e0*/  MOV R16, R10 ;  /* 0x0000000a00107202 */ /* 0x000fe20000000f00 */
[----:B------:R-:W4:Y:S04]  /*11f0*/  LDCU.64 UR10, c[0x0][0x400] ;  /* 0x00008000ff0a77ac */ /* 0x000f280008000a00 */
[----:B---3--:R-:W-:-:S04]  /*1200*/  IMAD.WIDE.U32 R10, R29, UR6, R16 ;  /* 0x000000061d0a7c25 */ /* 0x008fc8000f8e0010 */
[----:B------:R-:W-:Y:S01]  /*1210*/  IMAD R11, R29, UR7, R11 ;  /* 0x000000071d0b7c24 */ /* 0x000fe2000f8e020b */
[C---:B----4-:R-:W-:Y:S01]  /*1220*/  LEA R16, P1, R10.reuse, UR10, 0x3 ;  /* 0x0000000a0a107c11 */ /* 0x050fe2000f8218ff */
[----:B------:R-:W3:Y:S03]  /*1230*/  LDCU.64 UR6, c[0x0][0x3e0] ;  /* 0x00007c00ff0677ac */ /* 0x000ee60008000a00 */
[----:B------:R-:W-:Y:S01]  /*1240*/  LEA.HI.X R17, R10, UR11, R11, 0x3, P1 ;  /* 0x0000000b0a117c11 */ /* 0x000fe200088f1c0b */
[----:B------:R-:W4:Y:S04]  /*1250*/  LDCU.64 UR10, c[0x0][0x3a8] ;  /* 0x00007500ff0a77ac */ /* 0x000f280008000a00 */
[----:B------:R-:W5:Y:S01]  /*1260*/  LDG.E.64 R10, desc[UR8][R16.64] ;  /* 0x00000008100a7981 */ /* 0x000f62000c1e1b00 */
[----:B------:R-:W-:-:S04]  /*1270*/  IMAD.MOV.U32 R14, RZ, RZ, R12 ;  /* 0x000000ffff0e7224 */ /* 0x000fc800078e000c */
[----:B---3--:R-:W-:-:S04]  /*1280*/  IMAD.WIDE.U32 R12, R29, UR6, R14 ;  /* 0x000000061d0c7c25 */ /* 0x008fc8000f8e000e */
[----:B------:R-:W-:Y:S01]  /*1290*/  IMAD R13, R29, UR7, R13 ;  /* 0x000000071d0d7c24 */ /* 0x000fe2000f8e020d */
[----:B----4-:R-:W-:-:S04]  /*12a0*/  LEA R14, P1, R12, UR10, 0x3 ;  /* 0x0000000a0c0e7c11 */ /* 0x010fc8000f8218ff */
[----:B------:R-:W-:-:S05]  /*12b0*/  LEA.HI.X R15, R12, UR11, R13, 0x3, P1 ;  /* 0x0000000b0c0f7c11 */ /* 0x000fca00088f1c0d */
[----:B-----5:R3:W-:Y:S04]  /*12c0*/  STG.E.64 desc[UR8][R14.64], R10 ;  /* 0x0000000a0e007986 */ /* 0x0207e8000c101b08 */
.L_x_213:
[----:B---3--:R-:W3:Y:S01]  /*12d0*/  LDC R10, c[0x0][0x3b0] ;  /* 0x0000ec00ff0a7b82 */ /* 0x008ee20000000800 */
[----:B------:R-:W-:-:S06]  /*12e0*/  UIADD3 UR4, UPT, UPT, UR4, 0x1, URZ ;  /* 0x0000000104047890 */ /* 0x000fcc000fffe0ff */
[----:B---3--:R-:W-:-:S13]  /*12f0*/  ISETP.NE.AND P1, PT, R10, UR4, PT ;  /* 0x000000040a007c0c */ /* 0x008fda000bf25270 */
[----:B------:R-:W-:Y:S05]  /*1300*/  @!P1 EXIT ;  /* 0x000000000000994d */ /* 0x000fea0003800000 */
[----:B------:R-:W-:Y:S05]  /*1310*/  BRA `(.L_x_216) ;  /* 0xfffffff4002c7947 */ /* 0x000fea000383ffff */
.L_x_210:
[----:B------:R-:W0:Y:S02]  /*1320*/  LDCU.U8 UR4, c[0x0][0x3a0] ;  /* 0x00007400ff0477ac */ /* 0x000e240008000000 */
[----:B0-----:R-:W-:-:S06]  /*1330*/  UPRMT UR4, UR4, 0x8880, URZ ;  /* 0x0000888004047896 */ /* 0x001fcc00080000ff */
[----:B------:R-:W-:-:S13]  /*1340*/  ISETP.NE.AND P0, PT, RZ, UR4, PT ;  /* 0x00000004ff007c0c */ /* 0x000fda000bf05270 */
[----:B------:R-:W0:Y:S01]  /*1350*/  @P0 LDC.64 R14, c[0x0][0x388] ;  /* 0x0000e200ff0e0b82 */ /* 0x000e220000000a00 */
[----:B------:R-:W-:-:S15]  /*1360*/  @P0 I2F.F64 R10, R0 ;  /* 0x00000000000a0312 */ /* 0x000fde0000201c00 */
[----:B------:R-:W-:-:S15]  /*1370*/  NOP ;  /* 0x0000000000007918 */ /* 0x000fde0000000000 */
[----:B------:R-:W-:-:S15]  /*1380*/  NOP ;  /* 0x0000000000007918 */ /* 0x000fde0000000000 */
[----:B------:R-:W-:-:S15]  /*1390*/  NOP ;  /* 0x0000000000007918 */ /* 0x000fde0000000000 */
[----:B------:R-:W-:-:S04]  /*13a0*/  NOP ;  /* 0x0000000000007918 */ /* 0x000fc80000000000 */
[----:B------:R-:W-:-:S15]  /*13b0*/  @P0 I2F.F64 R12, R2 ;  /* 0x00000002000c0312 */ /* 0x000fde0000201c00 */
[----:B------:R-:W-:-:S15]  /*13c0*/  NOP ;  /* 0x0000000000007918 */ /* 0x000fde0000000000 */
[----:B------:R-:W-:-:S15]  /*13d0*/  NOP ;  /* 0x0000000000007918 */ /* 0x000fde0000000000 */
[----:B------:R-:W-:-:S15]  /*13e0*/  NOP ;  /* 0x0000000000007918 */ /* 0x000fde0000000000 */
[----:B------:R-:W-:-:S04]  /*13f0*/  NOP ;  /* 0x0000000000007918 */ /* 0x000fc80000000000 */
[----:B------:R-:W0:-:S15]  /*1400*/  @P0 I2F.F64 R6, R9 ;  /* 0x0000000900060312 */ /* 0x000e1e0000201c00 */
[----:B------:R-:W-:-:S15]  /*1410*/  NOP ;  /* 0x0000000000007918 */ /* 0x000fde0000000000 */
[----:B------:R-:W-:-:S15]  /*1420*/  NOP ;  /* 0x0000000000007918 */ /* 0x000fde0000000000 */
[----:B------:R-:W-:-:S15]  /*1430*/  NOP ;  /* 0x0000000000007918 */ /* 0x000fde0000000000 */
[----:B------:R-:W-:-:S04]  /*1440*/  NOP ;  /* 0x0000000000007918 */ /* 0x000fc80000000000 */
[----:B0-----:R0:W1:Y:S02]  /*1450*/  @P0 DMUL R6, R6, R14 ;  /* 0x0000000e06060228 */ /* 0x0010640000000000 */
[----:B01----:R-:W-:Y:S05]  /*1460*/  @P0 BRA `(.L_x_217) ;  /* 0x00000000004c0947 */ /* 0x003fea0003800000 */
[----:B------:R-:W0:Y:S01]  /*1470*/  LDC.64 R14, c[0x0][0x388] ;  /* 0x0000e200ff0e7b82 */ /* 0x000e220000000a00 */
[----:B------:R-:W1:-:S15]  /*1480*/  I2F.F64 R6, R9 ;  /* 0x0000000900067312 */ /* 0x000e5e0000201c00 */
[----:B------:R-:W-:-:S15]  /*1490*/  NOP ;  /* 0x0000000000007918 */ /* 0x000fde0000000000 */
[----:B------:R-:W-:-:S15]  /*14a0*/  NOP ;  /* 0x0000000000007918 */ /* 0x000fde0000000000 */
[----:B------:R-:W-:-:S15]  /*14b0*/  NOP ;  /* 0x0000000000007918 */ /* 0x000fde0000000000 */
[----:B------:R-:W-:-:S04]  /*14c0*/  NOP ;  /* 0x0000000000007918 */ /* 0x000fc80000000000 */
[----:B-1----:R-:W0:-:S15]  /*14d0*/  DADD R6, R6, 0.5 ;  /* 0x3fe0000006067429 */ /* 0x002e1e0000000000 */
[----:B------:R-:W-:-:S15]  /*14e0*/  NOP ;  /* 0x0000000000007918 */ /* 0x000fde0000000000 */
[----:B------:R-:W-:-:S15]  /*14f0*/  NOP ;  /* 0x0000000000007918 */ /* 0x000fde0000000000 */
[----:B------:R-:W-:-:S15]  /*1500*/  NOP ;  /* 0x0000000000007918 */ /* 0x000fde0000000000 */
[----:B------:R-:W-:-:S04]  /*1510*/  NOP ;  /* 0x0000000000007918 */ /* 0x000fc80000000000 */
[----:B0-----:R-:W0:-:S15]  /*1520*/  DFMA R6, R6, R14, -0.5 ;  /* 0xbfe000000606742b */ /* 0x001e1e000000000e */
[----:B------:R-:W-:-:S15]  /*1530*/  NOP ;  /* 0x0000000000007918 */ /* 0x000fde0000000000 */
[----:B------:R-:W-:-:S15]  /*1540*/  NOP ;  /* 0x0000000000007918 */ /* 0x000fde0000000000 */
[----:B------:R-:W-:-:S15]  /*1550*/  NOP ;  /* 0x0000000000007918 */ /* 0x000fde0000000000 */
[----:B------:R-:W-:-:S04]  /*1560*/  NOP ;  /* 0x0000000000007918 */ /* 0x000fc80000000000 */
[----:B0-----:R-:W0:Y:S02]  /*1570*/  DSETP.GEU.AND P1, PT, R6, RZ, PT ;  /* 0x000000ff0600722a */ /* 0x001e240003f2e000 */
[----:B0-----:R-:W-:Y:S02]  /*1580*/  FSEL R6, R6, RZ, P1 ;  /* 0x000000ff06067208 */ /* 0x001fe40000800000 */
[----:B------:R-:W-:-:S07]  /*1590*/  FSEL R7, R7, RZ, P1 ;  /* 0x000000ff07077208 */ /* 0x000fce0000800000 */
.L_x_217:
[----:B------:R-:W0:Y:S01]  /*15a0*/  @P0 LDC.64 R14, c[0x0][0x390] ;  /* 0x0000e400ff0e0b82 */ /* 0x000e220000000a00 */
[----:B------:R1:W2:Y:S07]  /*15b0*/  F2I.F64.TRUNC R8, R6 ;  /* 0x0000000600087311 */ /* 0x0002ae000030d100 */
[----:B------:R-:W3:-:S15]  /*15c0*/  @P0 LDC.64 R16, c[0x0][0x398] ;  /* 0x0000e600ff100b82 */ /* 0x000ede0000000a00 */
[----:B------:R-:W-:-:S15]  /*15d0*/  NOP ;  /* 0x0000000000007918 */ /* 0x000fde0000000000 */
[----:B------:R-:W-:-:S15]  /*15e0*/  NOP ;  /* 0x0000000000007918 */ /* 0x000fde0000000000 */
[----:B------:R-:W-:-:S12]  /*15f0*/  NOP ;  /* 0x0000000000007918 */ /* 0x000fd80000000000 */
[----:B0-----:R1:W0:Y:S02]  /*1600*/  @P0 DMUL R14, R10, R14 ;  /* 0x0000000e0a0e0228 */ /* 0x0012240000000000 */
[----:B0123--:R-:W-:Y:S05]  /*1610*/  @P0 BRA `(.L_x_218) ;  /* 0x00000000004c0947 */ /* 0x00ffea0003800000 */
        /* <DEDUP_REMOVED lines=19> */
.L_x_218:
[----:B------:R-:W0:Y:S01]  /*1750*/  LDC R5, c[0x0][0x3b0] ;  /* 0x0000ec00ff057b82 */ /* 0x000e220000000800 */
[----:B------:R1:W2:-:S15]  /*1760*/  F2I.F64.TRUNC R10, R14 ;  /* 0x0000000e000a7311 */ /* 0x00029e000030d100 */
[----:B------:R-:W-:-:S15]  /*1770*/  NOP ;  /* 0x0000000000007918 */ /* 0x000fde0000000000 */
[----:B------:R-:W-:-:S15]  /*1780*/  NOP ;  /* 0x0000000000007918 */ /* 0x000fde0000000000 */
[----:B------:R-:W-:-:S15]  /*1790*/  NOP ;  /* 0x0000000000007918 */ /* 0x000fde0000000000 */
[----:B------:R-:W-:-:S04]  /*17a0*/  NOP ;  /* 0x0000000000007918 */ /* 0x000fc80000000000 */
[----:B------:R1:W3:Y:S01]  /*17b0*/  @P0 DMUL R16, R12, R16 ;  /* 0x000000100c100228 */ /* 0x0002e20000000000 */
[----:B0-----:R-:W-:Y:S01]  /*17c0*/  ISETP.GE.AND P1, PT, R5, 0x1, PT ;  /* 0x000000010500780c */ /* 0x001fe20003f26270 */
[----:B-123--:R-:W-:-:S12]  /*17d0*/  @P0 BRA `(.L_x_219) ;  /* 0x00000000004c0947 */ /* 0x00efd80003800000 */
        /* <DEDUP_REMOVED lines=19> */
.L_x_219:
[----:B------:R-:W-:Y:S05]  /*1910*/  @!P1 EXIT ;  /* 0x000000000000994d */ /* 0x000fea0003800000 */
[----:B------:R-:W0:Y:S01]  /*1920*/  LDCU.64 UR6, c[0x0][0x450] ;  /* 0x00008a00ff0677ac */ /* 0x000e220008000a00 */
[----:B------:R-:W1:Y:S01]  /*1930*/  LDC R32, c[0x0][0x3b8] ;  /* 0x0000ee00ff207b82 */ /* 0x000e620000000800 */
[----:B------:R-:W-:Y:S01]  /*1940*/  SHF.R.S32.HI R5, RZ, 0x1f, R2 ;  /* 0x0000001fff057819 */ /* 0x000fe20000011402 */
[----:B------:R-:W2:Y:S01]  /*1950*/  I2F.F64 R18, R10 ;  /* 0x0000000a00127312 */ /* 0x000ea20000201c00 */
[----:B------:R-:W3:-:S15]  /*1960*/  LDCU.128 UR12, c[0x0][0x440] ;  /* 0x00008800ff0c77ac */ /* 0x000ede0008000c00 */
[----:B------:R-:W-:-:S15]  /*1970*/  NOP ;  /* 0x0000000000007918 */ /* 0x000fde0000000000 */
[----:B------:R-:W-:-:S15]  /*1980*/  NOP ;  /* 0x0000000000007918 */ /* 0x000fde0000000000 */
[----:B------:R-:W-:-:S15]  /*1990*/  NOP ;  /* 0x0000000000007918 */ /* 0x000fde0000000000 */
[----:B------:R-:W-:-:S03]  /*19a0*/  NOP ;  /* 0x0000000000007918 */ /* 0x000fc60000000000 */
[----:B--2---:R2:W-:Y:S01]  /*19b0*/  DADD R18, -R18, R14 ;  /* 0x0000000012127229 */ /* 0x0045e2000000010e */
[----:B------:R-:W-:Y:S01]  /*19c0*/  UIADD3 UR4, UPT, UPT, UR5, -0x1, URZ ;  /* 0xffffffff05047890 */ /* 0x000fe2000fffe0ff */
[----:B0-----:R-:W-:Y:S02]  /*19d0*/  IMAD R5, R5, UR6, RZ ;  /* 0x0000000605057c24 */ /* 0x001fe4000f8e02ff */
[----:B------:R-:W-:-:S04]  /*19e0*/  IMAD.WIDE.U32 R30, R2, UR6, RZ ;  /* 0x00000006021e7c25 */ /* 0x000fc8000f8e00ff */
[----:B------:R-:W-:Y:S01]  /*19f0*/  IMAD R5, R2, UR7, R5 ;  /* 0x0000000702057c24 */ /* 0x000fe2000f8e0205 */
[----:B------:R-:W-:Y:S02]  /*1a00*/  SHF.R.S32.HI R2, RZ, 0x1f, R0 ;  /* 0x0000001fff027819 */ /* 0x000fe40000011400 */
[----:B-1----:R-:W-:Y:S02]  /*1a10*/  ISETP.GE.AND P3, PT, R32, 0x1, PT ;  /* 0x000000012000780c */ /* 0x002fe40003f66270 */
[----:B------:R-:W-:Y:S01]  /*1a20*/  IADD3 R31, PT, PT, R31, R5, RZ ;  /* 0x000000051f1f7210 */ /* 0x000fe20007ffe0ff */
[----:B------:R-:W-:Y:S01]  /*1a30*/  VIADD R5, R3, 0xffffffff ;  /* 0xffffffff03057836 */ /* 0x000fe20000000000 */
[----:B------:R-:W-:Y:S01]  /*1a40*/  IADD3 R3, PT, PT, R4, -0x1, RZ ;  /* 0xffffffff04037810 */ /* 0x000fe20007ffe0ff */
[----:B---3--:R-:W-:Y:S02]  /*1a50*/  IMAD R33, R2, UR14, RZ ;  /* 0x0000000e02217c24 */ /* 0x008fe4000f8e02ff */
[----:B------:R-:W-:Y:S01]  /*1a60*/  IMAD.WIDE.U32 R30, R0, UR14, R30 ;  /* 0x0000000e001e7c25 */ /* 0x000fe2000f8e001e */
[----:B------:R-:W-:-:S02]  /*1a70*/  ISETP.GE.AND P1, PT, R10, R5, PT ;  /* 0x000000050a00720c */ /* 0x000fc40003f26270 */
[----:B------:R-:W-:Y:S01]  /*1a80*/  ISETP.GE.AND P2, PT, R8, R3, PT ;  /* 0x000000030800720c */ /* 0x000fe20003f46270 */
[----:B------:R-:W-:Y:S01]  /*1a90*/  IMAD R33, R0, UR15, R33 ;  /* 0x0000000f00217c24 */ /* 0x000fe2000f8e0221 */
[----:B------:R-:W-:Y:S02]  /*1aa0*/  SHF.R.S32.HI R0, RZ, 0x1f, R9 ;  /* 0x0000001fff007819 */ /* 0x000fe40000011409 */
[----:B------:R-:W-:Y:S01]  /*1ab0*/  IADD3 R3, PT, PT, R8, 0x1, RZ ;  /* 0x0000000108037810 */ /* 0x000fe20007ffe0ff */
[----:B------:R-:W-:Y:S02]  /*1ac0*/  IMAD.IADD R31, R31, 0x1, R33 ;  /* 0x000000011f1f7824 */ /* 0x000fe400078e0221 */
[----:B------:R-:W-:Y:S01]  /*1ad0*/  IMAD R32, R0, UR12, RZ ;  /* 0x0000000c00207c24 */ /* 0x000fe2000f8e02ff */
[C---:B------:R-:W-:Y:S01]  /*1ae0*/  IADD3 R0, PT, PT, R10.reuse, 0x1, RZ ;  /* 0x000000010a007810 */ /* 0x040fe20007ffe0ff */
[----:B------:R-:W-:Y:S02]  /*1af0*/  IMAD.WIDE.U32 R60, R9, UR12, R30 ;  /* 0x0000000c093c7c25 */ /* 0x000fe4000f8e001e */
[----:B------:R-:W-:-:S02]  /*1b00*/  @P1 IADD3 R0, PT, PT, R10, RZ, RZ ;  /* 0x000000ff0a001210 */ /* 0x000fc40007ffe0ff */
[----:B------:R-:W-:Y:S02]  /*1b10*/  IMAD R59, R9, UR13, R32 ;  /* 0x0000000d093b7c24 */ /* 0x000fe4000f8e0220 */
[----:B------:R-:W-:-:S15]  /*1b20*/  @P2 IMAD.MOV R3, RZ, RZ, R8 ;  /* 0x000000ffff032224 */ /* 0x000fde00078e0208 */
[----:B------:R-:W-:-:S13]  /*1b30*/  NOP ;  /* 0x0000000000007918 */ /* 0x000fda0000000000 */
[----:B------:R-:W0:Y:S02]  /*1b40*/  F2I.F64.TRUNC R12, R16 ;  /* 0x00000010000c7311 */ /* 0x000e24000030d100 */
[C---:B0-----:R-:W-:Y:S01]  /*1b50*/  ISETP.GE.AND P0, PT, R12.reuse, UR4, PT ;  /* 0x000000040c007c0c */ /* 0x041fe2000bf06270 */
[----:B------:R-:W-:-:S12]  /*1b60*/  VIADD R2, R12, 0x1 ;  /* 0x000000010c027836 */ /* 0x000fd80000000000 */
[----:B------:R-:W-:-:S15]  /*1b70*/  @P0 IMAD.MOV R2, RZ, RZ, R12 ;  /* 0x000000ffff020224 */ /* 0x000fde00078e020c */
[----:B------:R-:W-:-:S15]  /*1b80*/  NOP ;  /* 0x0000000000007918 */ /* 0x000fde0000000000 */
[----:B------:R-:W-:-:S15]  /*1b90*/  NOP ;  /* 0x0000000000007918 */ /* 0x000fde0000000000 */
[----:B------:R-:W-:-:S04]  /*1ba0*/  NOP ;  /* 0x0000000000007918 */ /* 0x000fc80000000000 */
[----:B--2---:R-:W0:-:S15]  /*1bb0*/  I2F.F64 R14, R8 ;  /* 0x00000008000e7312 */ /* 0x004e1e0000201c00 */
[----:B------:R-:W-:-:S15]  /*1bc0*/  NOP ;  /* 0x0000000000007918 */ /* 0x000fde0000000000 */
[----:B------:R-:W-:-:S15]  /*1bd0*/  NOP ;  /* 0x0000000000007918 */ /* 0x000fde0000000000 */
[----:B------:R-:W-:-:S15]  /*1be0*/  NOP ;  /* 0x0000000000007918 */ /* 0x000fde0000000000 */
[----:B------:R-:W-:-:S04]  /*1bf0*/  NOP ;  /* 0x0000000000007918 */ /* 0x000fc80000000000 */
[----:B0-----:R0:W1:-:S15]  /*1c00*/  DADD R14, -R14, R6 ;  /* 0x000000000e0e7229 */ /* 0x00105e0000000106 */
[----:B------:R-:W-:-:S15]  /*1c10*/  NOP ;  /* 0x0000000000007918 */ /* 0x000fde0000000000 */
[----:B------:R-:W-:-:S15]  /*1c20*/  NOP ;  /* 0x0000000000007918 */ /* 0x000fde0000000000 */
[----:B------:R-:W-:-:S15]  /*1c30*/  NOP ;  /* 0x0000000000007918 */ /* 0x000fde0000000000 */
[----:B------:R-:W-:-:S04]  /*1c40*/  NOP ;  /* 0x0000000000007918 */ /* 0x000fc80000000000 */
[----:B0-----:R-:W0:-:S15]  /*1c50*/  I2F.F64 R6, R12 ;  /* 0x0000000c00067312 */ /* 0x001e1e0000201c00 */
[----:B------:R-:W-:-:S15]  /*1c60*/  NOP ;  /* 0x0000000000007918 */ /* 0x000fde0000000000 */
[----:B------:R-:W-:-:S15]  /*1c70*/  NOP ;  /* 0x0000000000007918 */ /* 0x000fde0000000000 */
[----:B------:R-:W-:-:S15]  /*1c80*/  NOP ;  /* 0x0000000000007918 */ /* 0x000fde0000000000 */
[----:B------:R-:W-:-:S04]  /*1c90*/  NOP ;  /* 0x0000000000007918 */ /* 0x000fc80000000000 */
[----:B0-----:R-:W-:-:S15]  /*1ca0*/  DADD R24, -R6, R16 ;  /* 0x0000000006187229 */ /* 0x001fde0000000110 */
[----:B------:R-:W-:-:S15]  /*1cb0*/  NOP ;  /* 0x0000000000007918 */ /* 0x000fde0000000000 */
[----:B------:R-:W-:-:S15]  /*1cc0*/  NOP ;  /* 0x0000000000007918 */ /* 0x000fde0000000000 */
[----:B------:R-:W-:-:S15]  /*1cd0*/  NOP ;  /* 0x0000000000007918 */ /* 0x000fde0000000000 */
[----:B------:R-:W-:-:S04]  /*1ce0*/  NOP ;  /* 0x0000000000007918 */ /* 0x000fc80000000000 */
[----:B-1----:R-:W0:-:S15]  /*1cf0*/  DADD R20, -R14, 1 ;  /* 0x3ff000000e147429 */ /* 0x002e1e0000000100 */
[----:B------:R-:W-:-:S15]  /*1d00*/  NOP ;  /* 0x0000000000007918 */ /* 0x000fde0000000000 */
[----:B------:R-:W-:-:S15]  /*1d10*/  NOP ;  /* 0x0000000000007918 */ /* 0x000fde0000000000 */
[----:B------:R-:W-:-:S15]  /*1d20*/  NOP ;  /* 0x0000000000007918 */ /* 0x000fde0000000000 */
[----:B------:R-:W-:-:S04]  /*1d30*/  NOP ;  /* 0x0000000000007918 */ /* 0x000fc80000000000 */
[----:B------:R-:W1:-:S15]  /*1d40*/  DADD R6, -R18, 1 ;  /* 0x3ff0000012067429 */ /* 0x000e5e0000000100 */
[----:B------:R-:W-:-:S15]  /*1d50*/  NOP ;  /* 0x0000000000007918 */ /* 0x000fde0000000000 */
[----:B------:R-:W-:-:S15]  /*1d60*/  NOP ;  /* 0x0000000000007918 */ /* 0x000fde0000000000 */
[----:B------:R-:W-:-:S15]  /*1d70*/  NOP ;  /* 0x0000000000007918 */ /* 0x000fde0000000000 */
[----:B------:R-:W-:-:S04]  /*1d80*/  NOP ;  /* 0x0000000000007918 */ /* 0x000fc80000000000 */
[----:B------:R-:W-:-:S15]  /*1d90*/  DMUL R28, R18, R14 ;  /* 0x0000000e121c7228 */ /* 0x000fde0000000000 */
[----:B------:R-:W-:-:S15]  /*1da0*/  NOP ;  /* 0x0000000000007918 */ /* 0x000fde0000000000 */
[----:B------:R-:W-:-:S15]  /*1db0*/  NOP ;  /* 0x0000000000007918 */ /* 0x000fde0000000000 */
[----:B------:R-:W-:-:S15]  /*1dc0*/  NOP ;  /* 0x0000000000007918 */ /* 0x000fde0000000000 */
[----:B------:R-:W-:-:S04]  /*1dd0*/  NOP ;  /* 0x0000000000007918 */ /* 0x000fc80000000000 */
[----:B0-----:R-:W-:-:S15]  /*1de0*/  DMUL R22, R18, R20 ;  /* 0x0000001412167228 */ /* 0x001fde0000000000 */
[----:B------:R-:W-:-:S15]  /*1df0*/  NOP ;  /* 0x0000000000007918 */ /* 0x000fde0000000000 */
[----:B------:R-:W-:-:S15]  /*1e00*/  NOP ;  /* 0x0000000000007918 */ /* 0x000fde0000000000 */
[----:B------:R-:W-:-:S15]  /*1e10*/  NOP ;  /* 0x0000000000007918 */ /* 0x000fde0000000000 */
[----:B------:R-:W-:-:S04]  /*1e20*/  NOP ;  /* 0x0000000000007918 */ /* 0x000fc80000000000 */
[----:B-1----:R-:W-:-:S15]  /*1e30*/  DMUL R18, R6, R20 ;  /* 0x0000001406127228 */ /* 0x002fde0000000000 */
        /* <DEDUP_REMOVED lines=9> */
[----:B------:R-:W0:-:S15]  /*1ed0*/  DADD R6, -R24, 1 ;  /* 0x3ff0000018067429 */ /* 0x000e1e0000000100 */
[----:B------:R-:W-:-:S15]  /*1ee0*/  NOP ;  /* 0x0000000000007918 */ /* 0x000fde0000000000 */
[----:B------:R-:W-:-:S15]  /*1ef0*/  NOP ;  /* 0x0000000000007918 */ /* 0x000fde0000000000 */
[----:B------:R-:W-:-:S15]  /*1f00*/  NOP ;  /* 0x0000000000007918 */ /* 0x000fde0000000000 */
[----:B------:R-:W-:-:S04]  /*1f10*/  NOP ;  /* 0x0000000000007918 */ /* 0x000fc80000000000 */
[----:B0-----:R0:W1:-:S15]  /*1f20*/  DMUL R20, R6, R22 ;  /* 0x0000001606147228 */ /* 0x00105e0000000000 */
[----:B------:R-:W-:-:S15]  /*1f30*/  NOP ;  /* 0x0000000000007918 */ /* 0x000fde0000000000 */
[----:B------:R-:W-:-:S15]  /*1f40*/  NOP ;  /* 0x0000000000007918 */ /* 0x000fde0000000000 */
[----:B------:R-:W-:-:S15]  /*1f50*/  NOP ;  /* 0x0000000000007918 */ /* 0x000fde0000000000 */
[----:B------:R-:W-:-:S04]  /*1f60*/  NOP ;  /* 0x0000000000007918 */ /* 0x000fc80000000000 */
[----:B------:R0:W2:-:S15]  /*1f70*/  DMUL R14, R24, R28 ;  /* 0x0000001c180e7228 */ /* 0x00009e0000000000 */
[----:B------:R-:W-:-:S15]  /*1f80*/  NOP ;  /* 0x0000000000007918 */ /* 0x000fde0000000000 */
[----:B------:R-:W-:-:S15]  /*1f90*/  NOP ;  /* 0x0000000000007918 */ /* 0x000fde0000000000 */
[----:B------:R-:W-:-:S15]  /*1fa0*/  NOP ;  /* 0x0000000000007918 */ /* 0x000fde0000000000 */
[----:B------:R-:W-:-:S04]  /*1fb0*/  NOP ;  /* 0x0000000000007918 */ /* 0x000fc80000000000 */
[----:B------:R0:W3:-:S15]  /*1fc0*/  DMUL R16, R24, R18 ;  /* 0x0000001218107228 */ /* 0x0000de0000000000 */
[----:B------:R-:W-:-:S15]  /*1fd0*/  NOP ;  /* 0x0000000000007918 */ /* 0x000fde0000000000 */
[----:B------:R-:W-:-:S15]  /*1fe0*/  NOP ;  /* 0x0000000000007918 */ /* 0x000fde0000000000 */
[----:B------:R-:W-:-:S15]  /*1ff0*/  NOP ;  /* 0x0000000000007918 */ /* 0x000fde0000000000 */
[----:B------:R-:W-:-:S04]  /*2000*/  NOP ;  /* 0x0000000000007918 */ /* 0x000fc80000000000 */
[----:B------:R0:W4:-:S15]  /*2010*/  DMUL R22, R24, R22 ;  /* 0x0000001618167228 */ /* 0x00011e0000000000 */
[----:B------:R-:W-:-:S15]  /*2020*/  NOP ;  /* 0x0000000000007918 */ /* 0x000fde0000000000 */
[----:B------:R-:W-:-:S15]  /*2030*/  NOP ;  /* 0x0000000000007918 */ /* 0x000fde0000000000 */
[----:B------:R-:W-:-:S15]  /*2040*/  NOP ;  /* 0x0000000000007918 */ /* 0x000fde0000000000 */
[----:B------:R-:W-:-:S04]  /*2050*/  NOP ;  /* 0x0000000000007918 */ /* 0x000fc80000000000 */
[----:B------:R0:W0:-:S15]  /*2060*/  DMUL R24, R24, R26 ;  /* 0x0000001a18187228 */ /* 0x00001e0000000000 */
        /* <DEDUP_REMOVED lines=9> */
[----:B------:R0:W0:Y:S02]  /*2100*/  DMUL R26, R6, R26 ;  /* 0x0000001a061a7228 */ /* 0x0000240000000000 */
[----:B01234-:R-:W-:Y:S05]  /*2110*/  @!P3 EXIT ;  /* 0x000000000000b94d */ /* 0x01ffea0003800000 */
[----:B------:R0:W1:Y:S01]  /*2120*/  DMUL R28, R6, R28 ;  /* 0x0000001c061c7228 */ /* 0x0000620000000000 */
[----:B------:R-:W-:Y:S01]  /*2130*/  SHF.R.S32.HI R4, RZ, 0x1f, R2 ;  /* 0x0000001fff047819 */ /* 0x000fe20000011402 */
[----:B------:R-:W-:Y:S01]  /*2140*/  UMOV UR4, URZ ;  /* 0x000000ff00047c82 */ /* 0x000fe20008000000 */
[----:B------:R-:W-:Y:S02]  /*2150*/  SHF.R.S32.HI R5, RZ, 0x1f, R0 ;  /* 0x0000001fff057819 */ /* 0x000fe40000011400 */
[----:B------:R-:W-:Y:S02]  /*2160*/  SHF.R.S32.HI R56, RZ, 0x1f, R3 ;  /* 0x0000001fff387819 */ /* 0x000fe40000011403 */
[----:B01----:R-:W-:-:S07]  /*2170*/  IADD3 R59, PT, PT, R59, R61, RZ ;  /* 0x0000003d3b3b7210 */ /* 0x003fce0007ffe0ff */
.L_x_223:
[----:B0-----:R-:W0:Y:S01]  /*2180*/  LDCU UR7, c[0x0][0x3b8] ;  /* 0x00007700ff0777ac */ /* 0x001e220008000800 */
[----:B------:R-:W1:Y:S01]  /*2190*/  LDC.64 R6, c[0x0][0x430] ;  /* 0x00010c00ff067b82 */ /* 0x000e620000000a00 */
[----:B------:R-:W-:Y:S01]  /*21a0*/  IMAD.MOV.U32 R58, RZ, RZ, R60 ;  /* 0x000000ffff3a7224 */ /* 0x000fe200078e003c */
[----:B------:R-:W-:Y:S01]  /*21b0*/  UMOV UR5, URZ ;  /* 0x000000ff00057c82 */ /* 0x000fe20008000000 */
[----:B0-----:R-:W-:Y:S02]  /*21c0*/  UISETP.NE.AND UP0, UPT, UR7, 0x1, UPT ;  /* 0x000000010700788c */ /* 0x001fe4000bf05270 */
[----:B-1----:R-:W-:-:S04]  /*21d0*/  IMAD.WIDE.U32 R30, R6, UR4, R58 ;  /* 0x00000004061e7c25 */ /* 0x002fc8000f8e003a */
[----:B------:R-:W-:-:S03]  /*21e0*/  IMAD R6, R7, UR4, R31 ;  /* 0x0000000407067c24 */ /* 0x000fc6000f8e021f */
[----:B------:R-:W-:Y:S05]  /*21f0*/  BRA.U !UP0, `(.L_x_220) ;  /* 0x0000000d08787547 */ /* 0x000fea000b800000 */
[----:B------:R-:W0:Y:S01]  /*2200*/  LDCU UR16, c[0x0][0x3c8] ;  /* 0x00007900ff1077ac */ /* 0x000e220008000800 */
[----:B------:R-:W1:Y:S01]  /*2210*/  LDCU UR17, c[0x0][0x3d0] ;  /* 0x00007a00ff1177ac */ /* 0x000e620008000800 */
[----:B------:R-:W2:Y:S01]  /*2220*/  LDCU.64 UR14, c[0x0][0x400] ;  /* 0x00008000ff0e77ac */ /* 0x000ea20008000a00 */
[----:B------:R-:W3:Y:S01]  /*2230*/  LDCU.64 UR12, c[0x0][0x458] ;  /* 0x00008b00ff0c77ac */ /* 0x000ee20008000a00 */
[----:B------:R-:W-:-:S05]  /*2240*/  UMOV UR5, URZ ;  /* 0x000000ff00057c82 */ /* 0x000fca0008000000 */
.L_x_221:
[----:B------:R-:W4:Y:S01]  /*2250*/  LDC.64 R34, c[0x0][0x438] ;  /* 0x00010e00ff227b82 */ /* 0x000f220000000a00 */
[----:B------:R-:W-:Y:S01]  /*2260*/  MOV R32, R30 ;  /* 0x0000001e00207202 */ /* 0x000fe20000000f00 */
[----:B------:R-:W-:-:S06]  /*2270*/  IMAD.MOV.U32 R33, RZ, RZ, R6 ;  /* 0x000000ffff217224 */ /* 0x000fcc00078e0006 */
[----:B------:R-:W5:Y:S08]  /*2280*/  LDC R53, c[0x0][0x3c0] ;  /* 0x0000f000ff357b82 */ /* 0x000f700000000800 */
[----:B------:R-:W3:Y:S01]  /*2290*/  LDC R52, c[0x0][0x3c0] ;  /* 0x0000f000ff347b82 */ /* 0x000ee20000000800 */
[----:B----4-:R-:W-:-:S04]  /*22a0*/  IMAD.WIDE.U32 R32, R34, UR5, R32 ;  /* 0x0000000522207c25 */ /* 0x010fc8000f8e0020 */
[----:B------:R-:W-:Y:S01]  /*22b0*/  IMAD R7, R35, UR5, R33 ;  /* 0x0000000523077c24 */ /* 0x000fe2000f8e0221 */
[----:B--2---:R-:W-:-:S04]  /*22c0*/  LEA R36, P0, R32, UR14, 0x3 ;  /* 0x0000000e20247c11 */ /* 0x004fc8000f8018ff */
[----:B------:R-:W-:-:S05]  /*22d0*/  LEA.HI.X R37, R32, UR15, R7, 0x3, P0 ;  /* 0x0000000f20257c11 */ /* 0x000fca00080f1c07 */
[----:B------:R2:W4:Y:S01]  /*22e0*/  LDG.E.64 R32, desc[UR8][R36.64] ;  /* 0x0000000824207981 */ /* 0x000522000c1e1b00 */
[----:B------:R-:W-:Y:S01]  /*22f0*/  UIMAD UR6, UR4, UR7, UR5 ;  /* 0x00000007040672a4 */ /* 0x000fe2000f8e0205 */
[----:B-----5:R-:W-:Y:S01]  /*2300*/  SHF.R.S32.HI R53, RZ, 0x1f, R53 ;  /* 0x0000001fff357819 */ /* 0x020fe20000011435 */
[----:B0-----:R-:W-:Y:S01]  /*2310*/  USHF.R.S32.HI UR10, URZ, 0x1f, UR16 ;  /* 0x0000001fff0a7899 */ /* 0x001fe20008011410 */
[----:B------:R-:W-:Y:S01]  /*2320*/  SHF.R.S32.HI R9, RZ, 0x1f, R8 ;  /* 0x0000001fff097819 */ /* 0x000fe20000011408 */
[----:B-1----:R-:W-:Y:S01]  /*2330*/  USHF.R.S32.HI UR11, URZ, 0x1f, UR17 ;  /* 0x0000001fff0b7899 */ /* 0x002fe20008011411 */
[----:B------:R-:W-:Y:S01]  /*2340*/  SHF.R.S32.HI R11, RZ, 0x1f, R10 ;  /* 0x0000001fff0b7819 */ /* 0x000fe2000001140a */
[----:B------:R-:W-:Y:S02]  /*2350*/  IMAD R7, R53, UR6, RZ ;  /* 0x0000000635077c24 */ /* 0x000fe4000f8e02ff */
[----:B---3--:R-:W-:-:S05]  /*2360*/  IMAD.WIDE.U32 R40, R52, UR6, R8 ;  /* 0x0000000634287c25 */ /* 0x008fca000f8e0008 */
[----:B------:R-:W-:Y:S01]  /*2370*/  IADD3 R13, PT, PT, R41, R7, RZ ;  /* 0x00000007290d7210 */ /* 0x000fe20007ffe0ff */
[----:B------:R-:W-:-:S04]  /*2380*/  IMAD.WIDE.U32 R42, R40, UR16, R10 ;  /* 0x00000010282a7c25 */ /* 0x000fc8000f8e000a */
[----:B------:R-:W-:-:S04]  /*2390*/  IMAD R13, R13, UR16, RZ ;  /* 0x000000100d0d7c24 */ /* 0x000fc8000f8e02ff */
[----:B------:R-:W-:Y:S01]  /*23a0*/  IMAD R38, R40, UR10, R13 ;  /* 0x0000000a28267c24 */ /* 0x000fe2000f8e020d */
[----:B------:R-:W-:-:S03]  /*23b0*/  SHF.R.S32.HI R13, RZ, 0x1f, R12 ;  /* 0x0000001fff0d7819 */ /* 0x000fc6000001140c */
[----:B------:R-:W-:Y:S02]  /*23c0*/  IMAD.IADD R39, R43, 0x1, R38 ;  /* 0x000000012b277824 */ /* 0x000fe400078e0226 */
[----:B------:R-:W-:-:S04]  /*23d0*/  IMAD.WIDE.U32 R44, R42, UR17, R12 ;  /* 0x000000112a2c7c25 */ /* 0x000fc8000f8e000c */
[----:B------:R-:W-:Y:S01]  /*23e0*/  IMAD R39, R39, UR17, RZ ;  /* 0x0000001127277c24 */ /* 0x000fe2000f8e02ff */
[----:B------:R-:W-:-:S03]  /*23f0*/  LEA R48, P0, R44, UR12, 0x3 ;  /* 0x0000000c2c307c11 */ /* 0x000fc6000f8018ff */
[----:B------:R-:W-:-:S05]  /*2400*/  IMAD R39, R42, UR11, R39 ;  /* 0x0000000b2a277c24 */ /* 0x000fca000f8e0227 */
[----:B------:R-:W-:-:S04]  /*2410*/  IADD3 R41, PT, PT, R45, R39, RZ ;  /* 0x000000272d297210 */ /* 0x000fc80007ffe0ff */
[----:B------:R-:W-:Y:S02]  /*2420*/  LEA.HI.X R49, R44, UR13, R41, 0x3, P0 ;  /* 0x0000000d2c317c11 */ /* 0x000fe400080f1c29 */
[----:B--2---:R-:W-:-:S04]  /*2430*/  LEA R36, P1, R34, R36, 0x3 ;  /* 0x0000002422247211 */ /* 0x004fc800078218ff */
[----:B------:R-:W-:Y:S01]  /*2440*/  LEA.HI.X R37, R34, R37, R35, 0x3, P1 ;  /* 0x0000002522257211 */ /* 0x000fe200008f1c23 */
[----:B----4-:R-:W0:Y:S02]  /*2450*/  DMUL R46, R18, R32 ;  /* 0x00000020122e7228 */ /* 0x010e240000000000 */
[----:B0-----:R0:W-:Y:S02]  /*2460*/  REDG.E.ADD.F64.RN.STRONG.GPU desc[UR8][R48.64], R46 ;  /* 0x0000002e300079a6 */ /* 0x0011e4000c12ff08 */
[----:B0-----:R-:W-:Y:S01]  /*2470*/  MOV R47, R4 ;  /* 0x00000004002f7202 */ /* 0x001fe20000000f00 */
[----:B------:R-:W-:-:S04]  /*2480*/  IMAD.MOV.U32 R46, RZ, RZ, R2 ;  /* 0x000000ffff2e7224 */ /* 0x000fc800078e0002 */
[----:B------:R-:W-:-:S04]  /*2490*/  IMAD.WIDE.U32 R42, R42, UR17, R46 ;  /* 0x000000112a2a7c25 */ /* 0x000fc8000f8e002e */
[----:B------:R-:W-:Y:S01]  /*24a0*/  IMAD.IADD R39, R39, 0x1, R43 ;  /* 0x0000000127277824 */ /* 0x000fe200078e022b */
[----:B------:R-:W-:-:S04]  /*24b0*/  LEA R48, P0, R42, UR12, 0x3 ;  /* 0x0000000c2a307c11 */ /* 0x000fc8000f8018ff */
[----:B------:R-:W-:-:S15]  /*24c0*/  LEA.HI.X R49, R42, UR13, R39, 0x3, P0 ;  /* 0x0000000d2a317c11 */ /* 0x000fde00080f1c27 */
[----:B------:R-:W-:-:S15]  /*24d0*/  NOP ;  /* 0x0000000000007918 */ /* 0x000fde0000000000 */
[----:B------:R-:W-:-:S15]  /*24e0*/  NOP ;  /* 0x0000000000007918 */ /* 0x000fde0000000000 */
[----:B------:R-:W-:-:S01]  /*24f0*/  NOP ;  /* 0x0000000000007918 */ /* 0x000fc20000000000 */
[----:B------:R-:W0:Y:S02]  /*2500*/  DMUL R44, R16, R32 ;  /* 0x00000020102c7228 */ /* 0x000e240000000000 */
[----:B0-----:R0:W-:Y:S02]  /*2510*/  REDG.E.ADD.F64.RN.STRONG.GPU desc[UR8][R48.64], R44 ;  /* 0x0000002c300079a6 */ /* 0x0011e4000c12ff08 */
[----:B0-----:R-:W-:Y:S01]  /*2520*/  MOV R44, R0 ;  /* 0x00000000002c7202 */ /* 0x001fe20000000f00 */
[----:B------:R-:W-:-:S04]  /*2530*/  IMAD.MOV.U32 R45, RZ, RZ, R5 ;  /* 0x000000ffff2d7224 */ /* 0x000fc800078e0005 */
[----:B------:R-:W-:-:S05]  /*2540*/  IMAD.WIDE.U32 R40, R40, UR16, R44 ;  /* 0x0000001028287c25 */ /* 0x000fca000f8e002c */
[----:B------:R-:W-:Y:S01]  /*2550*/  IADD3 R38, PT, PT, R38, R41, RZ ;  /* 0x0000002926267210 */ /* 0x000fe20007ffe0ff */
[----:B------:R-:W-:-:S04]  /*2560*/  IMAD.WIDE.U32 R42, R40, UR17, R12 ;  /* 0x00000011282a7c25 */ /* 0x000fc8000f8e000c */
[----:B------:R-:W-:-:S04]  /*2570*/  IMAD R39, R38, UR17, RZ ;  /* 0x0000001126277c24 */ /* 0x000fc8000f8e02ff */
[----:B------:R-:W-:Y:S01]  /*2580*/  IMAD R41, R40, UR11, R39 ;  /* 0x0000000b28297c24 */ /* 0x000fe2000f8e0227 */
[----:B------:R-:W-:-:S03]  /*2590*/  LEA R38, P0, R42, UR12, 0x3 ;  /* 0x0000000c2a267c11 */ /* 0x000fc6000f8018ff */
[----:B------:R-:W-:-:S05]  /*25a0*/  IMAD.IADD R39, R43, 0x1, R41 ;  /* 0x000000012b277824 */ /* 0x000fca00078e0229 */
[----:B------:R-:W-:Y:S01]  /*25b0*/  LEA.HI.X R39, R42, UR13, R39, 0x3, P0 ;  /* 0x0000000d2a277c11 */ /* 0x000fe200080f1c27 */
[----:B------:R-:W-:-:S05]  /*25c0*/  IMAD.WIDE.U32 R48, R40, UR17, R46 ;  /* 0x0000001128307c25 */ /* 0x000fca000f8e002e */
[----:B------:R-:W-:Y:S02]  /*25d0*/  IADD3 R41, PT, PT, R41, R49, RZ ;  /* 0x0000003129297210 */ /* 0x000fe40007ffe0ff */
[----:B------:R-:W-:-:S15]  /*25e0*/  LEA R40, P0, R48, UR12, 0x3 ;  /* 0x0000000c30287c11 */ /* 0x000fde000f8018ff */
[----:B------:R-:W-:-:S09]  /*25f0*/  NOP ;  /* 0x0000000000007918 */ /* 0x000fd20000000000 */
[----:B------:R-:W0:Y:S02]  /*2600*/  DMUL R42, R20, R32 ;  /* 0x00000020142a7228 */ /* 0x000e240000000000 */
[----:B0-----:R0:W-:Y:S01]  /*2610*/  REDG.E.ADD.F64.RN.STRONG.GPU desc[UR8][R38.64], R42 ;  /* 0x0000002a260079a6 */ /* 0x0011e2000c12ff08 */
[----:B------:R-:W-:Y:S02]  /*2620*/  LEA.HI.X R41, R48, UR13, R41, 0x3, P0 ;  /* 0x0000000d30297c11 */ /* 0x000fe400080f1c29 */
[----:B0-----:R-:W-:Y:S01]  /*2630*/  MOV R43, R56 ;  /* 0x00000038002b7202 */ /* 0x001fe20000000f00 */
[----:B------:R-:W-:-:S04]  /*2640*/  IMAD.MOV.U32 R42, RZ, RZ, R3 ;  /* 0x000000ffff2a7224 */ /* 0x000fc800078e0003 */
[----:B------:R-:W-:-:S04]  /*2650*/  IMAD.WIDE.U32 R38, R52, UR6, R42 ;  /* 0x0000000634267c25 */ /* 0x000fc8000f8e002a */
[----:B------:R-:W-:-:S04]  /*2660*/  IMAD.IADD R7, R7, 0x1, R39 ;  /* 0x0000000107077824 */ /* 0x000fc800078e0227 */
[----:B------:R-:W-:-:S04]  /*2670*/  IMAD R7, R7, UR16, RZ ;  /* 0x0000001007077c24 */ /* 0x000fc8000f8e02ff */
[----:B------:R-:W-:-:S15]  /*2680*/  IMAD R7, R38, UR10, R7 ;  /* 0x0000000a26077c24 */ /* 0x000fde000f8e0207 */
[----:B------:R-:W-:-:S15]  /*2690*/  NOP ;  /* 0x0000000000007918 */ /* 0x000fde0000000000 */
[----:B------:R-:W-:-:S12]  /*26a0*/  NOP ;  /* 0x0000000000007918 */ /* 0x000fd80000000000 */
[----:B------:R-:W0:Y:S02]  /*26b0*/  DMUL R48, R22, R32 ;  /* 0x0000002016307228 */ /* 0x000e240000000000 */
[----:B0-----:R0:W-:Y:S02]  /*26c0*/  REDG.E.ADD.F64.RN.STRONG.GPU desc[UR8][R40.64], R48 ;  /* 0x00000030280079a6 */ /* 0x0011e4000c12ff08 */
[----:B0-----:R-:W-:-:S05]  /*26d0*/  IMAD.WIDE.U32 R40, R38, UR16, R10 ;  /* 0x0000001026287c25 */ /* 0x001fca000f8e000a */
[----:B------:R-:W-:-:S05]  /*26e0*/  IADD3 R50, PT, PT, R41, R7, RZ ;  /* 0x0000000729327210 */ /* 0x000fca0007ffe0ff */
[----:B------:R-:W-:-:S04]  /*26f0*/  IMAD R51, R50, UR17, RZ ;  /* 0x0000001132337c24 */ /* 0x000fc8000f8e02ff */
[C---:B------:R-:W-:Y:S02]  /*2700*/  IMAD R39, R40.reuse, UR11, R51 ;  /* 0x0000000b28277c24 */ /* 0x040fe4000f8e0233 */
[----:B------:R-:W-:-:S04]  /*2710*/  IMAD.WIDE.U32 R50, R40, UR17, R12 ;  /* 0x0000001128327c25 */ /* 0x000fc8000f8e000c */
[----:B------:R-:W-:Y:S01]  /*2720*/  IMAD.IADD R41, R51, 0x1, R39 ;  /* 0x0000000133297824 */ /* 0x000fe200078e0227 */
[----:B------:R-:W-:-:S04]  /*2730*/  LEA R48, P0, R50, UR12, 0x3 ;  /* 0x0000000c32307c11 */ /* 0x000fc8000f8018ff */
[----:B------:R-:W-:-:S15]  /*2740*/  LEA.HI.X R49, R50, UR13, R41, 0x3, P0 ;  /* 0x0000000d32317c11 */ /* 0x000fde00080f1c29 */
[----:B------:R-:W-:-:S15]  /*2750*/  NOP ;  /* 0x0000000000007918 */ /* 0x000fde0000000000 */
[----:B------:R-:W-:-:S05]  /*2760*/  NOP ;  /* 0x0000000000007918 */ /* 0x000fca0000000000 */
[----:B------:R-:W0:Y:S02]  /*2770*/  DMUL R50, R26, R32 ;  /* 0x000000201a327228 */ /* 0x000e240000000000 */
[----:B0-----:R0:W-:Y:S02]  /*2780*/  REDG.E.ADD.F64.RN.STRONG.GPU desc[UR8][R48.64], R50 ;  /* 0x00000032300079a6 */ /* 0x0011e4000c12ff08 */
[----:B0-----:R-:W-:-:S05]  /*2790*/  IMAD.WIDE.U32 R48, R40, UR17, R46 ;  /* 0x0000001128307c25 */ /* 0x001fca000f8e002e */
[----:B------:R-:W-:Y:S02]  /*27a0*/  IADD3 R39, PT, PT, R39, R49, RZ ;  /* 0x0000003127277210 */ /* 0x000fe40007ffe0ff */
[----:B------:R-:W-:-:S04]  /*27b0*/  LEA R40, P0, R48, UR12, 0x3 ;  /* 0x0000000c30287c11 */ /* 0x000fc8000f8018ff */
[----:B------:R-:W-:Y:S01]  /*27c0*/  LEA.HI.X R41, R48, UR13, R39, 0x3, P0 ;  /* 0x0000000d30297c11 */ /* 0x000fe200080f1c27 */
[----:B------:R-:W-:-:S04]  /*27d0*/  IMAD.WIDE.U32 R38, R38, UR16, R44 ;  /* 0x0000001026267c25 */ /* 0x000fc8000f8e002c */
[----:B------:R-:W-:-:S04]  /*27e0*/  IMAD.IADD R7, R7, 0x1, R39 ;  /* 0x0000000107077824 */ /* 0x000fc800078e0227 */
[----:B------:R-:W-:-:S04]  /*27f0*/  IMAD R7, R7, UR17, RZ ;  /* 0x0000001107077c24 */ /* 0x000fc8000f8e02ff */
[----:B------:R-:W-:-:S15]  /*2800*/  IMAD R7, R38, UR11, R7 ;  /* 0x0000000b26077c24 */ /* 0x000fde000f8e0207 */
[----:B------:R-:W-:-:S15]  /*2810*/  NOP ;  /* 0x0000000000007918 */ /* 0x000fde0000000000 */
[----:B------:R-:W-:-:S06]  /*2820*/  NOP ;  /* 0x0000000000007918 */ /* 0x000fcc0000000000 */
[----:B------:R-:W0:Y:S02]  /*2830*/  DMUL R48, R24, R32 ;  /* 0x0000002018307228 */ /* 0x000e240000000000 */
[----:B0-----:R0:W-:Y:S02]  /*2840*/  REDG.E.ADD.F64.RN.STRONG.GPU desc[UR8][R40.64], R48 ;  /* 0x00000030280079a6 */ /* 0x0011e4000c12ff08 */
[----:B0-----:R-:W-:-:S03]  /*2850*/  IMAD.WIDE.U32 R48, R38, UR17, R12 ;  /* 0x0000001126307c25 */ /* 0x001fc6000f8e000c */
[----:B------:R-:W-:Y:S02]  /*2860*/  LEA R40, P0, R48, UR12, 0x3 ;  /* 0x0000000c30287c11 */ /* 0x000fe4000f8018ff */
[----:B------:R-:W-:-:S04]  /*2870*/  IADD3 R39, PT, PT, R49, R7, RZ ;  /* 0x0000000731277210 */ /* 0x000fc80007ffe0ff */
[----:B------:R-:W-:Y:S01]  /*2880*/  LEA.HI.X R41, R48, UR13, R39, 0x3, P0 ;  /* 0x0000000d30297c11 */ /* 0x000fe200080f1c27 */
[----:B------:R-:W-:-:S04]  /*2890*/  IMAD.WIDE.U32 R38, R38, UR17, R46 ;  /* 0x0000001126267c25 */ /* 0x000fc8000f8e002e */
[----:B------:R-:W-:-:S15]  /*28a0*/  IMAD.IADD R7, R7, 0x1, R39 ;  /* 0x0000000107077824 */ /* 0x000fde00078e0227 */
[----:B------:R-:W-:-:S15]  /*28b0*/  NOP ;  /* 0x0000000000007918 */ /* 0x000fde0000000000 */
[----:B------:R-:W-:-:S15]  /*28c0*/  NOP ;  /* 0x0000000000007918 */ /* 0x000fde0000000000 */
[----:B------:R-:W-:-:S01]  /*28d0*/  NOP ;  /* 0x0000000000007918 */ /* 0x000fc20000000000 */
[----:B------:R-:W0:Y:S02]  /*28e0*/  DMUL R48, R28, R32 ;  /* 0x000000201c307228 */ /* 0x000e240000000000 */
[----:B0-----:R0:W-:Y:S02]  /*28f0*/  REDG.E.ADD.F64.RN.STRONG.GPU desc[UR8][R40.64], R48 ;  /* 0x00000030280079a6 */ /* 0x0011e4000c12ff08 */
[----:B0-----:R-:W-:-:S04]  /*2900*/  LEA R40, P0, R38, UR12, 0x3 ;  /* 0x0000000c26287c11 */ /* 0x001fc8000f8018ff */
[----:B------:R-:W-:-:S15]  /*2910*/  LEA.HI.X R41, R38, UR13, R7, 0x3, P0 ;  /* 0x0000000d26297c11 */ /* 0x000fde00080f1c07 */
[----:B------:R-:W-:-:S15]  /*2920*/  NOP ;  /* 0x0000000000007918 */ /* 0x000fde0000000000 */
[----:B------:R-:W-:-:S15]  /*2930*/  NOP ;  /* 0x0000000000007918 */ /* 0x000fde0000000000 */
[----:B------:R-:W-:-:S11]  /*2940*/  NOP ;  /* 0x0000000000007918 */ /* 0x000fd60000000000 */
[----:B------:R-:W0:Y:S02]  /*2950*/  DMUL R38, R14, R32 ;  /* 0x000000200e267228 */ /* 0x000e240000000000 */
[----:B0-----:R0:W-:Y:S04]  /*2960*/  REDG.E.ADD.F64.RN.STRONG.GPU desc[UR8][R40.64], R38 ;  /* 0x00000026280079a6 */ /* 0x0011e8000c12ff08 */
[----:B------:R-:W2:Y:S01]  /*2970*/  LDG.E.64 R34, desc[UR8][R36.64] ;  /* 0x0000000824227981 */ /* 0x000ea2000c1e1b00 */
[----:B------:R-:W-:-:S06]  /*2980*/  UIADD3 UR6, UPT, UPT, UR6, 0x1, URZ ;  /* 0x0000000106067890 */ /* 0x000fcc000fffe0ff */
[----:B------:R-:W-:Y:S02]  /*2990*/  IMAD R7, R53, UR6, RZ ;  /* 0x0000000635077c24 */ /* 0x000fe4000f8e02ff */
[----:B------:R-:W-:-:S05]  /*29a0*/  IMAD.WIDE.U32 R50, R52, UR6, R8 ;  /* 0x0000000634327c25 */ /* 0x000fca000f8e0008 */
[----:B------:R-:W-:Y:S01]  /*29b0*/  IADD3 R32, PT, PT, R51, R7, RZ ;  /* 0x0000000733207210 */ /* 0x000fe20007ffe0ff */
[----:B0-----:R-:W-:-:S04]  /*29c0*/  IMAD.WIDE.U32 R40, R50, UR16, R10 ;  /* 0x0000001032287c25 */ /* 0x001fc8000f8e000a */
[----:B------:R-:W-:-:S04]  /*29d0*/  IMAD R33, R32, UR16, RZ ;  /* 0x0000001020217c24 */ /* 0x000fc8000f8e02ff */
[----:B------:R-:W-:-:S04]  /*29e0*/  IMAD R32, R50, UR10, R33 ;  /* 0x0000000a32207c24 */ /* 0x000fc8000f8e0221 */
[----:B------:R-:W-:-:S04]  /*29f0*/  IMAD.IADD R33, R41, 0x1, R32 ;  /* 0x0000000129217824 */ /* 0x000fc800078e0220 */
[----:B------:R-:W-:Y:S02]  /*2a00*/  IMAD R33, R33, UR17, RZ ;  /* 0x0000001121217c24 */ /* 0x000fe4000f8e02ff */
[----:B------:R-:W-:-:S04]  /*2a10*/  IMAD.WIDE.U32 R38, R40, UR17, R12 ;  /* 0x0000001128267c25 */ /* 0x000fc8000f8e000c */
[----:B------:R-:W-:Y:S01]  /*2a20*/  IMAD R33, R40, UR11, R33 ;  /* 0x0000000b28217c24 */ /* 0x000fe2000f8e0221 */
[----:B------:R-:W-:-:S04]  /*2a30*/  LEA R48, P0, R38, UR12, 0x3 ;  /* 0x0000000c26307c11 */ /* 0x000fc8000f8018ff */
[----:B------:R-:W-:Y:S01]  /*2a40*/  IADD3 R39, PT, PT, R39, R33, RZ ;  /* 0x0000002127277210 */ /* 0x000fe20007ffe0ff */
[----:B------:R-:W-:-:S03]  /*2a50*/  IMAD.WIDE.U32 R40, R40, UR17, R46 ;  /* 0x0000001128287c25 */ /* 0x000fc6000f8e002e */
[----:B------:R-:W-:Y:S01]  /*2a60*/  LEA.HI.X R49, R38, UR13, R39, 0x3, P0 ;  /* 0x0000000d26317c11 */ /* 0x000fe200080f1c27 */
[----:B------:R-:W-:Y:S02]  /*2a70*/  IMAD.IADD R33, R33, 0x1, R41 ;  /* 0x0000000121217824 */ /* 0x000fe400078e0229 */
[----:B------:R-:W-:-:S05]  /*2a80*/  IMAD.WIDE.U32 R50, R50, UR16, R44 ;  /* 0x0000001032327c25 */ /* 0x000fca000f8e002c */
[----:B------:R-:W-:-:S05]  /*2a90*/  IADD3 R32, PT, PT, R32, R51, RZ ;  /* 0x0000003320207210 */ /* 0x000fca0007ffe0ff */
[----:B------:R-:W-:-:S04]  /*2aa0*/  IMAD R55, R32, UR17, RZ ;  /* 0x0000001120377c24 */ /* 0x000fc8000f8e02ff */
[----:B------:R-:W-:Y:S01]  /*2ab0*/  IMAD R55, R50, UR11, R55 ;  /* 0x0000000b32377c24 */ /* 0x000fe2000f8e0237 */
[----:B--2---:R-:W0:Y:S02]  /*2ac0*/  DMUL R36, R18, R34 ;  /* 0x0000002212247228 */ /* 0x004e240000000000 */
[----:B0-----:R0:W-:Y:S02]  /*2ad0*/  REDG.E.ADD.F64.RN.STRONG.GPU desc[UR8][R48.64], R36 ;  /* 0x00000024300079a6 */ /* 0x0011e4000c12ff08 */
[----:B0-----:R-:W-:-:S04]  /*2ae0*/  LEA R48, P0, R40, UR12, 0x3 ;  /* 0x0000000c28307c11 */ /* 0x001fc8000f8018ff */
[----:B------:R-:W-:-:S15]  /*2af0*/  LEA.HI.X R49, R40, UR13, R33, 0x3, P0 ;  /* 0x0000000d28317c11 */ /* 0x000fde00080f1c21 */
[----:B------:R-:W-:-:S15]  /*2b00*/  NOP ;  /* 0x0000000000007918 */ /* 0x000fde0000000000 */
[----:B------:R-:W-:-:S15]  /*2b10*/  NOP ;  /* 0x0000000000007918 */ /* 0x000fde0000000000 */
[----:B------:R-:W-:-:S11]  /*2b20*/  NOP ;  /* 0x0000000000007918 */ /* 0x000fd60000000000 */
[----:B------:R-:W0:Y:S02]  /*2b30*/  DMUL R38, R16, R34 ;  /* 0x0000002210267228 */ /* 0x000e240000000000 */
[----:B0-----:R0:W-:Y:S02]  /*2b40*/  REDG.E.ADD.F64.RN.STRONG.GPU desc[UR8][R48.64], R38 ;  /* 0x00000026300079a6 */ /* 0x0011e4000c12ff08 */
[----:B0-----:R-:W-:-:S05]  /*2b50*/  IMAD.WIDE.U32 R48, R52, UR6, R42 ;  /* 0x0000000634307c25 */ /* 0x001fca000f8e002a */
[----:B------:R-:W-:Y:S01]  /*2b60*/  IADD3 R7, PT, PT, R7, R49, RZ ;  /* 0x0000003107077210 */ /* 0x000fe20007ffe0ff */
[----:B------:R-:W-:-:S04]  /*2b70*/  IMAD.WIDE.U32 R42, R48, UR16, R10 ;  /* 0x00000010302a7c25 */ /* 0x000fc8000f8e000a */
[----:B------:R-:W-:-:S04]  /*2b80*/  IMAD R7, R7, UR16, RZ ;  /* 0x0000001007077c24 */ /* 0x000fc8000f8e02ff */
[C---:B------:R-:W-:Y:S02]  /*2b90*/  IMAD R7, R48.reuse, UR10, R7 ;  /* 0x0000000a30077c24 */ /* 0x040fe4000f8e0207 */
[----:B------:R-:W-:-:S04]  /*2ba0*/  IMAD.WIDE.U32 R48, R48, UR16, R44 ;  /* 0x0000001030307c25 */ /* 0x000fc8000f8e002c */
[----:B------:R-:W-:Y:S01]  /*2bb0*/  IMAD.IADD R43, R43, 0x1, R7 ;  /* 0x000000012b2b7824 */ /* 0x000fe200078e0207 */
[----:B------:R-:W-:Y:S01]  /*2bc0*/  IADD3 R7, PT, PT, R7, R49, RZ ;  /* 0x0000003107077210 */ /* 0x000fe20007ffe0ff */
[----:B------:R-:W-:-:S04]  /*2bd0*/  IMAD.WIDE.U32 R38, R50, UR17, R12 ;  /* 0x0000001132267c25 */ /* 0x000fc8000f8e000c */
[----:B------:R-:W-:Y:S01]  /*2be0*/  IMAD R43, R43, UR17, RZ ;  /* 0x000000112b2b7c24 */ /* 0x000fe2000f8e02ff */
[----:B------:R-:W-:Y:S01]  /*2bf0*/  LEA R32, P0, R38, UR12, 0x3 ;  /* 0x0000000c26207c11 */ /* 0x000fe2000f8018ff */
[----:B------:R-:W-:Y:S02]  /*2c00*/  IMAD.IADD R33, R39, 0x1, R55 ;  /* 0x0000000127217824 */ /* 0x000fe400078e0237 */
[----:B------:R-:W-:-:S04]  /*2c10*/  IMAD.WIDE.U32 R50, R50, UR17, R46 ;  /* 0x0000001132327c25 */ /* 0x000fc8000f8e002e */
[----:B------:R-:W-:Y:S02]  /*2c20*/  IMAD R7, R7, UR17, RZ ;  /* 0x0000001107077c24 */ /* 0x000fe4000f8e02ff */
[C---:B------:R-:W-:Y:S02]  /*2c30*/  IMAD R54, R42.reuse, UR11, R43 ;  /* 0x0000000b2a367c24 */ /* 0x040fe4000f8e022b */
[----:B------:R-:W-:Y:S01]  /*2c40*/  IMAD.WIDE.U32 R52, R42, UR17, R12 ;  /* 0x000000112a347c25 */ /* 0x000fe2000f8e000c */
[----:B------:R-:W-:-:S03]  /*2c50*/  LEA.HI.X R33, R38, UR13, R33, 0x3, P0 ;  /* 0x0000000d26217c11 */ /* 0x000fc600080f1c21 */
[----:B------:R-:W-:-:S04]  /*2c60*/  IMAD.WIDE.U32 R42, R42, UR17, R46 ;  /* 0x000000112a2a7c25 */ /* 0x000fc8000f8e002e */
[----:B------:R-:W-:-:S04]  /*2c70*/  IMAD.WIDE.U32 R44, R48, UR17, R12 ;  /* 0x00000011302c7c25 */ /* 0x000fc8000f8e000c */
[----:B------:R-:W-:-:S04]  /*2c80*/  IMAD.WIDE.U32 R46, R48, UR17, R46 ;  /* 0x00000011302e7c25 */ /* 0x000fc8000f8e002e */
[----:B------:R-:W-:Y:S01]  /*2c90*/  IMAD R7, R48, UR11, R7 ;  /* 0x0000000b30077c24 */ /* 0x000fe2000f8e0207 */
[----:B------:R-:W-:Y:S01]  /*2ca0*/  LEA R48, P0, R50, UR12, 0x3 ;  /* 0x0000000c32307c11 */ /* 0x000fe2000f8018ff */
[----:B------:R-:W-:Y:S01]  /*2cb0*/  IMAD.IADD R55, R55, 0x1, R51 ;  /* 0x0000000137377824 */ /* 0x000fe200078e0233 */
[----:B------:R-:W-:-:S04]  /*2cc0*/  IADD3 R51, PT, PT, R53, R54, RZ ;  /* 0x0000003635337210 */ /* 0x000fc80007ffe0ff */
[----:B------:R-:W-:Y:S02]  /*2cd0*/  LEA.HI.X R49, R50, UR13, R55, 0x3, P0 ;  /* 0x0000000d32317c11 */ /* 0x000fe400080f1c37 */
[----:B------:R-:W-:Y:S01]  /*2ce0*/  LEA R50, P0, R52, UR12, 0x3 ;  /* 0x0000000c34327c11 */ /* 0x000fe2000f8018ff */
[----:B------:R-:W-:-:S03]  /*2cf0*/  IMAD.IADD R43, R54, 0x1, R43 ;  /* 0x00000001362b7824 */ /* 0x000fc600078e022b */
[----:B------:R-:W-:Y:S02]  /*2d00*/  LEA.HI.X R51, R52, UR13, R51, 0x3, P0 ;  /* 0x0000000d34337c11 */ /* 0x000fe400080f1c33 */
[----:B------:R-:W-:-:S04]  /*2d10*/  LEA R52, P0, R42, UR12, 0x3 ;  /* 0x0000000c2a347c11 */ /* 0x000fc8000f8018ff */
[----:B------:R-:W-:Y:S02]  /*2d20*/  LEA.HI.X R53, R42, UR13, R43, 0x3, P0 ;  /* 0x0000000d2a357c11 */ /* 0x000fe400080f1c2b */
[----:B------:R-:W-:Y:S02]  /*2d30*/  LEA R42, P0, R44, UR12, 0x3 ;  /* 0x0000000c2c2a7c11 */ /* 0x000fe4000f8018ff */
[----:B------:R-:W-:Y:S01]  /*2d40*/  IADD3 R43, PT, PT, R45, R7, RZ ;  /* 0x000000072d2b7210 */ /* 0x000fe20007ffe0ff */
[----:B------:R-:W-:-:S03]  /*2d50*/  IMAD.IADD R7, R7, 0x1, R47 ;  /* 0x0000000107077824 */ /* 0x000fc600078e022f */
[----:B------:R-:W-:Y:S02]  /*2d60*/  LEA.HI.X R43, R44, UR13, R43, 0x3, P0 ;  /* 0x0000000d2c2b7c11 */ /* 0x000fe400080f1c2b */
[C---:B------:R-:W-:Y:S01]  /*2d70*/  LEA R44, P0, R46.reuse, UR12, 0x3 ;  /* 0x0000000c2e2c7c11 */ /* 0x040fe2000f8018ff */
[----:B------:R-:W0:Y:S02]  /*2d80*/  DMUL R36, R20, R34 ;  /* 0x0000002214247228 */ /* 0x000e240000000000 */
[----:B0-----:R0:W-:Y:S01]  /*2d90*/  REDG.E.ADD.F64.RN.STRONG.GPU desc[UR8][R32.64], R36 ;  /* 0x00000024200079a6 */ /* 0x0011e2000c12ff08 */
[----:B------:R-:W-:-:S15]  /*2da0*/  LEA.HI.X R45, R46, UR13, R7, 0x3, P0 ;  /* 0x0000000d2e2d7c11 */ /* 0x000fde00080f1c07 */
[----:B------:R-:W-:-:S15]  /*2db0*/  NOP ;  /* 0x0000000000007918 */ /* 0x000fde0000000000 */
[----:B------:R-:W-:-:S15]  /*2dc0*/  NOP ;  /* 0x0000000000007918 */ /* 0x000fde0000000000 */
[----:B------:R-:W-:-:S15]  /*2dd0*/  NOP ;  /* 0x0000000000007918 */ /* 0x000fde0000000000 */
[----:B------:R-:W-:-:S01]  /*2de0*/  NOP ;  /* 0x0000000000007918 */ /* 0x000fc20000000000 */
[----:B------:R-:W1:Y:S02]  /*2df0*/  DMUL R40, R22, R34 ;  /* 0x0000002216287228 */ /* 0x000e640000000000 */
[----:B-1----:R4:W-:-:S15]  /*2e00*/  REDG.E.ADD.F64.RN.STRONG.GPU desc[UR8][R48.64], R40 ;  /* 0x00000028300079a6 */ /* 0x0029de000c12ff08 */
[----:B------:R-:W-:-:S15]  /*2e10*/  NOP ;  /* 0x0000000000007918 */ /* 0x000fde0000000000 */
[----:B------:R-:W-:-:S15]  /*2e20*/  NOP ;  /* 0x0000000000007918 */ /* 0x000fde0000000000 */
[----:B------:R-:W-:-:S15]  /*2e30*/  NOP ;  /* 0x0000000000007918 */ /* 0x000fde0000000000 */
[----:B------:R-:W-:-:S02]  /*2e40*/  NOP ;  /* 0x0000000000007918 */ /* 0x000fc40000000000 */
[----:B------:R-:W1:Y:S02]  /*2e50*/  DMUL R38, R26, R34 ;  /* 0x000000221a267228 */ /* 0x000e640000000000 */
[----:B-1----:R4:W-:-:S15]  /*2e60*/  REDG.E.ADD.F64.RN.STRONG.GPU desc[UR8][R50.64], R38 ;  /* 0x00000026320079a6 */ /* 0x0029de000c12ff08 */
[----:B------:R-:W-:-:S15]  /*2e70*/  NOP ;  /* 0x0000000000007918 */ /* 0x000fde0000000000 */
[----:B------:R-:W-:-:S15]  /*2e80*/  NOP ;  /* 0x0000000000007918 */ /* 0x000fde0000000000 */
[----:B------:R-:W-:-:S15]  /*2e90*/  NOP ;  /* 0x0000000000007918 */ /* 0x000fde0000000000 */
[----:B------:R-:W-:-:S02]  /*2ea0*/  NOP ;  /* 0x0000000000007918 */ /* 0x000fc40000000000 */
[----:B0-----:R-:W0:Y:S02]  /*2eb0*/  DMUL R36, R24, R34 ;  /* 0x0000002218247228 */ /* 0x001e240000000000 */
[----:B0-----:R4:W-:-:S15]  /*2ec0*/  REDG.E.ADD.F64.RN.STRONG.GPU desc[UR8][R52.64], R36 ;  /* 0x00000024340079a6 */ /* 0x0019de000c12ff08 */
[----:B------:R-:W-:-:S15]  /*2ed0*/  NOP ;  /* 0x0000000000007918 */ /* 0x000fde0000000000 */
[----:B------:R-:W-:-:S15]  /*2ee0*/  NOP ;  /* 0x0000000000007918 */ /* 0x000fde0000000000 */
[----:B------:R-:W-:-:S15]  /*2ef0*/  NOP ;  /* 0x0000000000007918 */ /* 0x000fde0000000000 */
[----:B------:R-:W-:-:S02]  /*2f00*/  NOP ;  /* 0x0000000000007918 */ /* 0x000fc40000000000 */
[----:B------:R-:W0:Y:S02]  /*2f10*/  DMUL R32, R28, R34 ;  /* 0x000000221c207228 */ /* 0x000e240000000000 */
[----:B0-----:R4:W-:-:S15]  /*2f20*/  REDG.E.ADD.F64.RN.STRONG.GPU desc[UR8][R42.64], R32 ;  /* 0x000000202a0079a6 */ /* 0x0019de000c12ff08 */
[----:B------:R-:W-:-:S15]  /*2f30*/  NOP ;  /* 0x0000000000007918 */ /* 0x000fde0000000000 */
[----:B------:R-:W-:-:S15]  /*2f40*/  NOP ;  /* 0x0000000000007918 */ /* 0x000fde0000000000 */
[----:B------:R-:W-:-:S15]  /*2f50*/  NOP ;  /* 0x0000000000007918 */ /* 0x000fde0000000000 */
[----:B------:R-:W-:-:S02]  /*2f60*/  NOP ;  /* 0x0000000000007918 */ /* 0x000fc40000000000 */
[----:B------:R-:W0:Y:S02]  /*2f70*/  DMUL R34, R14, R34 ;  /* 0x000000220e227228 */ /* 0x000e240000000000 */
[----:B0-----:R4:W-:Y:S01]  /*2f80*/  REDG.E.ADD.F64.RN.STRONG.GPU desc[UR8][R44.64], R34 ;  /* 0x000000222c0079a6 */ /* 0x0019e2000c12ff08 */
[----:B------:R-:W-:Y:S02]  /*2f90*/  ULOP3.LUT UR6, UR7, 0x7ffffffe, URZ, 0xc0, !UPT ;  /* 0x7ffffffe07067892 */ /* 0x000fe4000f8ec0ff */
[----:B------:R-:W-:-:S04]  /*2fa0*/  UIADD3 UR5, UPT, UPT, UR5, 0x2, URZ ;  /* 0x0000000205057890 */ /* 0x000fc8000fffe0ff */
[----:B------:R-:W-:-:S09]  /*2fb0*/  UISETP.NE.AND UP0, UPT, UR5, UR6, UPT ;  /* 0x000000060500728c */ /* 0x000fd2000bf05270 */
[----:B----4-:R-:W-:Y:S05]  /*2fc0*/  BRA.U UP0, `(.L_x_221) ;  /* 0xfffffff100a07547 */ /* 0x010fea000b83ffff */
[----:B------:R-:W-:-:S05]  /*2fd0*/  UMOV UR5, UR6 ;  /* 0x0000000600057c82 */ /* 0x000fca0008000000 */
.L_x_220:
[----:B------:R-:W-:-:S04]  /*2fe0*/  ULOP3.LUT UR6, UR7, 0x1, URZ, 0xc0, !UPT ;  /* 0x0000000107067892 */ /* 0x000fc8000f8ec0ff */
[----:B------:R-:W-:-:S09]  /*2ff0*/  UISETP.NE.U32.AND UP0, UPT, UR6, 0x1, UPT ;  /* 0x000000010600788c */ /* 0x000fd2000bf05070 */
[----:B------:R-:W-:Y:S05]  /*3000*/  BRA.U UP0, `(.L_x_222) ;  /* 0x0000000500e87547 */ /* 0x000fea000b800000 */
[----:B------:R-:W0:Y:S01]  /*3010*/  LDC.64 R32, c[0x0][0x438] ;  /* 0x00010e00ff207b82 */ /* 0x000e220000000a00 */
[----:B------:R-:W1:Y:S01]  /*3020*/  LDCU.64 UR10, c[0x0][0x400] ;  /* 0x00008000ff0a77ac */ /* 0x000e620008000a00 */
[----:B------:R-:W-:Y:S01]  /*3030*/  MOV R7, R6 ;  /* 0x0000000600077202 */ /* 0x000fe20000000f00 */
[----:B------:R-:W-:Y:S01]  /*3040*/  IMAD.MOV.U32 R6, RZ, RZ, R30 ;  /* 0x000000ffff067224 */ /* 0x000fe200078e001e */
[----:B------:R-:W2:Y:S04]  /*3050*/  LDCU UR6, c[0x0][0x3c8] ;  /* 0x00007900ff0677ac */ /* 0x000ea80008000800 */
[----:B------:R-:W3:Y:S08]  /*3060*/  LDC R40, c[0x0][0x3c0] ;  /* 0x0000f000ff287b82 */ /* 0x000ef00000000800 */
[----:B------:R-:W4:Y:S01]  /*3070*/  LDC R55, c[0x0][0x3c0] ;  /* 0x0000f000ff377b82 */ /* 0x000f220000000800 */
[----:B------:R-:W-:Y:S01]  /*3080*/  SHF.R.S32.HI R51, RZ, 0x1f, R8 ;  /* 0x0000001fff337819 */ /* 0x000fe20000011408 */
[----:B------:R-:W5:Y:S01]  /*3090*/  LDCU.64 UR12, c[0x0][0x458] ;  /* 0x00008b00ff0c77ac */ /* 0x000f620008000a00 */
[----:B0-----:R-:W-:-:S04]  /*30a0*/  IMAD.WIDE.U32 R6, R32, UR5, R6 ;  /* 0x0000000520067c25 */ /* 0x001fc8000f8e0006 */
[----:B------:R-:W-:Y:S01]  /*30b0*/  IMAD R7, R33, UR5, R7 ;  /* 0x0000000521077c24 */ /* 0x000fe2000f8e0207 */
[C---:B-1----:R-:W-:Y:S01]  /*30c0*/  LEA R36, P0, R6.reuse, UR10, 0x3 ;  /* 0x0000000a06247c11 */ /* 0x042fe2000f8018ff */
[----:B------:R-:W-:Y:S01]  /*30d0*/  UIMAD UR5, UR4, UR7, UR5 ;  /* 0x00000007040572a4 */ /* 0x000fe2000f8e0205 */
[----:B------:R-:W-:Y:S01]  /*30e0*/  MOV R50, R8 ;  /* 0x0000000800327202 */ /* 0x000fe20000000f00 */
[----:B------:R-:W0:Y:S01]  /*30f0*/  LDCU UR10, c[0x0][0x3d0] ;  /* 0x00007a00ff0a77ac */ /* 0x000e220008000800 */
[----:B------:R-:W-:-:S05]  /*3100*/  LEA.HI.X R37, R6, UR11, R7, 0x3, P0 ;  /* 0x0000000b06257c11 */ /* 0x000fca00080f1c07 */
[----:B------:R1:W5:Y:S01]  /*3110*/  LDG.E.64 R6, desc[UR8][R36.64] ;  /* 0x0000000824067981 */ /* 0x000362000c1e1b00 */
[----:B---3--:R-:W-:Y:S01]  /*3120*/  SHF.R.S32.HI R40, RZ, 0x1f, R40 ;  /* 0x0000001fff287819 */ /* 0x008fe20000011428 */
[----:B----4-:R-:W-:Y:S01]  /*3130*/  IMAD.WIDE.U32 R50, R55, UR5, R50 ;  /* 0x0000000537327c25 */ /* 0x010fe2000f8e0032 */
[----:B--2---:R-:W-:Y:S01]  /*3140*/  USHF.R.S32.HI UR7, URZ, 0x1f, UR6 ;  /* 0x0000001fff077899 */ /* 0x004fe20008011406 */
[----:B------:R-:W-:Y:S02]  /*3150*/  SHF.R.S32.HI R49, RZ, 0x1f, R10 ;  /* 0x0000001fff317819 */ /* 0x000fe4000001140a */
[----:B------:R-:W-:Y:S01]  /*3160*/  IMAD R53, R40, UR5, RZ ;  /* 0x0000000528357c24 */ /* 0x000fe2000f8e02ff */
[----:B------:R-:W-:-:S03]  /*3170*/  MOV R48, R10 ;  /* 0x0000000a00307202 */ /* 0x000fc60000000f00 */
[----:B-1----:R-:W-:Y:S02]  /*3180*/  IMAD.IADD R36, R51, 0x1, R53 ;  /* 0x0000000133247824 */ /* 0x002fe400078e0235 */
[----:B------:R-:W-:Y:S01]  /*3190*/  IMAD.WIDE.U32 R42, R50, UR6, R48 ;  /* 0x00000006322a7c25 */ /* 0x000fe2000f8e0030 */
[----:B0-----:R-:W-:-:S03]  /*31a0*/  USHF.R.S32.HI UR11, URZ, 0x1f, UR10 ;  /* 0x0000001fff0b7899 */ /* 0x001fc6000801140a */
[----:B------:R-:W-:-:S04]  /*31b0*/  IMAD R37, R36, UR6, RZ ;  /* 0x0000000624257c24 */ /* 0x000fc8000f8e02ff */
[----:B------:R-:W-:Y:S01]  /*31c0*/  IMAD R52, R50, UR7, R37 ;  /* 0x0000000732347c24 */ /* 0x000fe2000f8e0225 */
[----:B------:R-:W-:-:S03]  /*31d0*/  SHF.R.S32.HI R37, RZ, 0x1f, R12 ;  /* 0x0000001fff257819 */ /* 0x000fc6000001140c */
[----:B------:R-:W-:-:S04]  /*31e0*/  IMAD.IADD R36, R43, 0x1, R52 ;  /* 0x000000012b247824 */ /* 0x000fc800078e0234 */
[----:B------:R-:W-:Y:S01]  /*31f0*/  IMAD R51, R36, UR10, RZ ;  /* 0x0000000a24337c24 */ /* 0x000fe2000f8e02ff */
[----:B------:R-:W-:-:S03]  /*3200*/  MOV R36, R12 ;  /* 0x0000000c00247202 */ /* 0x000fc60000000f00 */
[C---:B------:R-:W-:Y:S02]  /*3210*/  IMAD R51, R42.reuse, UR11, R51 ;  /* 0x0000000b2a337c24 */ /* 0x040fe4000f8e0233 */
[----:B------:R-:W-:-:S04]  /*3220*/  IMAD.WIDE.U32 R40, R42, UR10, R36 ;  /* 0x0000000a2a287c25 */ /* 0x000fc8000f8e0024 */
[----:B------:R-:W-:Y:S01]  /*3230*/  IMAD.IADD R41, R41, 0x1, R51 ;  /* 0x0000000129297824 */ /* 0x000fe200078e0233 */
[----:B-----5:R-:W-:-:S04]  /*3240*/  LEA R44, P0, R40, UR12, 0x3 ;  /* 0x0000000c282c7c11 */ /* 0x020fc8000f8018ff */
[----:B------:R-:W-:Y:S01]  /*3250*/  LEA.HI.X R45, R40, UR13, R41, 0x3, P0 ;  /* 0x0000000d282d7c11 */ /* 0x000fe200080f1c29 */
[----:B------:R-:W-:Y:S01]  /*3260*/  IMAD.MOV.U32 R41, RZ, RZ, R4 ;  /* 0x000000ffff297224 */ /* 0x000fe200078e0004 */
[----:B------:R-:W-:-:S05]  /*3270*/  MOV R40, R2 ;  /* 0x0000000200287202 */ /* 0x000fca0000000f00 */
[----:B------:R-:W-:-:S04]  /*3280*/  IMAD.WIDE.U32 R42, R42, UR10, R40 ;  /* 0x0000000a2a2a7c25 */ /* 0x000fc8000f8e0028 */
[----:B------:R-:W-:Y:S01]  /*3290*/  IMAD.IADD R51, R51, 0x1, R43 ;  /* 0x0000000133337824 */ /* 0x000fe200078e022b */
        /* <DEDUP_REMOVED lines=9> */
[----:B------:R-:W-:-:S04]  /*3330*/  LEA R44, P0, R42, UR12, 0x3 ;  /* 0x0000000c2a2c7c11 */ /* 0x000fc8000f8018ff */
[----:B------:R-:W-:Y:S02]  /*3340*/  IADD3 R39, PT, PT, R49, R58, RZ ;  /* 0x0000003a31277210 */ /* 0x000fe40007ffe0ff */
[----:B------:R-:W-:-:S03]  /*3350*/  LEA.HI.X R45, R42, UR13, R51, 0x3, P0 ;  /* 0x0000000d2a2d7c11 */ /* 0x000fc600080f1c33 */
[----:B------:R-:W-:-:S04]  /*3360*/  IMAD R39, R39, UR10, RZ ;  /* 0x0000000a27277c24 */ /* 0x000fc8000f8e02ff */
[----:B------:R-:W-:-:S15]  /*3370*/  IMAD R39, R48, UR11, R39 ;  /* 0x0000000b30277c24 */ /* 0x000fde000f8e0227 */
[----:B------:R-:W-:-:S12]  /*3380*/  NOP ;  /* 0x0000000000007918 */ /* 0x000fd80000000000 */
[----:B------:R-:W0:Y:S02]  /*3390*/  DMUL R46, R16, R6 ;  /* 0x00000006102e7228 */ /* 0x000e240000000000 */
[----:B0-----:R0:W-:Y:S02]  /*33a0*/  REDG.E.ADD.F64.RN.STRONG.GPU desc[UR8][R44.64], R46 ;  /* 0x0000002e2c0079a6 */ /* 0x0011e4000c12ff08 */
[----:B0-----:R-:W-:-:S04]  /*33b0*/  IMAD.WIDE.U32 R46, R48, UR10, R36 ;  /* 0x0000000a302e7c25 */ /* 0x001fc8000f8e0024 */
[----:B------:R-:W-:Y:S01]  /*33c0*/  IMAD.IADD R51, R47, 0x1, R39 ;  /* 0x000000012f337824 */ /* 0x000fe200078e0227 */
[----:B------:R-:W-:Y:S01]  /*33d0*/  LEA R44, P0, R46, UR12, 0x3 ;  /* 0x0000000c2e2c7c11 */ /* 0x000fe2000f8018ff */
[----:B------:R-:W-:-:S03]  /*33e0*/  IMAD.WIDE.U32 R48, R48, UR10, R40 ;  /* 0x0000000a30307c25 */ /* 0x000fc6000f8e0028 */
[----:B------:R-:W-:Y:S02]  /*33f0*/  LEA.HI.X R45, R46, UR13, R51, 0x3, P0 ;  /* 0x0000000d2e2d7c11 */ /* 0x000fe400080f1c33 */
[----:B------:R-:W-:Y:S02]  /*3400*/  IADD3 R39, PT, PT, R39, R49, RZ ;  /* 0x0000003127277210 */ /* 0x000fe40007ffe0ff */
[C---:B------:R-:W-:Y:S02]  /*3410*/  LEA R46, P0, R48.reuse, UR12, 0x3 ;  /* 0x0000000c302e7c11 */ /* 0x040fe4000f8018ff */
[----:B------:R-:W-:Y:S02]  /*3420*/  MOV R49, R5 ;  /* 0x0000000500317202 */ /* 0x000fe40000000f00 */
[----:B------:R-:W-:Y:S01]  /*3430*/  LEA.HI.X R47, R48, UR13, R39, 0x3, P0 ;  /* 0x0000000d302f7c11 */ /* 0x000fe200080f1c27 */
[----:B------:R-:W-:-:S04]  /*3440*/  IMAD.MOV.U32 R48, RZ, RZ, R0 ;  /* 0x000000ffff307224 */ /* 0x000fc800078e0000 */
[----:B------:R-:W-:-:S04]  /*3450*/  IMAD.WIDE.U32 R50, R50, UR6, R48 ;  /* 0x0000000632327c25 */ /* 0x000fc8000f8e0030 */
[----:B------:R-:W-:Y:S02]  /*3460*/  IMAD.IADD R52, R52, 0x1, R51 ;  /* 0x0000000134347824 */ /* 0x000fe400078e0233 */
[----:B------:R-:W-:-:S04]  /*3470*/  IMAD.WIDE.U32 R48, R38, UR6, R48 ;  /* 0x0000000626307c25 */ /* 0x000fc8000f8e0030 */
[----:B------:R-:W-:Y:S02]  /*3480*/  IMAD R57, R52, UR10, RZ ;  /* 0x0000000a34397c24 */ /* 0x000fe4000f8e02ff */
[----:B------:R-:W-:-:S04]  /*3490*/  IMAD.WIDE.U32 R52, R50, UR10, R36 ;  /* 0x0000000a32347c25 */ /* 0x000fc8000f8e0024 */
[----:B------:R-:W-:Y:S02]  /*34a0*/  IMAD R57, R50, UR11, R57 ;  /* 0x0000000b32397c24 */ /* 0x000fe4000f8e0239 */
[----:B------:R-:W-:Y:S01]  /*34b0*/  IMAD.IADD R49, R58, 0x1, R49 ;  /* 0x000000013a317824 */ /* 0x000fe200078e0231 */
[----:B------:R-:W-:Y:S01]  /*34c0*/  LEA R54, P0, R52, UR12, 0x3 ;  /* 0x0000000c34367c11 */ /* 0x000fe2000f8018ff */
[----:B------:R-:W-:Y:S01]  /*34d0*/  IMAD.WIDE.U32 R50, R50, UR10, R40 ;  /* 0x0000000a32327c25 */ /* 0x000fe2000f8e0028 */
[----:B------:R-:W-:-:S03]  /*34e0*/  IADD3 R39, PT, PT, R53, R57, RZ ;  /* 0x0000003935277210 */ /* 0x000fc60007ffe0ff */
[----:B------:R-:W-:Y:S01]  /*34f0*/  IMAD R49, R49, UR10, RZ ;  /* 0x0000000a31317c24 */ /* 0x000fe2000f8e02ff */
[----:B------:R-:W-:Y:S01]  /*3500*/  LEA.HI.X R55, R52, UR13, R39, 0x3, P0 ;  /* 0x0000000d34377c11 */ /* 0x000fe200080f1c27 */
[----:B------:R-:W-:Y:S01]  /*3510*/  IMAD.WIDE.U32 R36, R48, UR10, R36 ;  /* 0x0000000a30247c25 */ /* 0x000fe2000f8e0024 */
[----:B------:R-:W-:-:S11]  /*3520*/  IADD3 R57, PT, PT, R57, R51, RZ ;  /* 0x0000003339397210 */ /* 0x000fd60007ffe0ff */
[----:B------:R-:W0:Y:S01]  /*3530*/  DMUL R30, R20, R6 ;  /* 0x00000006141e7228 */ /* 0x000e220000000000 */
[C---:B------:R-:W-:Y:S01]  /*3540*/  IMAD.WIDE.U32 R40, R48.reuse, UR10, R40 ;  /* 0x0000000a30287c25 */ /* 0x040fe2000f8e0028 */
[----:B0-----:R0:W-:Y:S03]  /*3550*/  REDG.E.ADD.F64.RN.STRONG.GPU desc[UR8][R54.64], R30 ;  /* 0x0000001e360079a6 */ /* 0x0011e6000c12ff08 */
[----:B------:R-:W-:Y:S01]  /*3560*/  IMAD R52, R48, UR11, R49 ;  /* 0x0000000b30347c24 */ /* 0x000fe2000f8e0231 */
[----:B------:R-:W-:-:S03]  /*3570*/  LEA R48, P0, R50, UR12, 0x3 ;  /* 0x0000000c32307c11 */ /* 0x000fc6000f8018ff */
[----:B------:R-:W-:Y:S01]  /*3580*/  IMAD.IADD R37, R37, 0x1, R52 ;  /* 0x0000000125257824 */ /* 0x000fe200078e0234 */
[----:B------:R-:W-:Y:S02]  /*3590*/  LEA.HI.X R49, R50, UR13, R57, 0x3, P0 ;  /* 0x0000000d32317c11 */ /* 0x000fe400080f1c39 */
[----:B------:R-:W-:-:S04]  /*35a0*/  LEA R50, P0, R36, UR12, 0x3 ;  /* 0x0000000c24327c11 */ /* 0x000fc8000f8018ff */
[----:B------:R-:W-:Y:S02]  /*35b0*/  LEA.HI.X R51, R36, UR13, R37, 0x3, P0 ;  /* 0x0000000d24337c11 */ /* 0x000fe400080f1c25 */
[----:B------:R-:W-:Y:S02]  /*35c0*/  IADD3 R37, PT, PT, R52, R41, RZ ;  /* 0x0000002934257210 */ /* 0x000fe40007ffe0ff */
[----:B------:R-:W-:-:S04]  /*35d0*/  LEA R36, P0, R40, UR12, 0x3 ;  /* 0x0000000c28247c11 */ /* 0x000fc8000f8018ff */
[----:B------:R-:W-:-:S15]  /*35e0*/  LEA.HI.X R37, R40, UR13, R37, 0x3, P0 ;  /* 0x0000000d28257c11 */ /* 0x000fde00080f1c25 */
[----:B------:R-:W-:-:S15]  /*35f0*/  NOP ;  /* 0x0000000000007918 */ /* 0x000fde0000000000 */
[----:B------:R-:W-:-:S10]  /*3600*/  NOP ;  /* 0x0000000000007918 */ /* 0x000fd40000000000 */
        /* <DEDUP_REMOVED lines=25> */
[----:B-1----:R0:W-:Y:S02]  /*37a0*/  REDG.E.ADD.F64.RN.STRONG.GPU desc[UR8][R36.64], R6 ;  /* 0x00000006240079a6 */ /* 0x0021e4000c12ff08 */
.L_x_222:
[----:B------:R-:W1:Y:S01]  /*37b0*/  LDCU UR5, c[0x0][0x3b0] ;  /* 0x00007600ff0577ac */ /* 0x000e620008000800 */
[----:B------:R-:W-:-:S04]  /*37c0*/  UIADD3 UR4, UPT, UPT, UR4, 0x1, URZ ;  /* 0x0000000104047890 */ /* 0x000fc8000fffe0ff */
[----:B-1----:R-:W-:-:S09]  /*37d0*/  UISETP.NE.AND UP0, UPT, UR4, UR5, UPT ;  /* 0x000000050400728c */ /* 0x002fd2000bf05270 */
[----:B------:R-:W-:Y:S05]  /*37e0*/  BRA.U UP0, `(.L_x_223) ;  /* 0xffffffe900647547 */ /* 0x000fea000b83ffff */
[----:B------:R-:W-:Y:S05]  /*37f0*/  EXIT ;  /* 0x000000000000794d */ /* 0x000fea0003800000 */
.L_x_224:
        /* <DEDUP_REMOVED lines=16> */
.L_x_279:


//--------------------- .text._ZN2at6native55_GLOBAL__N__c1b0da0d_22_UpSampleTrilinear3d_cu_efb54c9330upsample_trilinear3d_out_frameIN3c108BFloat16EfEEviT0_S5_S5_bNS_27GenericPackedTensorAccessorIKT_Lm5ENS_16DefaultPtrTraitsElEENS6_IS7_Lm5ES9_lEE --------------------------
	.section	.text._ZN2at6native55_GLOBAL__N__c1b0da0d_22_UpSampleTrilinear3d_cu_efb54c9330upsample_trilinear3d_out_frameIN3c108BFloat16EfEEviT0_S5_S5_bNS_27GenericPackedTensorAccessorIKT_Lm5ENS_16DefaultPtrTraitsElEENS6_IS7_Lm5ES9_lEE,"ax",@progbits
	.align	128
.text._ZN2at6native55_GLOBAL__N__c1b0da0d_22_UpSampleTrilinear3d_cu_efb54c9330upsample_trilinear3d_out_frameIN3c108BFloat16EfEEviT0_S5_S5_bNS_27GenericPackedTensorAccessorIKT_Lm5ENS_16DefaultPtrTraitsElEENS6_IS7_Lm5ES9_lEE:
        .type           _ZN2at6native55_GLOBAL__N__c1b0da0d_22_UpSampleTrilinear3d_cu_efb54c9330upsample_trilinear3d_out_frameIN3c108BFloat16EfEEviT0_S5_S5_bNS_27GenericPackedTensorAccessorIKT_Lm5ENS_16DefaultPtrTraitsElEENS6_IS7_Lm5ES9_lEE,@function
        .size           _ZN2at6native55_GLOBAL__N__c1b0da0d_22_UpSampleTrilinear3d_cu_efb54c9330upsample_trilinear3d_out_frameIN3c108BFloat16EfEEviT0_S5_S5_bNS_27GenericPackedTensorAccessorIKT_Lm5ENS_16DefaultPtrTraitsElEENS6_IS7_Lm5ES9_lEE,(.L_x_280 - _ZN2at6native55_GLOBAL__N__c1b0da0d_22_UpSampleTrilinear3d_cu_efb54c9330upsample_trilinear3d_out_frameIN3c108BFloat16EfEEviT0_S5_S5_bNS_27GenericPackedTensorAccessorIKT_Lm5ENS_16DefaultPtrTraitsElEENS6_IS7_Lm5ES9_lEE)
        .other          _ZN2at6native55_GLOBAL__N__c1b0da0d_22_UpSampleTrilinear3d_cu_efb54c9330upsample_trilinear3d_out_frameIN3c108BFloat16EfEEviT0_S5_S5_bNS_27GenericPackedTensorAccessorIKT_Lm5ENS_16DefaultPtrTraitsElEENS6_IS7_Lm5ES9_lEE,@"STO_CUDA_ENTRY STV_DEFAULT"
_ZN2at6native55_GLOBAL__N__c1b0da0d_22_UpSampleTrilinear3d_cu_efb54c9330upsample_trilinear3d_out_frameIN3c108BFloat16EfEEviT0_S5_S5_bNS_27GenericPackedTensorAccessorIKT_Lm5ENS_16DefaultPtrTraitsElEENS6_IS7_Lm5ES9_lEE:
[----:B------:R-:W0:Y:S01]  /*0000*/  LDC R1, c[0x0][0x37c] ;  /* 0x0000df00ff017b82 */ /* 0x000e220000000800 */
[----:B------:R-:W1:Y:S07]  /*0010*/  S2R R0, SR_TID.X ;  /* 0x0000000000007919 */ /* 0x000e6e0000002100 */
[----:B------:R-:W1:Y:S01]  /*0020*/  S2UR UR4, SR_CTAID.X ;  /* 0x00000000000479c3 */ /* 0x000e620000002500 */
[----:B------:R-:W2:Y:S01]  /*0030*/  LDCU UR5, c[0x0][0x380] ;  /* 0x00007000ff0577ac */ /* 0x000ea20008000800 */
[----:B0-----:R-:W-:-:S06]  /*0040*/  IADD3 R1, PT, PT, R1, -0x18, RZ ;  /* 0xffffffe801017810 */ /* 0x001fcc0007ffe0ff */
[----:B------:R-:W1:Y:S02]  /*0050*/  LDC R3, c[0x0][0x360] ;  /* 0x0000d800ff037b82 */ /* 0x000e640000000800 */
[----:B-1----:R-:W-:-:S05]  /*0060*/  IMAD R0, R3, UR4, R0 ;  /* 0x0000000403007c24 */ /* 0x002fca000f8e0200 */
[----:B--2---:R-:W-:-:S13]  /*0070*/  ISETP.GE.AND P0, PT, R0, UR5, PT ;  /* 0x0000000500007c0c */ /* 0x004fda000bf06270 */
[----:B------:R-:W-:Y:S05]  /*0080*/  @P0 EXIT ;  /* 0x000000000000094d */ /* 0x000fea0003800000 */
[----:B------:R-:W0:Y:S01]  /*0090*/  LDC R6, c[0x0][0x418] ;  /* 0x00010600ff067b82 */ /* 0x000e220000000800 */
[----:B------:R-:W0:Y:S01]  /*00a0*/  LDCU UR4, c[0x0][0x410] ;  /* 0x00008200ff0477ac */ /* 0x000e220008000800 */
[----:B------:R-:W1:Y:S06]  /*00b0*/  LDCU UR5, c[0x0][0x3b0] ;  /* 0x00007600ff0577ac */ /* 0x000e6c0008000800 */
[----:B------:R-:W2:Y:S01]  /*00c0*/  LDC R14, c[0x0][0x3b8] ;  /* 0x0000ee00ff0e7b82 */ /* 0x000ea20000000800 */
[----:B------:R-:W3:Y:S01]  /*00d0*/  LDCU UR6, c[0x0][0x3c0] ;  /* 0x00007800ff0677ac */ /* 0x000ee20008000800 */
[----:B------:R-:W4:Y:S01]  /*00e0*/  LDCU.64 UR10, c[0x0][0x358] ;  /* 0x00006b00ff0a77ac */ /* 0x000f220008000a00 */
        /* <DEDUP_REMOVED lines=8> */
[----:B------:R5:W1:Y:S08]  /*0170*/  F2I.FTZ.U32.TRUNC.NTZ R3, R2 ;  /* 0x0000000200037305 */ /* 0x000a70000021f000 */
[----:B0-----:R-:W0:Y:S01]  /*0180*/  MUFU.RCP R4, R4 ;  /* 0x0000000400047308 */ /* 0x001e220000001000 */
[----:B-----5:R-:W-:Y:S01]  /*0190*/  IMAD.MOV.U32 R2, RZ, RZ, RZ ;  /* 0x000000ffff027224 */ /* 0x020fe200078e00ff */
[----:B-1----:R-:W-:-:S05]  /*01a0*/  IADD3 R8, PT, PT, RZ, -R3, RZ ;  /* 0x80000003ff087210 */ /* 0x002fca0007ffe0ff */
[----:B------:R-:W-:Y:S01]  /*01b0*/  IMAD R9, R8, R7, RZ ;  /* 0x0000000708097224 */ /* 0x000fe200078e02ff */
[----:B------:R-:W-:-:S03]  /*01c0*/  IABS R8, R0 ;  /* 0x0000000000087213 */ /* 0x000fc60000000000 */
[----:B------:R-:W-:Y:S01]  /*01d0*/  IMAD.HI.U32 R3, R3, R9, R2 ;  /* 0x0000000903037227 */ /* 0x000fe200078e0002 */
[----:B------:R-:W-:-:S03]  /*01e0*/  MOV R9, R8 ;  /* 0x0000000800097202 */ /* 0x000fc60000000f00 */
[----:B------:R-:W-:Y:S02]  /*01f0*/  IMAD.MOV R2, RZ, RZ, -R10 ;  /* 0x000000ffff027224 */ /* 0x000fe400078e0a0a */
[----:B------:R-:W-:-:S04]  /*0200*/  IMAD.HI.U32 R8, R3, R9, RZ ;  /* 0x0000000903087227 */ /* 0x000fc800078e00ff */
[----:B------:R-:W-:-:S05]  /*0210*/  IMAD R2, R8, R2, R9 ;  /* 0x0000000208027224 */ /* 0x000fca00078e0209 */
[----:B------:R-:W-:-:S13]  /*0220*/  ISETP.GT.U32.AND P1, PT, R7, R2, PT ;  /* 0x000000020700720c */ /* 0x000fda0003f24070 */
[-C--:B------:R-:W-:Y:S02]  /*0230*/  @!P1 IADD3 R2, PT, PT, R2, -R7.reuse, RZ ;  /* 0x8000000702029210 */ /* 0x080fe40007ffe0ff */
[----:B------:R-:W-:Y:S02]  /*0240*/  @!P1 IADD3 R8, PT, PT, R8, 0x1, RZ ;  /* 0x0000000108089810 */ /* 0x000fe40007ffe0ff */
[----:B------:R-:W-:Y:S02]  /*0250*/  ISETP.GE.U32.AND P0, PT, R2, R7, PT ;  /* 0x000000070200720c */ /* 0x000fe40003f06070 */
[----:B------:R-:W-:Y:S02]  /*0260*/  LOP3.LUT R2, R0, R5, RZ, 0x3c, !PT ;  /* 0x0000000500027212 */ /* 0x000fe400078e3cff */
[----:B------:R-:W-:Y:S02]  /*0270*/  ISETP.NE.AND P1, PT, R5, RZ, PT ;  /* 0x000000ff0500720c */ /* 0x000fe40003f25270 */
[----:B------:R-:W-:Y:S01]  /*0280*/  ISETP.GE.AND P2, PT, R2, RZ, PT ;  /* 0x000000ff0200720c */ /* 0x000fe20003f46270 */
[----:B0-----:R-:W-:-:S04]  /*0290*/  VIADD R2, R4, 0xffffffe ;  /* 0x0ffffffe04027836 */ /* 0x001fc80000000000 */
[----:B------:R0:W1:Y:S02]  /*02a0*/  F2I.FTZ.U32.TRUNC.NTZ R3, R2 ;  /* 0x0000000200037305 */ /* 0x000064000021f000 */
[----:B------:R-:W-:-:S06]  /*02b0*/  @P0 VIADD R8, R8, 0x1 ;  /* 0x0000000108080836 */ /* 0x000fcc0000000000 */
[----:B------:R-:W-:Y:S01]  /*02c0*/  @!P2 IADD3 R8, PT, PT, -R8, RZ, RZ ;  /* 0x000000ff0808a210 */ /* 0x000fe20007ffe1ff */
[----:B0-----:R-:W-:Y:S01]  /*02d0*/  IMAD.MOV.U32 R2, RZ, RZ, RZ ;  /* 0x000000ffff027224 */ /* 0x001fe200078e00ff */
[----:B------:R-:W-:-:S04]  /*02e0*/  @!P1 LOP3.LUT R8, RZ, R5, RZ, 0x33, !PT ;  /* 0x00000005ff089212 */ /* 0x000fc800078e33ff */
[----:B------:R-:W-:Y:S01]  /*02f0*/  IADD3 R4, PT, PT, -R8, RZ, RZ ;  /* 0x000000ff08047210 */ /* 0x000fe20007ffe1ff */
[----:B-1----:R-:W-:-:S04]  /*0300*/  IMAD.MOV R10, RZ, RZ, -R3 ;  /* 0x000000ffff0a7224 */ /* 0x002fc800078e0a03 */
[----:B------:R-:W-:Y:S02]  /*0310*/  IMAD R7, R5, R4, R0 ;  /* 0x0000000405077224 */ /* 0x000fe400078e0200 */
[----:B------:R-:W-:-:S03]  /*0320*/  IMAD R5, R10, R11, RZ ;  /* 0x0000000b0a057224 */ /* 0x000fc600078e02ff */
[----:B------:R-:W-:Y:S01]  /*0330*/  IABS R0, R7 ;  /* 0x0000000700007213 */ /* 0x000fe20000000000 */
[----:B------:R-:W-:-:S06]  /*0340*/  IMAD.HI.U32 R2, R3, R5, R2 ;  /* 0x0000000503027227 */ /* 0x000fcc00078e0002 */
[----:B------:R-:W-:-:S05]  /*0350*/  IMAD.HI.U32 R5, R2, R0, RZ ;  /* 0x0000000002057227 */ /* 0x000fca00078e00ff */
[----:B------:R-:W-:-:S05]  /*0360*/  IADD3 R2, PT, PT, -R5, RZ, RZ ;  /* 0x000000ff05027210 */ /* 0x000fca0007ffe1ff */
[C---:B------:R-:W-:Y:S02]  /*0370*/  IMAD R0, R11.reuse, R2, R0 ;  /* 0x000000020b007224 */ /* 0x040fe400078e0200 */
[----:B------:R-:W0:Y:S03]  /*0380*/  LDC R2, c[0x0][0x408] ;  /* 0x00010200ff027b82 */ /* 0x000e260000000800 */
[----:B------:R-:W-:-:S13]  /*0390*/  ISETP.GT.U32.AND P1, PT, R11, R0, PT ;  /* 0x000000000b00720c */ /* 0x000fda0003f24070 */
[----:B------:R-:W-:Y:S01]  /*03a0*/  @!P1 IMAD.IADD R0, R0, 0x1, -R11 ;  /* 0x0000000100009824 */ /* 0x000fe200078e0a0b */
[----:B------:R-:W-:Y:S02]  /*03b0*/  @!P1 IADD3 R5, PT, PT, R5, 0x1, RZ ;  /* 0x0000000105059810 */ /* 0x000fe40007ffe0ff */
[----:B------:R-:W-:Y:S02]  /*03c0*/  ISETP.NE.AND P1, PT, R6, RZ, PT ;  /* 0x000000ff0600720c */ /* 0x000fe40003f25270 */
[----:B------:R-:W-:Y:S02]  /*03d0*/  ISETP.GE.U32.AND P0, PT, R0, R11, PT ;  /* 0x0000000b0000720c */ /* 0x000fe40003f06070 */
[----:B------:R-:W-:-:S04]  /*03e0*/  LOP3.LUT R0, R7, R6, RZ, 0x3c, !PT ;  /* 0x0000000607007212 */ /* 0x000fc800078e3cff */
[----:B------:R-:W-:-:S07]  /*03f0*/  ISETP.GE.AND P2, PT, R0, RZ, PT ;  /* 0x000000ff0000720c */ /* 0x000fce0003f46270 */
[----:B------:R-:W-:Y:S01]  /*0400*/  @P0 VIADD R5, R5, 0x1 ;  /* 0x0000000105050836 */ /* 0x000fe20000000000 */
[----:B--2---:R-:W-:-:S04]  /*0410*/  ISETP.NE.AND P0, PT, R14, UR4, PT ;  /* 0x000000040e007c0c */ /* 0x004fc8000bf05270 */
[----:B0-----:R-:W-:Y:S02]  /*0420*/  ISETP.NE.OR P0, PT, R2, UR5, P0 ;  /* 0x0000000502007c0c */ /* 0x001fe40008705670 */
[----:B------:R-:W-:Y:S02]  /*0430*/  @!P2 IADD3 R5, PT, PT, -R5, RZ, RZ ;  /* 0x000000ff0505a210 */ /* 0x000fe40007ffe1ff */
[----:B---3--:R-:W-:Y:S02]  /*0440*/  ISETP.NE.OR P0, PT, R6, UR6, P0 ;  /* 0x0000000606007c0c */ /* 0x008fe40008705670 */
[----:B------:R-:W-:-:S05]  /*0450*/  @!P1 LOP3.LUT R5, RZ, R6, RZ, 0x33, !PT ;  /* 0x00000006ff059212 */ /* 0x000fca00078e33ff */
[----:B------:R-:W-:-:S04]  /*0460*/  IMAD.MOV R3, RZ, RZ, -R5 ;  /* 0x000000ffff037224 */ /* 0x000fc800078e0a05 */
[----:B------:R-:W-:Y:S02]  /*0470*/  IMAD R13, R6, R3, R7 ;  /* 0x00000003060d7224 */ /* 0x000fe400078e0207 */
[----:B----4-:R-:W-:Y:S05]  /*0480*/  @P0 BRA `(.L_x_225) ;  /* 0x0000000c00a80947 */ /* 0x010fea0003800000 */
[----:B------:R-:W0:Y:S02]  /*0490*/  LDC R0, c[0x0][0x3a0] ;  /* 0x0000e800ff007b82 */ /* 0x000e240000000800 */
[----:B0-----:R-:W-:-:S13]  /*04a0*/  ISETP.GE.AND P0, PT, R0, 0x1, PT ;  /* 0x000000010000780c */ /* 0x001fda0003f06270 */
[----:B------:R-:W-:Y:S05]  /*04b0*/  @!P0 EXIT ;  /* 0x000000000000894d */ /* 0x000fea0003800000 */
[----:B------:R-:W0:Y:S01]  /*04c0*/  LDC R18, c[0x0][0x3a8] ;  /* 0x0000ea00ff127b82 */ /* 0x000e220000000800 */
[----:B------:R-:W1:Y:S01]  /*04d0*/  LDCU.128 UR4, c[0x0][0x3e0] ;  /* 0x00007c00ff0477ac */ /* 0x000e620008000c00 */
[----:B------:R-:W-:Y:S01]  /*04e0*/  SHF.R.S32.HI R0, RZ, 0x1f, R13 ;  /* 0x0000001fff007819 */ /* 0x000fe2000001140d */
[----:B------:R-:W2:Y:S01]  /*04f0*/  LDCU.64 UR8, c[0x0][0x440] ;  /* 0x00008800ff0877ac */ /* 0x000ea20008000a00 */
[----:B------:R-:W3:Y:S03]  /*0500*/  LDCU.128 UR12, c[0x0][0x430] ;  /* 0x00008600ff0c77ac */ /* 0x000ee60008000c00 */
[----:B-1----:R-:W-:Y:S02]  /*0510*/  IMAD R4, R0, UR6, RZ ;  /* 0x0000000600047c24 */ /* 0x002fe4000f8e02ff */
[----:B------:R-:W-:Y:S01]  /*0520*/  IMAD.WIDE.U32 R2, R13, UR6, RZ ;  /* 0x000000060d027c25 */ /* 0x000fe2000f8e00ff */
[----:B0-----:R-:W-:-:S03]  /*0530*/  ISETP.GE.AND P0, PT, R18, 0x1, PT ;  /* 0x000000011200780c */ /* 0x001fc60003f06270 */
[----:B--2---:R-:W-:Y:S02]  /*0540*/  IMAD R0, R0, UR8, RZ ;  /* 0x0000000800007c24 */ /* 0x004fe4000f8e02ff */
[C---:B------:R-:W-:Y:S02]  /*0550*/  IMAD R9, R13.reuse, UR7, R4 ;  /* 0x000000070d097c24 */ /* 0x040fe4000f8e0204 */
[C---:B------:R-:W-:Y:S01]  /*0560*/  IMAD R11, R13.reuse, UR9, R0 ;  /* 0x000000090d0b7c24 */ /* 0x040fe2000f8e0200 */
[----:B------:R-:W-:Y:S01]  /*0570*/  SHF.R.S32.HI R0, RZ, 0x1f, R5 ;  /* 0x0000001fff007819 */ /* 0x000fe20000011405 */
[----:B------:R-:W-:Y:S01]  /*0580*/  IMAD.WIDE.U32 R6, R13, UR8, RZ ;  /* 0x000000080d067c25 */ /* 0x000fe2000f8e00ff */
[----:B------:R-:W-:-:S03]  /*0590*/  IADD3 R3, PT, PT, R3, R9, RZ ;  /* 0x0000000903037210 */ /* 0x000fc60007ffe0ff */
[C---:B------:R-:W-:Y:S01]  /*05a0*/  IMAD R4, R0.reuse, UR4, RZ ;  /* 0x0000000400047c24 */ /* 0x040fe2000f8e02ff */
[----:B------:R-:W-:Y:S01]  /*05b0*/  MOV R10, R6 ;  /* 0x00000006000a7202 */ /* 0x000fe20000000f00 */
[----:B------:R-:W-:Y:S02]  /*05c0*/  IMAD.IADD R11, R7, 0x1, R11 ;  /* 0x00000001070b7824 */ /* 0x000fe400078e020b */
[C---:B------:R-:W-:Y:S02]  /*05d0*/  IMAD R9, R5.reuse, UR5, R4 ;  /* 0x0000000505097c24 */ /* 0x040fe4000f8e0204 */
[----:B------:R-:W-:Y:S01]  /*05e0*/  IMAD.WIDE.U32 R6, R5, UR4, R2 ;  /* 0x0000000405067c25 */ /* 0x000fe2000f8e0002 */
[----:B------:R-:W0:Y:S03]  /*05f0*/  LDCU.64 UR4, c[0x0][0x3d8] ;  /* 0x00007b00ff0477ac */ /* 0x000e260008000a00 */
[----:B---3--:R-:W-:Y:S01]  /*0600*/  IMAD R0, R0, UR14, RZ ;  /* 0x0000000e00007c24 */ /* 0x008fe2000f8e02ff */
[----:B0-----:R-:W-:Y:S06]  /*0610*/  @!P0 EXIT ;  /* 0x000000000000894d */ /* 0x001fec0003800000 */
[C---:B------:R-:W-:Y:S01]  /*0620*/  IMAD R13, R5.reuse, UR15, R0 ;  /* 0x0000000f050d7c24 */ /* 0x040fe2000f8e0200 */
[----:B------:R-:W0:Y:S01]  /*0630*/  LDC.64 R2, c[0x0][0x428] ;  /* 0x00010a00ff027b82 */ /* 0x000e220000000a00 */
[----:B------:R-:W-:Y:S01]  /*0640*/  IMAD.WIDE.U32 R10, R5, UR14, R10 ;  /* 0x0000000e050a7c25 */ /* 0x000fe2000f8e000a */
[----:B------:R-:W-:Y:S02]  /*0650*/  SHF.R.S32.HI R0, RZ, 0x1f, R8 ;  /* 0x0000001fff007819 */ /* 0x000fe40000011408 */
[----:B------:R-:W-:Y:S01]  /*0660*/  LOP3.LUT R24, R18, 0x7, RZ, 0xc0, !PT ;  /* 0x0000000712187812 */ /* 0x000fe200078ec0ff */
[----:B------:R-:W-:Y:S01]  /*0670*/  IMAD.IADD R7, R7, 0x1, R9 ;  /* 0x0000000107077824 */ /* 0x000fe200078e0209 */
[----:B------:R-:W-:Y:S01]  /*0680*/  IADD3 R11, PT, PT, R11, R13, RZ ;  /* 0x0000000d0b0b7210 */ /* 0x000fe20007ffe0ff */
[C---:B------:R-:W-:Y:S01]  /*0690*/  IMAD R9, R0.reuse, UR4, RZ ;  /* 0x0000000400097c24 */ /* 0x040fe2000f8e02ff */
[----:B------:R-:W1:Y:S01]  /*06a0*/  LDC.64 R4, c[0x0][0x3d0] ;  /* 0x0000f400ff047b82 */ /* 0x000e620000000a00 */
[----:B------:R-:W-:Y:S01]  /*06b0*/  IMAD R13, R0, UR12, RZ ;  /* 0x0000000c000d7c24 */ /* 0x000fe2000f8e02ff */
[----:B------:R-:W-:Y:S01]  /*06c0*/  LOP3.LUT R0, R18, 0x7ffffff8, RZ, 0xc0, !PT ;  /* 0x7ffffff812007812 */ /* 0x000fe200078ec0ff */
[----:B------:R-:W-:Y:S01]  /*06d0*/  IMAD R25, R8, UR5, R9 ;  /* 0x0000000508197c24 */ /* 0x000fe2000f8e0209 */
[----:B------:R-:W-:Y:S01]  /*06e0*/  LOP3.LUT R18, R18, 0x3, RZ, 0xc0, !PT ;  /* 0x0000000312127812 */ /* 0x000fe200078ec0ff */
[----:B------:R-:W-:Y:S01]  /*06f0*/  IMAD.WIDE.U32 R6, R8, UR4, R6 ;  /* 0x0000000408067c25 */ /* 0x000fe2000f8e0006 */
[----:B------:R-:W-:Y:S01]  /*0700*/  IADD3 R19, PT, PT, -R0, RZ, RZ ;  /* 0x000000ff00137210 */ /* 0x000fe20007ffe1ff */
[----:B------:R-:W-:-:S02]  /*0710*/  UMOV UR4, URZ ;  /* 0x000000ff00047c82 */ /* 0x000fc40008000000 */
[----:B------:R-:W-:Y:S02]  /*0720*/  IMAD R13, R8, UR13, R13 ;  /* 0x0000000d080d7c24 */ /* 0x000fe4000f8e020d */
[----:B------:R-:W-:Y:S02]  /*0730*/  VIADD R12, R24, 0xffffffff ;  /* 0xffffffff180c7836 */ /* 0x000fe40000000000 */
[----:B------:R-:W-:Y:S01]  /*0740*/  IMAD.WIDE.U32 R8, R8, UR12, R10 ;  /* 0x0000000c08087c25 */ /* 0x000fe2000f8e000a */
[----:B0-----:R-:W-:-:S03]  /*0750*/  SHF.L.U64.HI R20, R2, 0x4, R3 ;  /* 0x0000000402147819 */ /* 0x001fc60000010203 */
[----:B------:R-:W-:Y:S01]  /*0760*/  IMAD.SHL.U32 R21, R2, 0x2, RZ ;  /* 0x0000000202157824 */ /* 0x000fe200078e00ff */
[----:B------:R-:W-:Y:S01]  /*0770*/  ISETP.GE.U32.AND P0, PT, R12, 0x3, PT ;  /* 0x000000030c00780c */ /* 0x000fe20003f06070 */
[----:B------:R-:W-:Y:S01]  /*0780*/  IMAD.IADD R25, R7, 0x1, R25 ;  /* 0x0000000107197824 */ /* 0x000fe200078e0219 */
[----:B------:R-:W-:Y:S02]  /*0790*/  SHF.L.U64.HI R3, R2, 0x1, R3 ;  /* 0x0000000102037819 */ /* 0x000fe40000010203 */
[----:B------:R-:W-:Y:S02]  /*07a0*/  IADD3 R27, PT, PT, R9, R13, RZ ;  /* 0x0000000d091b7210 */ /* 0x000fe40007ffe0ff */
[C-C-:B-1----:R-:W-:Y:S02]  /*07b0*/  SHF.L.U64.HI R22, R4.reuse, 0x4, R5.reuse ;  /* 0x0000000404167819 */ /* 0x142fe40000010205 */
[C---:B------:R-:W-:Y:S02]  /*07c0*/  SHF.L.U64.HI R5, R4.reuse, 0x1, R5 ;  /* 0x0000000104057819 */ /* 0x040fe40000010205 */
[----:B------:R-:W-:-:S07]  /*07d0*/  SHF.L.U32 R23, R4, 0x1, RZ ;  /* 0x0000000104177819 */ /* 0x000fce00000006ff */
.L_x_231:
        /* <DEDUP_REMOVED lines=20> */
.L_x_227:
[----:B------:R-:W-:-:S05]  /*0920*/  MOV R30, R14 ;  /* 0x0000000e001e7202 */ /* 0x000fca0000000f00 */
[----:B--2---:R-:W2:Y:S01]  /*0930*/  LDG.E.U16 R43, desc[UR10][R30.64] ;  /* 0x0000000a1e2b7981 */ /* 0x004ea2000c1e1500 */
[----:B------:R-:W-:-:S05]  /*0940*/  IADD3 R32, P1, PT, R14, R23, RZ ;  /* 0x000000170e207210 */ /* 0x000fca0007f3e0ff */
[----:B------:R-:W-:Y:S01]  /*0950*/  IMAD.X R33, R31, 0x1, R5, P1 ;  /* 0x000000011f217824 */ /* 0x000fe200008e0605 */
[----:B------:R-:W-:Y:S01]  /*0960*/  IADD3 R34, P1, PT, R28, R21, RZ ;  /* 0x000000151c227210 */ /* 0x000fe20007f3e0ff */
[----:B--2---:R0:W-:Y:S04]  /*0970*/  STG.E.U16 desc[UR10][R28.64], R43 ;  /* 0x0000002b1c007986 */ /* 0x0041e8000c10150a */
[----:B------:R-:W2:Y:S01]  /*0980*/  LDG.E.U16 R45, desc[UR10][R32.64] ;  /* 0x0000000a202d7981 */ /* 0x000ea2000c1e1500 */
[----:B------:R-:W-:Y:S02]  /*0990*/  IADD3 R36, P2, PT, R32, R23, RZ ;  /* 0x0000001720247210 */ /* 0x000fe40007f5e0ff */
[----:B------:R-:W-:-:S03]  /*09a0*/  IADD3.X R35, PT, PT, R29, R3, RZ, P1, !PT ;  /* 0x000000031d237210 */ /* 0x000fc60000ffe4ff */
        /* <DEDUP_REMOVED lines=9> */
[----:B------:R-:W3:Y:S01]  /*0a40*/  LDG.E.U16 R49, desc[UR10][R40.64] ;  /* 0x0000000a28317981 */ /* 0x000ee2000c1e1500 */
[----:B------:R-:W-:Y:S02]  /*0a50*/  IADD3 R42, P2, PT, R40, R23, RZ ;  /* 0x00000017282a7210 */ /* 0x000fe40007f5e0ff */
[----:B------:R-:W-:-:S03]  /*0a60*/  IADD3.X R33, PT, PT, R39, R3, RZ, P1, !PT ;  /* 0x0000000327217210 */ /* 0x000fc60000ffe4ff */
[----:B0-----:R-:W-:Y:S01]  /*0a70*/  IMAD.X R43, R41, 0x1, R5, P2 ;  /* 0x00000001292b7824 */ /* 0x001fe200010e0605 */
[----:B-1----:R-:W-:Y:S01]  /*0a80*/  IADD3 R34, P1, PT, R32, R21, RZ ;  /* 0x0000001520227210 */ /* 0x002fe20007f3e0ff */
[----:B---3--:R0:W-:Y:S04]  /*0a90*/  STG.E.U16 desc[UR10][R32.64], R49 ;  /* 0x0000003120007986 */ /* 0x0081e8000c10150a */
[----:B------:R-:W3:Y:S01]  /*0aa0*/  LDG.E.U16 R45, desc[UR10][R42.64] ;  /* 0x0000000a2a2d7981 */ /* 0x000ee2000c1e1500 */
[----:B------:R-:W-:Y:S02]  /*0ab0*/  IADD3 R36, P2, PT, R42, R23, RZ ;  /* 0x000000172a247210 */ /* 0x000fe40007f5e0ff */
[----:B------:R-:W-:-:S03]  /*0ac0*/  IADD3.X R35, PT, PT, R33, R3, RZ, P1, !PT ;  /* 0x0000000321237210 */ /* 0x000fc60000ffe4ff */
[----:B------:R-:W-:Y:S01]  /*0ad0*/  IMAD.X R37, R43, 0x1, R5, P2 ;  /* 0x000000012b257824 */ /* 0x000fe200010e0605 */
[----:B--2---:R-:W-:Y:S01]  /*0ae0*/  IADD3 R38, P1, PT, R34, R21, RZ ;  /* 0x0000001522267210 */ /* 0x004fe20007f3e0ff */
[----:B---3--:R1:W-:Y:S04]  /*0af0*/  STG.E.U16 desc[UR10][R34.64], R45 ;  /* 0x0000002d22007986 */ /* 0x0083e8000c10150a */
[----:B------:R-:W2:Y:S01]  /*0b00*/  LDG.E.U16 R47, desc[UR10][R36.64] ;  /* 0x0000000a242f7981 */ /* 0x000ea2000c1e1500 */
[----:B------:R-:W-:Y:S02]  /*0b10*/  IADD3 R40, P2, PT, R36, R23, RZ ;  /* 0x0000001724287210 */ /* 0x000fe40007f5e0ff */
[----:B------:R-:W-:-:S03]  /*0b20*/  IADD3.X R39, PT, PT, R35, R3, RZ, P1, !PT ;  /* 0x0000000323277210 */ /* 0x000fc60000ffe4ff */
[--C-:B------:R-:W-:Y:S01]  /*0b30*/  IMAD.X R41, R37, 0x1, R5.reuse, P2 ;  /* 0x0000000125297824 */ /* 0x100fe200010e0605 */
[----:B------:R-:W-:Y:S01]  /*0b40*/  IADD3 R42, P2, PT, R40, R23, RZ ;  /* 0x00000017282a7210 */ /* 0x000fe20007f5e0ff */
[----:B--2---:R2:W-:Y:S04]  /*0b50*/  STG.E.U16 desc[UR10][R38.64], R47 ;  /* 0x0000002f26007986 */ /* 0x0045e8000c10150a */
[----:B0-----:R-:W3:Y:S01]  /*0b60*/  LDG.E.U16 R49, desc[UR10][R40.64] ;  /* 0x0000000a28317981 */ /* 0x001ee2000c1e1500 */
[----:B------:R-:W-:Y:S01]  /*0b70*/  IADD3 R32, P1, PT, R38, R21, RZ ;  /* 0x0000001526207210 */ /* 0x000fe20007f3e0ff */
[----:B------:R-:W-:-:S03]  /*0b80*/  IMAD.X R43, R41, 0x1, R5, P2 ;  /* 0x00000001292b7824 */ /* 0x000fc600010e0605 */
[----:B------:R-:W-:Y:S01]  /*0b90*/  IADD3.X R33, PT, PT, R39, R3, RZ, P1, !PT ;  /* 0x0000000327217210 */ /* 0x000fe20000ffe4ff */
[----:B------:R-:W-:Y:S01]  /*0ba0*/  VIADD R16, R16, 0x8 ;  /* 0x0000000810107836 */ /* 0x000fe20000000000 */
[----:B-1----:R-:W-:-:S04]  /*0bb0*/  IADD3 R34, P1, PT, R32, R21, RZ ;  /* 0x0000001520227210 */ /* 0x002fc80007f3e0ff */
[----:B------:R-:W-:Y:S01]  /*0bc0*/  IADD3.X R35, PT, PT, R33, R3, RZ, P1, !PT ;  /* 0x0000000321237210 */ /* 0x000fe20000ffe4ff */
[----:B---3--:R2:W-:Y:S04]  /*0bd0*/  STG.E.U16 desc[UR10][R32.64], R49 ;  /* 0x0000003120007986 */ /* 0x0085e8000c10150a */
[----:B------:R-:W3:Y:S01]  /*0be0*/  LDG.E.U16 R43, desc[UR10][R42.64] ;  /* 0x0000000a2a2b7981 */ /* 0x000ee2000c1e1500 */
[----:B------:R-:W-:Y:S02]  /*0bf0*/  ISETP.NE.AND P1, PT, R16, RZ, PT ;  /* 0x000000ff1000720c */ /* 0x000fe40003f25270 */
[----:B------:R-:W-:Y:S02]  /*0c00*/  LEA R14, P3, R4, R14, 0x4 ;  /* 0x0000000e040e7211 */ /* 0x000fe400078620ff */
[----:B------:R-:W-:-:S03]  /*0c10*/  LEA R28, P2, R2, R28, 0x4 ;  /* 0x0000001c021c7211 */ /* 0x000fc600078420ff */
[----:B------:R-:W-:Y:S01]  /*0c20*/  IMAD.X R31, R31, 0x1, R22, P3 ;  /* 0x000000011f1f7824 */ /* 0x000fe200018e0616 */
[----:B------:R-:W-:Y:S01]  /*0c30*/  IADD3.X R29, PT, PT, R29, R20, RZ, P2, !PT ;  /* 0x000000141d1d7210 */ /* 0x000fe200017fe4ff */
[----:B---3--:R2:W-:Y:S04]  /*0c40*/  STG.E.U16 desc[UR10][R34.64], R43 ;  /* 0x0000002b22007986 */ /* 0x0085e8000c10150a */
[----:B------:R-:W-:Y:S05]  /*0c50*/  @P1 BRA `(.L_x_227) ;  /* 0xfffffffc00301947 */ /* 0x000fea000383ffff */
[----:B------:R-:W-:-:S07]  /*0c60*/  MOV R29, R0 ;  /* 0x00000000001d7202 */ /* 0x000fce0000000f00 */
.L_x_226:
[----:B------:R-:W-:-:S13]  /*0c70*/  ISETP.NE.AND P1, PT, R24, RZ, PT ;  /* 0x000000ff1800720c */ /* 0x000fda0003f25270 */
[----:B------:R-:W-:Y:S05]  /*0c80*/  @!P1 BRA `(.L_x_228) ;  /* 0x0000000400949947 */ /* 0x000fea0003800000 */
[----:B------:R-:W-:Y:S01]  /*0c90*/  ISETP.NE.AND P1, PT, R18, RZ, PT ;  /* 0x000000ff1200720c */ /* 0x000fe20003f25270 */
[----:B------:R-:W-:-:S12]  /*0ca0*/  @!P0 BRA `(.L_x_229) ;  /* 0x0000000000c88947 */ /* 0x000fd80003800000 */
[----:B------:R-:W0:Y:S01]  /*0cb0*/  LDCU.64 UR6, c[0x0][0x3d0] ;  /* 0x00007a00ff0677ac */ /* 0x000e220008000a00 */
[----:B------:R-:W-:Y:S01]  /*0cc0*/  IMAD.MOV.U32 R16, RZ, RZ, R10 ;  /* 0x000000ffff107224 */ /* 0x000fe200078e000a */
[----:B------:R-:W2:Y:S01]  /*0cd0*/  LDCU.64 UR8, c[0x0][0x398] ;  /* 0x00007300ff0877ac */ /* 0x000ea20008000a00 */
[----:B------:R-:W1:Y:S01]  /*0ce0*/  LDCU.64 UR12, c[0x0][0x428] ;  /* 0x00008500ff0c77ac */ /* 0x000e620008000a00 */
[----:B------:R-:W3:Y:S01]  /*0cf0*/  LDCU.64 UR14, c[0x0][0x3f0] ;  /* 0x00007e00ff0e77ac */ /* 0x000ee20008000a00 */
[----:B0-----:R-:W-:-:S04]  /*0d00*/  IMAD.WIDE.U32 R30, R29, UR6, R16 ;  /* 0x000000061d1e7c25 */ /* 0x001fc8000f8e0010 */
[----:B------:R-:W-:Y:S01]  /*0d10*/  IMAD R31, R29, UR7, R31 ;  /* 0x000000071d1f7c24 */ /* 0x000fe2000f8e021f */
[----:B--2---:R-:W-:-:S04]  /*0d20*/  LEA R34, P2, R30, UR8, 0x1 ;  /* 0x000000081e227c11 */ /* 0x004fc8000f8408ff */
[----:B------:R-:W-:-:S05]  /*0d30*/  LEA.HI.X R35, R30, UR9, R31, 0x1, P2 ;  /* 0x000000091e237c11 */ /* 0x000fca00090f0c1f */
[----:B------:R-:W2:Y:S01]  /*0d40*/  LDG.E.U16 R43, desc[UR10][R34.64] ;  /* 0x0000000a222b7981 */ /* 0x000ea2000c1e1500 */
[----:B------:R-:W-:Y:S01]  /*0d50*/  IADD3 R37, PT, PT, R29, 0x1, RZ ;  /* 0x000000011d257810 */ /* 0x000fe20007ffe0ff */
[----:B------:R-:W-:-:S04]  /*0d60*/  IMAD.MOV.U32 R14, RZ, RZ, R12 ;  /* 0x000000ffff0e7224 */ /* 0x000fc800078e000c */
        /* <DEDUP_REMOVED lines=8> */
[----:B--2---:R0:W-:Y:S04]  /*0df0*/  STG.E.U16 desc[UR10][R38.64], R43 ;  /* 0x0000002b26007986 */ /* 0x0041e8000c10150a */
[----:B------:R-:W2:Y:S01]  /*0e00*/  LDG.E.U16 R45, desc[UR10][R40.64] ;  /* 0x0000000a282d7981 */ /* 0x000ea2000c1e1500 */
        /* <DEDUP_REMOVED lines=10> */
[----:B------:R-:W2:Y:S01]  /*0eb0*/  LDG.E.U16 R37, desc[UR10][R36.64] ;  /* 0x0000000a24257981 */ /* 0x000ea2000c1e1500 */
        /* <DEDUP_REMOVED lines=9> */
[----:B--2---:R1:W-:Y:S04]  /*0f50*/  STG.E.U16 desc[UR10][R38.64], R37 ;  /* 0x0000002526007986 */ /* 0x0043e8000c10150a */
[----:B------:R-:W2:Y:S01]  /*0f60*/  LDG.E.U16 R41, desc[UR10][R40.64] ;  /* 0x0000000a28297981 */ /* 0x000ea2000c1e1500 */
[----:B------:R-:W-:Y:S01]  /*0f70*/  IMAD.WIDE.U32 R30, R43, UR12, R14 ;  /* 0x0000000c2b1e7c25 */ /* 0x000fe2000f8e000e */
[----:B------:R-:W-:-:S03]  /*0f80*/  IADD3 R29, PT, PT, R29, 0x4, RZ ;  /* 0x000000041d1d7810 */ /* 0x000fc60007ffe0ff */
[----:B------:R-:W-:Y:S01]  /*0f90*/  IMAD R43, R43, UR13, R31 ;  /* 0x0000000d2b2b7c24 */ /* 0x000fe2000f8e021f */
[----:B------:R-:W-:-:S04]  /*0fa0*/  LEA R32, P2, R30, UR14, 0x1 ;  /* 0x0000000e1e207c11 */ /* 0x000fc8000f8408ff */
[----:B------:R-:W-:-:S05]  /*0fb0*/  LEA.HI.X R33, R30, UR15, R43, 0x1, P2 ;  /* 0x0000000f1e217c11 */ /* 0x000fca00090f0c2b */
[----:B--2---:R1:W-:Y:S04]  /*0fc0*/  STG.E.U16 desc[UR10][R32.64], R41 ;  /* 0x0000002920007986 */ /* 0x0043e8000c10150a */
.L_x_229:
[----:B------:R-:W-:Y:S05]  /*0fd0*/  @!P1 BRA `(.L_x_228) ;  /* 0x0000000000c09947 */ /* 0x000fea0003800000 */
[----:B------:R-:W-:Y:S01]  /*0fe0*/  ISETP.NE.AND P1, PT, R18, 0x1, PT ;  /* 0x000000011200780c */ /* 0x000fe20003f25270 */
[----:B------:R-:W-:-:S12]  /*0ff0*/  ULOP3.LUT UP0, URZ, UR5, 0x1, URZ, 0xc0, !UPT ;  /* 0x0000000105ff7892 */ /* 0x000fd8000f80c0ff */
[----:B------:R-:W-:Y:S05]  /*1000*/  @!P1 BRA `(.L_x_230) ;  /* 0x0000000000709947 */ /* 0x000fea0003800000 */
        /* <DEDUP_REMOVED lines=10> */
[----:B------:R-:W-:Y:S01]  /*10b0*/  IADD3 R43, PT, PT, R29, 0x1, RZ ;  /* 0x000000011d2b7810 */ /* 0x000fe20007ffe0ff */
[----:B------:R-:W-:-:S04]  /*10c0*/  IMAD.MOV.U32 R14, RZ, RZ, R12 ;  /* 0x000000ffff0e7224 */ /* 0x000fc800078e000c */
        /* <DEDUP_REMOVED lines=16> */
.L_x_230:
        /* <DEDUP_REMOVED lines=11> */
[----:B------:R-:W-:-:S05]  /*1280*/  MOV R14, R12 ;  /* 0x0000000c000e7202 */ /* 0x000fca0000000f00 */
[----:B---3--:R-:W-:-:S04]  /*1290*/  IMAD.WIDE.U32 R10, R29, UR6, R14 ;  /* 0x000000061d0a7c25 */ /* 0x008fc8000f8e000e */
[----:B------:R-:W-:Y:S01]  /*12a0*/  IMAD R11, R29, UR7, R11 ;  /* 0x000000071d0b7c24 */ /* 0x000fe2000f8e020b */
[----:B----4-:R-:W-:-:S04]  /*12b0*/  LEA R12, P1, R10, UR8, 0x1 ;  /* 0x000000080a0c7c11 */ /* 0x010fc8000f8208ff */
[----:B------:R-:W-:-:S05]  /*12c0*/  LEA.HI.X R13, R10, UR9, R11, 0x1, P1 ;  /* 0x000000090a0d7c11 */ /* 0x000fca00088f0c0b */
[----:B-----5:R3:W-:Y:S04]  /*12d0*/  STG.E.U16 desc[UR10][R12.64], R17 ;  /* 0x000000110c007986 */ /* 0x0207e8000c10150a */
.L_x_228:
[----:B------:R-:W4:Y:S01]  /*12e0*/  LDC R10, c[0x0][0x3a0] ;  /* 0x0000e800ff0a7b82 */ /* 0x000f220000000800 */
[----:B------:R-:W-:-:S06]  /*12f0*/  UIADD3 UR4, UPT, UPT, UR4, 0x1, URZ ;  /* 0x0000000104047890 */ /* 0x000fcc000fffe0ff */
[----:B----4-:R-:W-:-:S13]  /*1300*/  ISETP.NE.AND P1, PT, R10, UR4, PT ;  /* 0x000000040a007c0c */ /* 0x010fda000bf25270 */
[----:B------:R-:W-:Y:S05]  /*1310*/  @!P1 EXIT ;  /* 0x000000000000994d */ /* 0x000fea0003800000 */
[----:B------:R-:W-:Y:S05]  /*1320*/  BRA `(.L_x_231) ;  /* 0xfffffff4002c7947 */ /* 0x000fea000383ffff */
.L_x_225:
[----:B------:R-:W0:Y:S01]  /*1330*/  LDC R0, c[0x0][0x3a0] ;  /* 0x0000e800ff007b82 */ /* 0x000e220000000800 */
[----:B------:R-:W1:Y:S07]  /*1340*/  LDCU.U8 UR4, c[0x0][0x390] ;  /* 0x00007200ff0477ac */ /* 0x000e6e0008000000 */
[----:B------:R-:W2:Y:S08]  /*1350*/  LDC R7, c[0x0][0x384] ;  /* 0x0000e100ff077b82 */ /* 0x000eb00000000800 */
[----:B------:R-:W3:Y:S01]  /*1360*/  LDC R9, c[0x0][0x388] ;  /* 0x0000e200ff097b82 */ /* 0x000ee20000000800 */
[----:B-1----:R-:W-:Y:S01]  /*1370*/  UPRMT UR4, UR4, 0x8880, URZ ;  /* 0x0000888004047896 */ /* 0x002fe200080000ff */
[----:B0-----:R-:W-:-:S05]  /*1380*/  ISETP.GE.AND P1, PT, R0, 0x1, PT ;  /* 0x000000010000780c */ /* 0x001fca0003f26270 */
[----:B------:R-:W-:-:S08]  /*1390*/  ISETP.NE.AND P0, PT, RZ, UR4, PT ;  /* 0x00000004ff007c0c */ /* 0x000fd0000bf05270 */
[----:B--2---:R-:W-:Y:S05]  /*13a0*/  @!P1 EXIT ;  /* 0x000000000000994d */ /* 0x004fea0003800000 */
[----:B------:R-:W0:Y:S01]  /*13b0*/  LDC R10, c[0x0][0x3a8] ;  /* 0x0000ea00ff0a7b82 */ /* 0x000e220000000800 */
[----:B------:R-:W-:Y:S01]  /*13c0*/  I2FP.F32.S32 R0, R8 ;  /* 0x0000000800007245 */ /* 0x000fe20000201400 */
[----:B------:R-:W1:Y:S01]  /*13d0*/  LDCU.64 UR12, c[0x0][0x440] ;  /* 0x00008800ff0c77ac */ /* 0x000e620008000a00 */
[----:B------:R-:W-:Y:S02]  /*13e0*/  I2FP.F32.S32 R3, R5 ;  /* 0x0000000500037245 */ /* 0x000fe40000201400 */
[----:B------:R-:W-:Y:S01]  /*13f0*/  I2FP.F32.S32 R6, R13 ;  /* 0x0000000d00067245 */ /* 0x000fe20000201400 */
[C---:B------:R-:W-:Y:S01]  /*1400*/  @!P0 FADD.FTZ R2, R0.reuse, 0.5 ;  /* 0x3f00000000028421 */ /* 0x040fe20000010000 */
[-C--:B------:R-:W-:Y:S01]  /*1410*/  @P0 FMUL.FTZ R0, R0, R7.reuse ;  /* 0x0000000700000220 */ /* 0x080fe20000410000 */
[----:B------:R-:W2:Y:S01]  /*1420*/  LDC R12, c[0x0][0x38c] ;  /* 0x0000e300ff0c7b82 */ /* 0x000ea20000000800 */
[----:B------:R-:W-:Y:S01]  /*1430*/  @!P0 FADD.FTZ R4, R3, 0.5 ;  /* 0x3f00000003048421 */ /* 0x000fe20000010000 */
[----:B------:R-:W-:Y:S01]  /*1440*/  @!P0 FFMA.FTZ R2, R2, R7, -0.5 ;  /* 0xbf00000002028423 */ /* 0x000fe20000010007 */
[----:B------:R-:W-:Y:S01]  /*1450*/  SHF.R.S32.HI R7, RZ, 0x1f, R13 ;  /* 0x0000001fff077819 */ /* 0x000fe2000001140d */
[----:B------:R-:W4:Y:S01]  /*1460*/  LDCU.128 UR16, c[0x0][0x430] ;  /* 0x00008600ff1077ac */ /* 0x000f220008000c00 */
[----:B---3--:R-:W-:-:S02]  /*1470*/  @!P0 FFMA.FTZ R4, R4, R9, -0.5 ;  /* 0xbf00000004048423 */ /* 0x008fc40000010009 */
[----:B------:R-:W-:-:S04]  /*1480*/  @!P0 FSETP.GEU.FTZ.AND P1, PT, R2, RZ, PT ;  /* 0x000000ff0200820b */ /* 0x000fc80003f3e000 */
[----:B------:R-:W-:Y:S01]  /*1490*/  @!P0 FSEL R0, R2, RZ, P1 ;  /* 0x000000ff02008208 */ /* 0x000fe20000800000 */
[----:B------:R-:W-:Y:S01]  /*14a0*/  @P0 FMUL.FTZ R2, R3, R9 ;  /* 0x0000000903020220 */ /* 0x000fe20000410000 */
[----:B------:R-:W-:Y:S01]  /*14b0*/  @!P0 FSETP.GEU.FTZ.AND P1, PT, R4, RZ, PT ;  /* 0x000000ff0400820b */ /* 0x000fe20003f3e000 */
[----:B------:R-:W-:Y:S01]  /*14c0*/  @!P0 FADD.FTZ R3, R6, 0.5 ;  /* 0x3f00000006038421 */ /* 0x000fe20000010000 */
[----:B------:R3:W0:Y:S02]  /*14d0*/  F2I.FTZ.TRUNC.NTZ R16, R0 ;  /* 0x0000000000107305 */ /* 0x000624000021f100 */
[----:B0-----:R-:W-:Y:S02]  /*14e0*/  ISETP.GE.AND P2, PT, R10, 0x1, PT ;  /* 0x000000010a00780c */ /* 0x001fe40003f46270 */
[----:B------:R-:W-:-:S04]  /*14f0*/  @!P0 FSEL R2, R4, RZ, P1 ;  /* 0x000000ff04028208 */ /* 0x000fc80000800000 */
[----:B------:R3:W0:Y:S01]  /*1500*/  F2I.FTZ.TRUNC.NTZ R4, R2 ;  /* 0x0000000200047305 */ /* 0x000622000021f100 */
[-C--:B--2---:R-:W-:Y:S01]  /*1510*/  @!P0 FFMA.FTZ R3, R3, R12.reuse, -0.5 ;  /* 0xbf00000003038423 */ /* 0x084fe2000001000c */
[----:B------:R-:W-:Y:S01]  /*1520*/  @P0 FMUL.FTZ R12, R6, R12 ;  /* 0x0000000c060c0220 */ /* 0x000fe20000410000 */
[----:B-1----:R-:W-:-:S03]  /*1530*/  IMAD R6, R7, UR12, RZ ;  /* 0x0000000c07067c24 */ /* 0x002fc6000f8e02ff */
[----:B------:R-:W-:Y:S01]  /*1540*/  @!P0 FSETP.GEU.FTZ.AND P1, PT, R3, RZ, PT ;  /* 0x000000ff0300820b */ /* 0x000fe20003f3e000 */
[----:B----4-:R-:W-:-:S12]  /*1550*/  @!P2 EXIT ;  /* 0x000000000000a94d */ /* 0x010fd80003800000 */
[----:B------:R-:W-:Y:S01]  /*1560*/  UIADD3 UR4, UPT, UPT, UR5, -0x1, URZ ;  /* 0xffffffff05047890 */ /* 0x000fe2000fffe0ff */
[----:B------:R-:W-:Y:S01]  /*1570*/  @!P0 FSEL R12, R3, RZ, P1 ;  /* 0x000000ff030c8208 */ /* 0x000fe20000800000 */
[C---:B------:R-:W-:Y:S01]  /*1580*/  IMAD R9, R13.reuse, UR13, R6 ;  /* 0x0000000d0d097c24 */ /* 0x040fe2000f8e0206 */
[----:B------:R-:W-:Y:S01]  /*1590*/  SHF.R.S32.HI R10, RZ, 0x1f, R5 ;  /* 0x0000001fff0a7819 */ /* 0x000fe20000011405 */
[----:B------:R-:W-:Y:S01]  /*15a0*/  IMAD.WIDE.U32 R6, R13, UR12, RZ ;  /* 0x0000000c0d067c25 */ /* 0x000fe2000f8e00ff */
[----:B------:R-:W1:Y:S01]  /*15b0*/  LDCU.64 UR8, c[0x0][0x3d8] ;  /* 0x00007b00ff0877ac */ /* 0x000e620008000a00 */
[----:B------:R-:W-:Y:S01]  /*15c0*/  ISETP.GE.AND P0, PT, R16, UR4, PT ;  /* 0x0000000410007c0c */ /* 0x000fe2000bf06270 */
[----:B------:R-:W2:Y:S01]  /*15d0*/  F2I.FTZ.TRUNC.NTZ R20, R12 ;  /* 0x0000000c00147305 */ /* 0x000ea2000021f100 */
[----:B------:R-:W-:Y:S01]  /*15e0*/  IMAD R10, R10, UR18, RZ ;  /* 0x000000120a0a7c24 */ /* 0x000fe2000f8e02ff */
[----:B------:R-:W-:Y:S01]  /*15f0*/  I2FP.F32.S32 R3, R16 ;  /* 0x0000001000037245 */ /* 0x000fe20000201400 */
[----:B------:R-:W-:Y:S01]  /*1600*/  IMAD.IADD R7, R7, 0x1, R9 ;  /* 0x0000000107077824 */ /* 0x000fe200078e0209 */
[----:B------:R-:W4:Y:S01]  /*1610*/  LDCU.128 UR12, c[0x0][0x3e0] ;  /* 0x00007c00ff0c77ac */ /* 0x000f220008000c00 */
[C---:B------:R-:W-:Y:S01]  /*1620*/  IMAD R57, R5.reuse, UR19, R10 ;  /* 0x0000001305397c24 */ /* 0x040fe2000f8e020a */
[----:B------:R-:W-:Y:S01]  /*1630*/  IADD3 R13, PT, PT, R16, 0x1, RZ ;  /* 0x00000001100d7810 */ /* 0x000fe20007ffe0ff */
[----:B------:R-:W-:Y:S01]  /*1640*/  IMAD.WIDE.U32 R10, R5, UR18, R6 ;  /* 0x00000012050a7c25 */ /* 0x000fe2000f8e0006 */
[----:B------:R-:W-:-:S03]  /*1650*/  IADD3 R5, PT, PT, R14, -0x1, RZ ;  /* 0xffffffff0e057810 */ /* 0x000fc60007ffe0ff */
[----:B---3--:R-:W-:Y:S01]  /*1660*/  FADD.FTZ R0, -R3, R0 ;  /* 0x0000000003007221 */ /* 0x008fe20000010100 */
[----:B------:R-:W-:Y:S01]  /*1670*/  SHF.R.S32.HI R3, RZ, 0x1f, R16 ;  /* 0x0000001fff037819 */ /* 0x000fe20000011410 */
[----:B------:R-:W-:Y:S01]  /*1680*/  IMAD.MOV.U32 R56, RZ, RZ, R10 ;  /* 0x000000ffff387224 */ /* 0x000fe200078e000a */
[----:B0-----:R-:W-:Y:S01]  /*1690*/  I2FP.F32.S32 R9, R4 ;  /* 0x0000000400097245 */ /* 0x001fe20000201400 */
[----:B------:R-:W-:Y:S01]  /*16a0*/  @P0 IMAD.MOV R13, RZ, RZ, R16 ;  /* 0x000000ffff0d0224 */ /* 0x000fe200078e0210 */
[----:B------:R-:W-:Y:S01]  /*16b0*/  ISETP.GE.AND P0, PT, R4, R5, PT ;  /* 0x000000050400720c */ /* 0x000fe20003f06270 */
[----:B------:R-:W-:Y:S01]  /*16c0*/  UIADD3 UR4, UPT, UPT, UR6, -0x1, URZ ;  /* 0xffffffff06047890 */ /* 0x000fe2000fffe0ff */
[----:B-1----:R-:W-:Y:S02]  /*16d0*/  IMAD R3, R3, UR8, RZ ;  /* 0x0000000803037c24 */ /* 0x002fe4000f8e02ff */
[----:B------:R-:W-:Y:S01]  /*16e0*/  FADD.FTZ R2, -R9, R2 ;  /* 0x0000000209027221 */ /* 0x000fe20000010100 */
[----:B------:R-:W-:Y:S01]  /*16f0*/  SHF.R.S32.HI R5, RZ, 0x1f, R13 ;  /* 0x0000001fff057819 */ /* 0x000fe2000001140d */
[----:B------:R-:W-:Y:S01]  /*1700*/  IMAD.WIDE.U32 R6, R16, UR8, RZ ;  /* 0x0000000810067c25 */ /* 0x000fe2000f8e00ff */
[----:B------:R-:W-:-:S03]  /*1710*/  IADD3 R15, PT, PT, R4, 0x1, RZ ;  /* 0x00000001040f7810 */ /* 0x000fc60007ffe0ff */
[----:B------:R-:W-:Y:S01]  /*1720*/  IMAD R10, R5, UR8, RZ ;  /* 0x00000008050a7c24 */ /* 0x000fe2000f8e02ff */
[----:B------:R-:W-:Y:S01]  /*1730*/  SHF.R.S32.HI R5, RZ, 0x1f, R4 ;  /* 0x0000001fff057819 */ /* 0x000fe20000011404 */
[----:B------:R-:W-:Y:S01]  /*1740*/  IMAD R9, R16, UR9, R3 ;  /* 0x0000000910097c24 */ /* 0x000fe2000f8e0203 */
[----:B--2---:R-:W-:Y:S01]  /*1750*/  I2FP.F32.S32 R3, R20 ;  /* 0x0000001400037245 */ /* 0x004fe20000201400 */
[----:B------:R-:W-:Y:S01]  /*1760*/  IMAD.IADD R57, R11, 0x1, R57 ;  /* 0x000000010b397824 */ /* 0x000fe200078e0239 */
[----:B------:R-:W-:Y:S01]  /*1770*/  SHF.R.S32.HI R11, RZ, 0x1f, R8 ;  /* 0x0000001fff0b7819 */ /* 0x000fe20000011408 */
[----:B------:R-:W-:Y:S01]  /*1780*/  @P0 IMAD.MOV R15, RZ, RZ, R4 ;  /* 0x000000ffff0f0224 */ /* 0x000fe200078e0204 */
[----:B------:R-:W-:Y:S01]  /*1790*/  ISETP.GE.AND P0, PT, R20, UR4, PT ;  /* 0x0000000414007c0c */ /* 0x000fe2000bf06270 */
[----:B----4-:R-:W-:Y:S01]  /*17a0*/  IMAD R5, R5, UR12, RZ ;  /* 0x0000000c05057c24 */ /* 0x010fe2000f8e02ff */
[----:B------:R-:W-:Y:S01]  /*17b0*/  IADD3 R7, PT, PT, R7, R9, RZ ;  /* 0x0000000907077210 */ /* 0x000fe20007ffe0ff */
[----:B------:R-:W-:Y:S01]  /*17c0*/  FADD.FTZ R3, -R3, R12 ;  /* 0x0000000c03037221 */ /* 0x000fe20000010100 */
[C---:B------:R-:W-:Y:S01]  /*17d0*/  IMAD R9, R13.reuse, UR9, R10 ;  /* 0x000000090d097c24 */ /* 0x040fe2000f8e020a */
[----:B------:R-:W-:Y:S01]  /*17e0*/  UMOV UR4, URZ ;  /* 0x000000ff00047c82 */ /* 0x000fe20008000000 */
[----:B------:R-:W-:-:S04]  /*17f0*/  IMAD.WIDE.U32 R12, R13, UR8, RZ ;  /* 0x000000080d0c7c25 */ /* 0x000fc8000f8e00ff */
[----:B------:R-:W-:Y:S01]  /*1800*/  IMAD R17, R4, UR13, R5 ;  /* 0x0000000d04117c24 */ /* 0x000fe2000f8e0205 */
[----:B------:R-:W-:Y:S01]  /*1810*/  SHF.R.S32.HI R5, RZ, 0x1f, R15 ;  /* 0x0000001fff057819 */ /* 0x000fe2000001140f */
[----:B------:R-:W-:Y:S01]  /*1820*/  IMAD R19, R11, UR16, RZ ;  /* 0x000000100b137c24 */ /* 0x000fe2000f8e02ff */
[----:B------:R-:W-:Y:S01]  /*1830*/  IADD3 R13, PT, PT, R13, R9, RZ ;  /* 0x000000090d0d7210 */ /* 0x000fe20007ffe0ff */
[----:B------:R-:W-:-:S04]  /*1840*/  IMAD.WIDE.U32 R56, R8, UR16, R56 ;  /* 0x0000001008387c25 */ /* 0x000fc8000f8e0038 */
[----:B------:R-:W-:Y:S01]  /*1850*/  IMAD R25, R8, UR17, R19 ;  /* 0x0000001108197c24 */ /* 0x000fe2000f8e0213 */
[C---:B------:R-:W-:Y:S01]  /*1860*/  IADD3 R19, PT, PT, R20.reuse, 0x1, RZ ;  /* 0x0000000114137810 */ /* 0x040fe20007ffe0ff */
[----:B------:R-:W-:Y:S01]  /*1870*/  IMAD R8, R5, UR12, RZ ;  /* 0x0000000c05087c24 */ /* 0x000fe2000f8e02ff */
[----:B------:R-:W-:Y:S01]  /*1880*/  @P0 IADD3 R19, PT, PT, R20, RZ, RZ ;  /* 0x000000ff14130210 */ /* 0x000fe20007ffe0ff */
[----:B------:R-:W-:-:S04]  /*1890*/  IMAD.WIDE.U32 R10, R4, UR12, R6 ;  /* 0x0000000c040a7c25 */ /* 0x000fc8000f8e0006 */
[----:B------:R-:W-:Y:S02]  /*18a0*/  IMAD R21, R15, UR13, R8 ;  /* 0x0000000d0f157c24 */ /* 0x000fe4000f8e0208 */
[----:B------:R-:W-:-:S04]  /*18b0*/  IMAD.WIDE.U32 R4, R4, UR12, R12 ;  /* 0x0000000c04047c25 */ /* 0x000fc8000f8e000c */
[----:B------:R-:W-:Y:S01]  /*18c0*/  IMAD.MOV.U32 R8, RZ, RZ, R10 ;  /* 0x000000ffff087224 */ /* 0x000fe200078e000a */
[----:B------:R-:W-:Y:S01]  /*18d0*/  SHF.R.S32.HI R10, RZ, 0x1f, R20 ;  /* 0x0000001fff0a7819 */ /* 0x000fe20000011414 */
[----:B------:R-:W-:Y:S01]  /*18e0*/  IMAD.IADD R9, R11, 0x1, R17 ;  /* 0x000000010b097824 */ /* 0x000fe200078e0211 */
[----:B------:R-:W-:Y:S01]  /*18f0*/  SHF.R.S32.HI R11, RZ, 0x1f, R19 ;  /* 0x0000001fff0b7819 */ /* 0x000fe20000011413 */
[----:B------:R-:W-:Y:S01]  /*1900*/  IMAD.WIDE.U32 R12, R15, UR12, R12 ;  /* 0x0000000c0f0c7c25 */ /* 0x000fe2000f8e000c */
[----:B------:R-:W-:-:S03]  /*1910*/  IADD3 R5, PT, PT, R17, R5, RZ ;  /* 0x0000000511057210 */ /* 0x000fc60007ffe0ff */
[----:B------:R-:W-:Y:S01]  /*1920*/  IMAD.WIDE.U32 R6, R15, UR12, R6 ;  /* 0x0000000c0f067c25 */ /* 0x000fe2000f8e0006 */
[----:B------:R-:W-:-:S03]  /*1930*/  MOV R16, R12 ;  /* 0x0000000c00107202 */ /* 0x000fc60000000f00 */
[----:B------:R-:W-:Y:S02]  /*1940*/  IMAD.IADD R17, R21, 0x1, R13 ;  /* 0x0000000115117824 */ /* 0x000fe400078e020d */
[----:B------:R-:W-:Y:S02]  /*1950*/  IMAD R13, R10, UR14, RZ ;  /* 0x0000000e0a0d7c24 */ /* 0x000fe4000f8e02ff */
[----:B------:R-:W-:Y:S02]  /*1960*/  IMAD R10, R11, UR14, RZ ;  /* 0x0000000e0b0a7c24 */ /* 0x000fe4000f8e02ff */
[----:B------:R-:W-:Y:S02]  /*1970*/  IMAD.IADD R7, R7, 0x1, R21 ;  /* 0x0000000107077824 */ /* 0x000fe400078e0215 */
[----:B------:R-:W-:Y:S02]  /*1980*/  IMAD R23, R20, UR15, R13 ;  /* 0x0000000f14177c24 */ /* 0x000fe4000f8e020d */
[----:B------:R-:W-:-:S02]  /*1990*/  IMAD R53, R19, UR15, R10 ;  /* 0x0000000f13357c24 */ /* 0x000fc4000f8e020a */
[----:B------:R-:W-:-:S04]  /*19a0*/  IMAD.WIDE.U32 R14, R19, UR14, R16 ;  /* 0x0000000e130e7c25 */ /* 0x000fc8000f8e0010 */
[----:B------:R-:W-:Y:S01]  /*19b0*/  IMAD.WIDE.U32 R10, R19, UR14, R6 ;  /* 0x0000000e130a7c25 */ /* 0x000fe2000f8e0006 */
[----:B------:R-:W-:-:S03]  /*19c0*/  IADD3 R55, PT, PT, R15, R53, RZ ;  /* 0x000000350f377210 */ /* 0x000fc60007ffe0ff */
[----:B------:R-:W-:-:S04]  /*19d0*/  IMAD.WIDE.U32 R26, R20, UR14, R6 ;  /* 0x0000000e141a7c25 */ /* 0x000fc8000f8e0006 */
[--C-:B------:R-:W-:Y:S01]  /*19e0*/  IMAD.WIDE.U32 R58, R19, UR14, R8.reuse ;  /* 0x0000000e133a7c25 */ /* 0x100fe2000f8e0008 */
[----:B------:R-:W-:Y:S03]  /*19f0*/  STL.64 [R1], R26 ;  /* 0x0000001a01007387 */ /* 0x000fe60000100a00 */
[----:B------:R-:W-:-:S04]  /*1a00*/  IMAD.WIDE.U32 R12, R20, UR14, R8 ;  /* 0x0000000e140c7c25 */ /* 0x000fc8000f8e0008 */
[----:B------:R-:W-:-:S04]  /*1a10*/  IMAD.WIDE.U32 R16, R20, UR14, R16 ;  /* 0x0000000e14107c25 */ /* 0x000fc8000f8e0010 */
[----:B------:R-:W-:Y:S01]  /*1a20*/  IMAD.WIDE.U32 R18, R19, UR14, R4 ;  /* 0x0000000e13127c25 */ /* 0x000fe2000f8e0004 */
[----:B------:R-:W-:-:S03]  /*1a30*/  IADD3 R54, PT, PT, R17, R23, RZ ;  /* 0x0000001711367210 */ /* 0x000fc60007ffe0ff */
[----:B------:R-:W-:Y:S01]  /*1a40*/  IMAD.WIDE.U32 R20, R20, UR14, R4 ;  /* 0x0000000e14147c25 */ /* 0x000fe2000f8e0004 */
[----:B------:R-:W-:-:S03]  /*1a50*/  IADD3 R4, PT, PT, R53, R11, RZ ;  /* 0x0000000b35047210 */ /* 0x000fc60007ffe0ff */
[----:B------:R-:W-:Y:S02]  /*1a60*/  IMAD.IADD R5, R25, 0x1, R57 ;  /* 0x0000000119057824 */ /* 0x000fe400078e0239 */
[----:B------:R-:W-:Y:S02]  /*1a70*/  IMAD.IADD R6, R53, 0x1, R59 ;  /* 0x0000000135067824 */ /* 0x000fe400078e023b */
[----:B------:R-:W-:Y:S01]  /*1a80*/  IMAD.IADD R61, R23, 0x1, R13 ;  /* 0x00000001173d7824 */ /* 0x000fe200078e020d */
[----:B------:R0:W-:Y:S01]  /*1a90*/  STL [R1+0x10], R5 ;  /* 0x0000100501007387 */ /* 0x0001e20000100800 */
[----:B------:R-:W-:-:S03]  /*1aa0*/  IMAD.IADD R53, R53, 0x1, R19 ;  /* 0x0000000135357824 */ /* 0x000fc600078e0213 */
[----:B------:R-:W-:Y:S01]  /*1ab0*/  STL [R1+0x8], R6 ;  /* 0x0000080601007387 */ /* 0x000fe20000100800 */
[----:B0-----:R-:W-:-:S05]  /*1ac0*/  IADD3 R5, PT, PT, R23, R27, RZ ;  /* 0x0000001b17057210 */ /* 0x001fca0007ffe0ff */
[----:B------:R0:W-:Y:S02]  /*1ad0*/  STL [R1+0xc], R5 ;  /* 0x00000c0501007387 */ /* 0x0001e40000100800 */
[----:B0-----:R-:W-:-:S07]  /*1ae0*/  IMAD.IADD R5, R23, 0x1, R21 ;  /* 0x0000000117057824 */ /* 0x001fce00078e0215 */
.L_x_235:
[----:B0-----:R-:W2:Y:S01]  /*1af0*/  LDL R8, [R1+0x10] ;  /* 0x0000100001087983 */ /* 0x001ea20000100800 */
[----:B------:R-:W0:Y:S01]  /*1b00*/  LDC.64 R6, c[0x0][0x420] ;  /* 0x00010800ff067b82 */ /* 0x000e220000000a00 */
[----:B------:R-:W1:Y:S02]  /*1b10*/  LDCU UR8, c[0x0][0x3a8] ;  /* 0x00007500ff0877ac */ /* 0x000e640008000800 */
[----:B---3--:R-:W3:Y:S01]  /*1b20*/  LDL R27, [R1+0x8] ;  /* 0x00000800011b7983 */ /* 0x008ee20000100800 */
[----:B------:R-:W4:Y:S03]  /*1b30*/  LDCU.64 UR12, c[0x0][0x3c8] ;  /* 0x00007900ff0c77ac */ /* 0x000f260008000a00 */
[----:B------:R-:W5:Y:S04]  /*1b40*/  LDL R26, [R1+0xc] ;  /* 0x00000c00011a7983 */ /* 0x000f680000100800 */
[----:B------:R-:W5:Y:S01]  /*1b50*/  LDL.64 R24, [R1] ;  /* 0x0000000001187983 */ /* 0x000f620000100a00 */
[----:B------:R-:W-:Y:S01]  /*1b60*/  MOV R29, UR4 ;  /* 0x00000004001d7c02 */ /* 0x000fe20008000f00 */
[----:B------:R-:W-:Y:S01]  /*1b70*/  IMAD.MOV.U32 R60, RZ, RZ, R12 ;  /* 0x000000ffff3c7224 */ /* 0x000fe200078e000c */
[----:B------:R-:W-:Y:S01]  /*1b80*/  UMOV UR6, URZ ;  /* 0x000000ff00067c82 */ /* 0x000fe20008000000 */
[----:B------:R-:W-:Y:S01]  /*1b90*/  UMOV UR7, URZ ;  /* 0x000000ff00077c82 */ /* 0x000fe20008000000 */
[----:B-1----:R-:W-:-:S02]  /*1ba0*/  UISETP.NE.AND UP0, UPT, UR8, 0x1, UPT ;  /* 0x000000010800788c */ /* 0x002fc4000bf05270 */
[----:B----4-:R-:W-:Y:S01]  /*1bb0*/  UIMAD UR9, UR4, UR13, URZ ;  /* 0x0000000d040972a4 */ /* 0x010fe2000f8e02ff */
[----:B------:R-:W-:Y:S01]  /*1bc0*/  IMAD.HI.U32 R28, R29, UR12, R60 ;  /* 0x0000000c1d1c7c27 */ /* 0x000fe2000f8e003c */
[----:B--2---:R-:W-:-:S03]  /*1bd0*/  MOV R9, R8 ;  /* 0x0000000800097202 */ /* 0x004fc60000000f00 */
[----:B------:R-:W-:-:S04]  /*1be0*/  IMAD.MOV.U32 R8, RZ, RZ, R56 ;  /* 0x000000ffff087224 */ /* 0x000fc800078e0038 */
[----:B0-----:R-:W-:Y:S01]  /*1bf0*/  IMAD.WIDE.U32 R22, R6, UR4, R8 ;  /* 0x0000000406167c25 */ /* 0x001fe2000f8e0008 */
[----:B------:R-:W-:-:S03]  /*1c00*/  MOV R8, R58 ;  /* 0x0000003a00087202 */ /* 0x000fc60000000f00 */
[----:B---3--:R-:W-:Y:S01]  /*1c10*/  IMAD.MOV.U32 R9, RZ, RZ, R27 ;  /* 0x000000ffff097224 */ /* 0x008fe200078e001b */
[----:B-----5:R-:W-:Y:S01]  /*1c20*/  MOV R27, R26 ;  /* 0x0000001a001b7202 */ /* 0x020fe20000000f00 */
[----:B------:R-:W-:Y:S02]  /*1c30*/  IMAD R6, R7, UR4, R23 ;  /* 0x0000000407067c24 */ /* 0x000fe4000f8e0217 */
[----:B------:R-:W-:Y:S02]  /*1c40*/  IMAD.MOV.U32 R26, RZ, RZ, R24 ;  /* 0x000000ffff1a7224 */ /* 0x000fe400078e0018 */
[----:B------:R-:W-:-:S04]  /*1c50*/  IMAD.WIDE.U32 R24, R29, UR12, R8 ;  /* 0x0000000c1d187c25 */ /* 0x000fc8000f8e0008 */
[----:B------:R-:W-:Y:S01]  /*1c60*/  IMAD.WIDE.U32 R26, R29, UR12, R26 ;  /* 0x0000000c1d1a7c25 */ /* 0x000fe2000f8e001a */
[----:B------:R-:W-:-:S03]  /*1c70*/  IADD3 R29, PT, PT, R28, UR9, RZ ;  /* 0x000000091c1d7c10 */ /* 0x000fc6000fffe0ff */
[----:B------:R-:W-:Y:S01]  /*1c80*/  VIADD R7, R25, UR9 ;  /* 0x0000000919077c36 */ /* 0x000fe20008000000 */
[----:B------:R-:W-:Y:S01]  /*1c90*/  IADD3 R8, PT, PT, R27, UR9, RZ ;  /* 0x000000091b087c10 */ /* 0x000fe2000fffe0ff */
[----:B------:R-:W-:Y:S06]  /*1ca0*/  BRA.U !UP0, `(.L_x_232) ;  /* 0x0000000908a07547 */ /* 0x000fec000b800000 */
[----:B------:R-:W0:Y:S01]  /*1cb0*/  LDCU.64 UR14, c[0x0][0x3d0] ;  /* 0x00007a00ff0e77ac */ /* 0x000e220008000a00 */
[----:B------:R-:W1:Y:S01]  /*1cc0*/  LDCU.64 UR16, c[0x0][0x398] ;  /* 0x00007300ff1077ac */ /* 0x000e620008000a00 */
[----:B------:R-:W2:Y:S01]  /*1cd0*/  LDCU.64 UR18, c[0x0][0x3f0] ;  /* 0x00007e00ff1277ac */ /* 0x000ea20008000a00 */
[----:B------:R-:W-:-:S05]  /*1ce0*/  UMOV UR5, URZ ;  /* 0x000000ff00057c82 */ /* 0x000fca0008000000 */
.L_x_233:
[----:B---3--:R-:W-:Y:S01]  /*1cf0*/  MOV R30, R24 ;  /* 0x00000018001e7202 */ /* 0x008fe20000000f00 */
[----:B------:R-:W-:Y:S01]  /*1d00*/  IMAD.U32 R48, RZ, RZ, UR5 ;  /* 0x00000005ff307e24 */ /* 0x000fe2000f8e00ff */
[----:B0-----:R-:W-:Y:S01]  /*1d10*/  UIMAD UR6, UR5, UR15, URZ ;  /* 0x0000000f050672a4 */ /* 0x001fe2000f8e02ff */
[----:B------:R-:W-:Y:S01]  /*1d20*/  IMAD.MOV.U32 R31, RZ, RZ, R7 ;  /* 0x000000ffff1f7224 */ /* 0x000fe200078e0007 */
[----:B------:R-:W-:Y:S01]  /*1d30*/  MOV R28, R12 ;  /* 0x0000000c001c7202 */ /* 0x000fe20000000f00 */
[----:B------:R-:W-:Y:S01]  /*1d40*/  IMAD.U32 R33, RZ, RZ, UR4 ;  /* 0x00000004ff217e24 */ /* 0x000fe2000f8e00ff */
[----:B------:R-:W-:Y:S01]  /*1d50*/  MOV R38, R20 ;  /* 0x0000001400267202 */ /* 0x000fe20000000f00 */
[----:B------:R-:W-:Y:S01]  /*1d60*/  IMAD.WIDE.U32 R30, R48, UR14, R30 ;  /* 0x0000000e301e7c25 */ /* 0x000fe2000f8e001e */
[----:B------:R-:W-:Y:S01]  /*1d70*/  MOV R36, R18 ;  /* 0x0000001200247202 */ /* 0x000fe20000000f00 */
[----:B------:R-:W-:Y:S01]  /*1d80*/  UIMAD UR9, UR4, UR13, URZ ;  /* 0x0000000d040972a4 */ /* 0x000fe2000f8e02ff */
[----:B------:R-:W-:Y:S01]  /*1d90*/  MOV R37, R53 ;  /* 0x0000003500257202 */ /* 0x000fe20000000f00 */
[----:B------:R-:W-:Y:S01]  /*1da0*/  IMAD R28, R33, UR12, R28 ;  /* 0x0000000c211c7c24 */ /* 0x000fe2000f8e021c */
[----:B------:R-:W-:Y:S01]  /*1db0*/  IADD3 R9, PT, PT, R31, UR6, RZ ;  /* 0x000000061f097c10 */ /* 0x000fe2000fffe0ff */
[----:B------:R-:W-:Y:S01]  /*1dc0*/  IMAD.MOV.U32 R32, RZ, RZ, R26 ;  /* 0x000000ffff207224 */ /* 0x000fe200078e001a */
[C---:B-1----:R-:W-:Y:S01]  /*1dd0*/  LEA R34, P0, R30.reuse, UR16, 0x1 ;  /* 0x000000101e227c11 */ /* 0x042fe2000f8008ff */
[----:B------:R-:W-:Y:S01]  /*1de0*/  IMAD.U32 R44, RZ, RZ, UR4 ;  /* 0x00000004ff2c7e24 */ /* 0x000fe2000f8e00ff */
[----:B------:R-:W-:Y:S01]  /*1df0*/  MOV R33, R8 ;  /* 0x0000000800217202 */ /* 0x000fe20000000f00 */
[----:B------:R-:W-:Y:S01]  /*1e00*/  IMAD.MOV.U32 R39, RZ, RZ, R5 ;  /* 0x000000ffff277224 */ /* 0x000fe200078e0005 */
[----:B------:R-:W-:Y:S01]  /*1e10*/  LEA.HI.X R35, R30, UR17, R9, 0x1, P0 ;  /* 0x000000111e237c11 */ /* 0x000fe200080f0c09 */
[----:B------:R-:W-:Y:S01]  /*1e20*/  IMAD.WIDE.U32 R46, R44, UR12, R36 ;  /* 0x0000000c2c2e7c25 */ /* 0x000fe2000f8e0024 */
[----:B------:R-:W-:-:S02]  /*1e30*/  MOV R30, R10 ;  /* 0x0000000a001e7202 */ /* 0x000fc40000000f00 */
[----:B------:R-:W-:Y:S01]  /*1e40*/  MOV R31, R4 ;  /* 0x00000004001f7202 */ /* 0x000fe20000000f00 */
[----:B------:R-:W-:-:S04]  /*1e50*/  IMAD.WIDE.U32 R32, R48, UR14, R32 ;  /* 0x0000000e30207c25 */ /* 0x000fc8000f8e0020 */
[----:B------:R-:W-:Y:S01]  /*1e60*/  IMAD.WIDE.U32 R30, R44, UR12, R30 ;  /* 0x0000000c2c1e7c25 */ /* 0x000fe2000f8e001e */
[----:B------:R-:W-:-:S03]  /*1e70*/  IADD3 R9, PT, PT, R33, UR6, RZ ;  /* 0x0000000621097c10 */ /* 0x000fc6000fffe0ff */
[----:B------:R-:W-:Y:S01]  /*1e80*/  IMAD.WIDE.U32 R42, R44, UR12, R38 ;  /* 0x0000000c2c2a7c25 */ /* 0x000fe2000f8e0026 */
[----:B------:R-:W-:-:S03]  /*1e90*/  LEA R38, P0, R32, UR16, 0x1 ;  /* 0x0000001020267c11 */ /* 0x000fc6000f8008ff */
[----:B------:R-:W-:Y:S01]  /*1ea0*/  IMAD.WIDE.U32 R36, R48, UR14, R28 ;  /* 0x0000000e30247c25 */ /* 0x000fe2000f8e001c */
[----:B------:R-:W-:Y:S02]  /*1eb0*/  LEA.HI.X R39, R32, UR17, R9, 0x1, P0 ;  /* 0x0000001120277c11 */ /* 0x000fe400080f0c09 */
[----:B------:R-:W-:Y:S01]  /*1ec0*/  IADD3 R43, PT, PT, R43, UR9, RZ ;  /* 0x000000092b2b7c10 */ /* 0x000fe2000fffe0ff */
[----:B------:R-:W-:Y:S01]  /*1ed0*/  VIADD R31, R31, UR9 ;  /* 0x000000091f1f7c36 */ /* 0x000fe20008000000 */
[----:B------:R-:W-:Y:S01]  /*1ee0*/  IADD3 R9, PT, PT, R37, UR6, RZ ;  /* 0x0000000625097c10 */ /* 0x000fe2000fffe0ff */
[----:B------:R-:W-:Y:S01]  /*1ef0*/  VIADD R47, R47, UR9 ;  /* 0x000000092f2f7c36 */ /* 0x000fe20008000000 */
[----:B------:R-:W-:Y:S01]  /*1f00*/  LEA R32, P0, R36, UR16, 0x1 ;  /* 0x0000001024207c11 */ /* 0x000fe2000f8008ff */
[----:B------:R-:W-:-:S03]  /*1f10*/  IMAD.WIDE.U32 R30, R48, UR14, R30 ;  /* 0x0000000e301e7c25 */ /* 0x000fc6000f8e001e */
[----:B------:R-:W-:Y:S01]  /*1f20*/  LEA.HI.X R33, R36, UR17, R9, 0x1, P0 ;  /* 0x0000001124217c11 */ /* 0x000fe200080f0c09 */
[----:B------:R-:W-:Y:S01]  /*1f30*/  IMAD.WIDE.U32 R42, R48, UR14, R42 ;  /* 0x0000000e302a7c25 */ /* 0x000fe2000f8e002a */
[----:B------:R-:W-:Y:S01]  /*1f40*/  IADD3 R31, PT, PT, R31, UR6, RZ ;  /* 0x000000061f1f7c10 */ /* 0x000fe2000fffe0ff */
[----:B------:R-:W3:Y:S01]  /*1f50*/  LDG.E.U16 R9, desc[UR10][R34.64] ;  /* 0x0000000a22097981 */ /* 0x000ee2000c1e1500 */
[----:B------:R-:W-:Y:S01]  /*1f60*/  LEA R36, P0, R30, UR16, 0x1 ;  /* 0x000000101e247c11 */ /* 0x000fe2000f8008ff */
[----:B------:R-:W-:-:S03]  /*1f70*/  IMAD.WIDE.U32 R46, R48, UR14, R46 ;  /* 0x0000000e302e7c25 */ /* 0x000fc6000f8e002e */
[----:B------:R-:W-:Y:S01]  /*1f80*/  LEA.HI.X R37, R30, UR17, R31, 0x1, P0 ;  /* 0x000000111e257c11 */ /* 0x000fe200080f0c1f */
[----:B------:R-:W-:Y:S01]  /*1f90*/  VIADD R31, R43, UR6 ;  /* 0x000000062b1f7c36 */ /* 0x000fe20008000000 */
[----:B------:R-:W-:Y:S01]  /*1fa0*/  LEA R40, P0, R42, UR16, 0x1 ;  /* 0x000000102a287c11 */ /* 0x000fe2000f8008ff */
[----:B------:R-:W4:Y:S01]  /*1fb0*/  LDG.E.U16 R43, desc[UR10][R38.64] ;  /* 0x0000000a262b7981 */ /* 0x000f22000c1e1500 */
[----:B------:R-:W-:Y:S02]  /*1fc0*/  IADD3 R45, PT, PT, R47, UR6, RZ ;  /* 0x000000062f2d7c10 */ /* 0x000fe4000fffe0ff */
[----:B------:R-:W-:Y:S01]  /*1fd0*/  LEA R30, P1, R46, UR16, 0x1 ;  /* 0x000000102e1e7c11 */ /* 0x000fe2000f8208ff */
[----:B------:R-:W5:Y:S01]  /*1fe0*/  LDG.E.U16 R47, desc[UR10][R32.64] ;  /* 0x0000000a202f7981 */ /* 0x000f62000c1e1500 */
[----:B------:R-:W-:Y:S02]  /*1ff0*/  LEA.HI.X R41, R42, UR17, R31, 0x1, P0 ;  /* 0x000000112a297c11 */ /* 0x000fe400080f0c1f */
[----:B------:R-:W-:-:S02]  /*2000*/  LEA.HI.X R31, R46, UR17, R45, 0x1, P1 ;  /* 0x000000112e1f7c11 */ /* 0x000fc400088f0c2d */
[----:B------:R-:W2:Y:S04]  /*2010*/  LDG.E.U16 R45, desc[UR10][R36.64] ;  /* 0x0000000a242d7981 */ /* 0x000ea8000c1e1500 */
[----:B------:R-:W5:Y:S04]  /*2020*/  LDG.E.U16 R46, desc[UR10][R30.64] ;  /* 0x0000000a1e2e7981 */ /* 0x000f68000c1e1500 */
[----:B------:R-:W5:Y:S01]  /*2030*/  LDG.E.U16 R52, desc[UR10][R40.64] ;  /* 0x0000000a28347981 */ /* 0x000f62000c1e1500 */
[----:B------:R-:W-:Y:S01]  /*2040*/  FADD.FTZ R49, -R2, 1 ;  /* 0x3f80000002317421 */ /* 0x000fe20000010100 */
[----:B---3--:R-:W-:-:S05]  /*2050*/  SHF.L.U32 R9, R9, 0x10, RZ ;  /* 0x0000001009097819 */ /* 0x008fca00000006ff */
[----:B------:R-:W-:Y:S01]  /*2060*/  FMUL.FTZ R9, R3, R9 ;  /* 0x0000000903097220 */ /* 0x000fe20000410000 */
[----:B----4-:R-:W-:Y:S02]  /*2070*/  IMAD.U32 R42, R43, 0x10000, RZ ;  /* 0x000100002b2a7824 */ /* 0x010fe400078e00ff */
[----:B------:R-:W-:Y:S01]  /*2080*/  FADD.FTZ R43, -R3, 1 ;  /* 0x3f800000032b7421 */ /* 0x000fe20000010100 */
[----:B--2---:R-:W-:Y:S02]  /*2090*/  SHF.L.U32 R45, R45, 0x10, RZ ;  /* 0x000000102d2d7819 */ /* 0x004fe400000006ff */
[----:B-----5:R-:W-:-:S03]  /*20a0*/  SHF.L.U32 R46, R46, 0x10, RZ ;  /* 0x000000102e2e7819 */ /* 0x020fc600000006ff */
[----:B------:R-:W-:Y:S01]  /*20b0*/  FMUL.FTZ R45, R3, R45 ;  /* 0x0000002d032d7220 */ /* 0x000fe20000410000 */
[----:B------:R-:W-:Y:S01]  /*20c0*/  IMAD.U32 R47, R47, 0x10000, RZ ;  /* 0x000100002f2f7824 */ /* 0x000fe200078e00ff */
[----:B------:R-:W-:Y:S01]  /*20d0*/  SHF.L.U32 R52, R52, 0x10, RZ ;  /* 0x0000001034347819 */ /* 0x000fe200000006ff */
[----:B------:R-:W-:Y:S01]  /*20e0*/  FMUL.FTZ R46, R3, R46 ;  /* 0x0000002e032e7220 */ /* 0x000fe20000410000 */
[----:B------:R-:W-:Y:S01]  /*20f0*/  FFMA.FTZ R45, R43, R42, R45 ;  /* 0x0000002a2b2d7223 */ /* 0x000fe2000001002d */
[----:B------:R-:W-:Y:S01]  /*2100*/  FFMA.FTZ R9, R47, R43, R9 ;  /* 0x0000002b2f097223 */ /* 0x000fe20000010009 */
[----:B------:R-:W-:Y:S01]  /*2110*/  MOV R42, R16 ;  /* 0x00000010002a7202 */ /* 0x000fe20000000f00 */
[----:B------:R-:W-:Y:S01]  /*2120*/  FFMA.FTZ R52, R43, R52, R46 ;  /* 0x000000342b347223 */ /* 0x000fe2000001002e */
[----:B------:R-:W-:Y:S02]  /*2130*/  IMAD.MOV.U32 R43, RZ, RZ, R54 ;  /* 0x000000ffff2b7224 */ /* 0x000fe400078e0036 */
[----:B------:R-:W-:Y:S01]  /*2140*/  FMUL.FTZ R45, R2, R45 ;  /* 0x0000002d022d7220 */ /* 0x000fe20000410000 */
[----:B------:R-:W-:Y:S01]  /*2150*/  IMAD.WIDE.U32 R46, R44, UR12, R42 ;  /* 0x0000000c2c2e7c25 */ /* 0x000fe2000f8e002a */
[----:B------:R-:W-:-:S02]  /*2160*/  MOV R42, R14 ;  /* 0x0000000e002a7202 */ /* 0x000fc40000000f00 */
[----:B------:R-:W-:Y:S01]  /*2170*/  MOV R43, R55 ;  /* 0x00000037002b7202 */ /* 0x000fe20000000f00 */
[----:B------:R-:W-:Y:S01]  /*2180*/  FFMA.FTZ R9, R9, R49, R45 ;  /* 0x0000003109097223 */ /* 0x000fe2000001002d */
[----:B------:R-:W-:Y:S02]  /*2190*/  VIADD R47, R47, UR9 ;  /* 0x000000092f2f7c36 */ /* 0x000fe40008000000 */
[----:B------:R-:W-:Y:S02]  /*21a0*/  IMAD.WIDE.U32 R44, R44, UR12, R42 ;  /* 0x0000000c2c2c7c25 */ /* 0x000fe4000f8e002a */
[----:B------:R-:W0:Y:S02]  /*21b0*/  LDC.64 R42, c[0x0][0x428] ;  /* 0x00010a00ff2a7b82 */ /* 0x000e240000000a00 */
[----:B------:R-:W-:Y:S01]  /*21c0*/  IMAD.WIDE.U32 R46, R48, UR14, R46 ;  /* 0x0000000e302e7c25 */ /* 0x000fe2000f8e002e */
[----:B------:R-:W-:-:S03]  /*21d0*/  IADD3 R45, PT, PT, R45, UR9, RZ ;  /* 0x000000092d2d7c10 */ /* 0x000fc6000fffe0ff */
[----:B------:R-:W-:Y:S01]  /*21e0*/  IMAD.WIDE.U32 R48, R48, UR14, R44 ;  /* 0x0000000e30307c25 */ /* 0x000fe2000f8e002c */
[----:B------:R-:W-:Y:S02]  /*21f0*/  IADD3 R45, PT, PT, R47, UR6, RZ ;  /* 0x000000062f2d7c10 */ /* 0x000fe4000fffe0ff */
[----:B------:R-:W-:Y:S01]  /*2200*/  LEA R44, P0, R46, UR16, 0x1 ;  /* 0x000000102e2c7c11 */ /* 0x000fe2000f8008ff */
[----:B------:R-:W-:-:S03]  /*2210*/  VIADD R47, R49, UR6 ;  /* 0x00000006312f7c36 */ /* 0x000fc60008000000 */
[----:B------:R-:W-:Y:S02]  /*2220*/  LEA.HI.X R45, R46, UR17, R45, 0x1, P0 ;  /* 0x000000112e2d7c11 */ /* 0x000fe400080f0c2d */
[C---:B------:R-:W-:Y:S02]  /*2230*/  LEA R46, P0, R48.reuse, UR16, 0x1 ;  /* 0x00000010302e7c11 */ /* 0x040fe4000f8008ff */
[----:B------:R-:W-:Y:S02]  /*2240*/  MOV R49, R6 ;  /* 0x0000000600317202 */ /* 0x000fe40000000f00 */
[----:B------:R-:W-:Y:S02]  /*2250*/  LEA.HI.X R47, R48, UR17, R47, 0x1, P0 ;  /* 0x00000011302f7c11 */ /* 0x000fe400080f0c2f */
[----:B------:R-:W-:-:S03]  /*2260*/  MOV R48, R22 ;  /* 0x0000001600307202 */ /* 0x000fc60000000f00 */
[----:B------:R-:W2:Y:S02]  /*2270*/  LDG.E.U16 R60, desc[UR10][R46.64] ;  /* 0x0000000a2e3c7981 */ /* 0x000ea4000c1e1500 */
[----:B0-----:R-:W-:-:S04]  /*2280*/  IMAD.WIDE.U32 R48, R42, UR5, R48 ;  /* 0x000000052a307c25 */ /* 0x001fc8000f8e0030 */
[----:B------:R-:W-:Y:S01]  /*2290*/  IMAD R49, R43, UR5, R49 ;  /* 0x000000052b317c24 */ /* 0x000fe2000f8e0231 */
[----:B------:R-:W-:-:S04]  /*22a0*/  LEA R50, P0, R48, UR18, 0x1 ;  /* 0x0000001230327c11 */ /* 0x000fc8000f8008ff */
[----:B------:R-:W-:Y:S02]  /*22b0*/  LEA.HI.X R51, R48, UR19, R49, 0x1, P0 ;  /* 0x0000001330337c11 */ /* 0x000fe400080f0c31 */
[----:B------:R-:W3:Y:S01]  /*22c0*/  LDG.E.U16 R48, desc[UR10][R44.64] ;  /* 0x0000000a2c307981 */ /* 0x000ee2000c1e1500 */
[----:B------:R-:W-:Y:S01]  /*22d0*/  FADD.FTZ R49, -R3, 1 ;  /* 0x3f80000003317421 */ /* 0x000fe20000010100 */
[----:B------:R-:W-:Y:S02]  /*22e0*/  USHF.L.U32 UR7, UR14, 0x1, URZ ;  /* 0x000000010e077899 */ /* 0x000fe400080006ff */
[----:B------:R-:W-:-:S04]  /*22f0*/  USHF.L.U64.HI UR6, UR14, 0x1, UR15 ;  /* 0x000000010e067899 */ /* 0x000fc8000801020f */
[----:B------:R-:W-:-:S04]  /*2300*/  IADD3 R38, P0, PT, R38, UR7, RZ ;  /* 0x0000000726267c10 */ /* 0x000fc8000ff1e0ff */
[----:B------:R-:W-:Y:S02]  /*2310*/  IADD3.X R39, PT, PT, R39, UR6, RZ, P0, !PT ;  /* 0x0000000627277c10 */ /* 0x000fe400087fe4ff */
[----:B------:R-:W-:Y:S02]  /*2320*/  IADD3 R36, P0, PT, R36, UR7, RZ ;  /* 0x0000000724247c10 */ /* 0x000fe4000ff1e0ff */
[----:B------:R-:W-:Y:S02]  /*2330*/  IADD3 R30, P1, PT, R30, UR7, RZ ;  /* 0x000000071e1e7c10 */ /* 0x000fe4000ff3e0ff */
[----:B------:R-:W-:Y:S02]  /*2340*/  IADD3.X R37, PT, PT, R37, UR6, RZ, P0, !PT ;  /* 0x0000000625257c10 */ /* 0x000fe400087fe4ff */
[----:B------:R-:W-:Y:S02]  /*2350*/  IADD3.X R31, PT, PT, R31, UR6, RZ, P1, !PT ;  /* 0x000000061f1f7c10 */ /* 0x000fe40008ffe4ff */
[----:B------:R-:W-:-:S04]  /*2360*/  IADD3 R40, P1, PT, R40, UR7, RZ ;  /* 0x0000000728287c10 */ /* 0x000fc8000ff3e0ff */
[----:B------:R-:W-:Y:S01]  /*2370*/  IADD3.X R41, PT, PT, R41, UR6, RZ, P1, !PT ;  /* 0x0000000629297c10 */ /* 0x000fe20008ffe4ff */
[----:B--2---:R-:W-:-:S04]  /*2380*/  IMAD.U32 R60, R60, 0x10000, RZ ;  /* 0x000100003c3c7824 */ /* 0x004fc800078e00ff */
[----:B------:R-:W-:Y:S01]  /*2390*/  FMUL.FTZ R60, R3, R60 ;  /* 0x0000003c033c7220 */ /* 0x000fe20000410000 */
[----:B---3--:R-:W-:-:S05]  /*23a0*/  SHF.L.U32 R48, R48, 0x10, RZ ;  /* 0x0000001030307819 */ /* 0x008fca00000006ff */
[----:B------:R-:W-:Y:S01]  /*23b0*/  FFMA.FTZ R60, R49, R48, R60 ;  /* 0x00000030313c7223 */ /* 0x000fe2000001003c */
[----:B------:R-:W-:-:S03]  /*23c0*/  FADD.FTZ R48, -R2, 1 ;  /* 0x3f80000002307421 */ /* 0x000fc60000010100 */
[----:B------:R-:W-:-:S04]  /*23d0*/  FMUL.FTZ R60, R2, R60 ;  /* 0x0000003c023c7220 */ /* 0x000fc80000410000 */
[----:B------:R-:W-:Y:S01]  /*23e0*/  FFMA.FTZ R60, R48, R52, R60 ;  /* 0x00000034303c7223 */ /* 0x000fe2000001003c */
[----:B------:R-:W-:-:S03]  /*23f0*/  FADD.FTZ R52, -R0, 1 ;  /* 0x3f80000000347421 */ /* 0x000fc60000010100 */
[----:B------:R-:W-:-:S04]  /*2400*/  FMUL.FTZ R60, R0, R60 ;  /* 0x0000003c003c7220 */ /* 0x000fc80000410000 */
[----:B------:R-:W-:-:S05]  /*2410*/  FFMA.FTZ R9, R9, R52, R60 ;  /* 0x0000003409097223 */ /* 0x000fca000001003c */
[----:B------:R-:W-:-:S05]  /*2420*/  F2FP.BF16.F32.PACK_AB R9, RZ, R9 ;  /* 0x00000009ff09723e */ /* 0x000fca00000010ff */
[----:B------:R0:W-:Y:S04]  /*2430*/  STG.E.U16 desc[UR10][R50.64], R9 ;  /* 0x0000000932007986 */ /* 0x0001e8000c10150a */
[----:B------:R-:W2:Y:S04]  /*2440*/  LDG.E.U16 R38, desc[UR10][R38.64] ;  /* 0x0000000a26267981 */ /* 0x000ea8000c1e1500 */
[----:B------:R-:W3:Y:S04]  /*2450*/  LDG.E.U16 R40, desc[UR10][R40.64] ;  /* 0x0000000a28287981 */ /* 0x000ee8000c1e1500 */
[----:B0-----:R0:W4:Y:S04]  /*2460*/  LDG.E.U16 R9, desc[UR10][R36.64] ;  /* 0x0000000a24097981 */ /* 0x001128000c1e1500 */
[----:B------:R1:W5:Y:S01]  /*2470*/  LDG.E.U16 R39, desc[UR10][R30.64] ;  /* 0x0000000a1e277981 */ /* 0x000362000c1e1500 */
[----:B0-----:R-:W-:-:S04]  /*2480*/  IADD3 R36, P0, PT, R46, UR7, RZ ;  /* 0x000000072e247c10 */ /* 0x001fc8000ff1e0ff */
[----:B------:R-:W-:Y:S02]  /*2490*/  IADD3.X R37, PT, PT, R47, UR6, RZ, P0, !PT ;  /* 0x000000062f257c10 */ /* 0x000fe400087fe4ff */
[----:B-1----:R-:W-:Y:S02]  /*24a0*/  IADD3 R30, P2, PT, R44, UR7, RZ ;  /* 0x000000072c1e7c10 */ /* 0x002fe4000ff5e0ff */
[----:B------:R-:W-:Y:S01]  /*24b0*/  IADD3 R34, P0, PT, R34, UR7, RZ ;  /* 0x0000000722227c10 */ /* 0x000fe2000ff1e0ff */
[----:B------:R-:W5:Y:S01]  /*24c0*/  LDG.E.U16 R36, desc[UR10][R36.64] ;  /* 0x0000000a24247981 */ /* 0x000f62000c1e1500 */
[----:B------:R-:W-:Y:S02]  /*24d0*/  IADD3.X R31, PT, PT, R45, UR6, RZ, P2, !PT ;  /* 0x000000062d1f7c10 */ /* 0x000fe400097fe4ff */
[----:B------:R-:W-:Y:S02]  /*24e0*/  IADD3.X R35, PT, PT, R35, UR6, RZ, P0, !PT ;  /* 0x0000000623237c10 */ /* 0x000fe400087fe4ff */
[----:B------:R-:W-:Y:S01]  /*24f0*/  IADD3 R32, P0, PT, R32, UR7, RZ ;  /* 0x0000000720207c10 */ /* 0x000fe2000ff1e0ff */
[----:B------:R-:W5:Y:S03]  /*2500*/  LDG.E.U16 R44, desc[UR10][R30.64] ;  /* 0x0000000a1e2c7981 */ /* 0x000f66000c1e1500 */
[----:B------:R-:W-:Y:S01]  /*2510*/  IADD3.X R33, PT, PT, R33, UR6, RZ, P0, !PT ;  /* 0x0000000621217c10 */ /* 0x000fe200087fe4ff */
[----:B------:R-:W5:Y:S04]  /*2520*/  LDG.E.U16 R34, desc[UR10][R34.64] ;  /* 0x0000000a22227981 */ /* 0x000f68000c1e1500 */
[----:B------:R0:W5:Y:S01]  /*2530*/  LDG.E.U16 R32, desc[UR10][R32.64] ;  /* 0x0000000a20207981 */ /* 0x000162000c1e1500 */
[----:B------:R-:W-:-:S02]  /*2540*/  ULOP3.LUT UR6, UR8, 0x7ffffffe, URZ, 0xc0, !UPT ;  /* 0x7ffffffe08067892 */ /* 0x000fc4000f8ec0ff */
[----:B------:R-:W-:-:S04]  /*2550*/  UIADD3 UR5, UPT, UPT, UR5, 0x2, URZ ;  /* 0x0000000205057890 */ /* 0x000fc8000fffe0ff */
[----:B------:R-:W-:Y:S01]  /*2560*/  UISETP.NE.AND UP0, UPT, UR5, UR6, UPT ;  /* 0x000000060500728c */ /* 0x000fe2000bf05270 */
[----:B--2---:R-:W-:Y:S01]  /*2570*/  IMAD.U32 R38, R38, 0x10000, RZ ;  /* 0x0001000026267824 */ /* 0x004fe200078e00ff */
[----:B---3--:R-:W-:Y:S02]  /*2580*/  SHF.L.U32 R40, R40, 0x10, RZ ;  /* 0x0000001028287819 */ /* 0x008fe400000006ff */
[----:B----4-:R-:W-:-:S05]  /*2590*/  SHF.L.U32 R46, R9, 0x10, RZ ;  /* 0x00000010092e7819 */ /* 0x010fca00000006ff */
[----:B------:R-:W-:Y:S01]  /*25a0*/  FMUL.FTZ R46, R3, R46 ;  /* 0x0000002e032e7220 */ /* 0x000fe20000410000 */
[----:B-----5:R-:W-:Y:S02]  /*25b0*/  SHF.L.U32 R60, R36, 0x10, RZ ;  /* 0x00000010243c7819 */ /* 0x020fe400000006ff */
[----:B------:R-:W-:-:S03]  /*25c0*/  SHF.L.U32 R36, R39, 0x10, RZ ;  /* 0x0000001027247819 */ /* 0x000fc600000006ff */
[C---:B------:R-:W-:Y:S01]  /*25d0*/  FMUL.FTZ R60, R3.reuse, R60 ;  /* 0x0000003c033c7220 */ /* 0x040fe20000410000 */
[----:B------:R-:W-:Y:S02]  /*25e0*/  IMAD.U32 R44, R44, 0x10000, RZ ;  /* 0x000100002c2c7824 */ /* 0x000fe400078e00ff */
[----:B0-----:R-:W-:Y:S01]  /*25f0*/  FMUL.FTZ R33, R3, R36 ;  /* 0x0000002403217220 */ /* 0x001fe20000410000 */
[----:B------:R-:W-:Y:S01]  /*2600*/  SHF.L.U32 R34, R34, 0x10, RZ ;  /* 0x0000001022227819 */ /* 0x000fe200000006ff */
[C---:B------:R-:W-:Y:S01]  /*2610*/  FFMA.FTZ R35, R49.reuse, R44, R60 ;  /* 0x0000002c31237223 */ /* 0x040fe2000001003c */
[C---:B------:R-:W-:Y:S01]  /*2620*/  FFMA.FTZ R9, R49.reuse, R38, R46 ;  /* 0x0000002631097223 */ /* 0x040fe2000001002e */
[----:B------:R-:W-:Y:S01]  /*2630*/  FFMA.FTZ R33, R49, R40, R33 ;  /* 0x0000002831217223 */ /* 0x000fe20000010021 */
[----:B------:R-:W-:Y:S02]  /*2640*/  IMAD.U32 R32, R32, 0x10000, RZ ;  /* 0x0001000020207824 */ /* 0x000fe400078e00ff */
[----:B------:R-:W-:Y:S01]  /*2650*/  FMUL.FTZ R31, R3, R34 ;  /* 0x00000022031f7220 */ /* 0x000fe20000410000 */
[C---:B------:R-:W-:Y:S01]  /*2660*/  FMUL.FTZ R35, R2.reuse, R35 ;  /* 0x0000002302237220 */ /* 0x040fe20000410000 */
[----:B------:R-:W-:-:S02]  /*2670*/  FMUL.FTZ R30, R2, R9 ;  /* 0x00000009021e7220 */ /* 0x000fc40000410000 */
[----:B------:R-:W-:Y:S01]  /*2680*/  FFMA.FTZ R31, R49, R32, R31 ;  /* 0x00000020311f7223 */ /* 0x000fe2000001001f */
[----:B------:R-:W-:-:S03]  /*2690*/  FFMA.FTZ R33, R48, R33, R35 ;  /* 0x0000002130217223 */ /* 0x000fc60000010023 */
[----:B------:R-:W-:Y:S01]  /*26a0*/  FFMA.FTZ R31, R48, R31, R30 ;  /* 0x0000001f301f7223 */ /* 0x000fe2000001001e */
[----:B------:R-:W-:Y:S01]  /*26b0*/  FMUL.FTZ R33, R0, R33 ;  /* 0x0000002100217220 */ /* 0x000fe20000410000 */
[----:B------:R-:W-:-:S03]  /*26c0*/  LEA R30, P0, R42, R50, 0x1 ;  /* 0x000000322a1e7211 */ /* 0x000fc600078008ff */
[----:B------:R-:W-:-:S05]  /*26d0*/  FFMA.FTZ R31, R52, R31, R33 ;  /* 0x0000001f341f7223 */ /* 0x000fca0000010021 */
[----:B------:R-:W-:Y:S02]  /*26e0*/  F2FP.BF16.F32.PACK_AB R9, RZ, R31 ;  /* 0x0000001fff09723e */ /* 0x000fe400000010ff */
[----:B------:R-:W-:-:S05]  /*26f0*/  LEA.HI.X R31, R42, R51, R43, 0x1, P0 ;  /* 0x000000332a1f7211 */ /* 0x000fca00000f0c2b */
[----:B------:R3:W-:Y:S01]  /*2700*/  STG.E.U16 desc[UR10][R30.64], R9 ;  /* 0x000000091e007986 */ /* 0x0007e2000c10150a */
[----:B------:R-:W-:Y:S05]  /*2710*/  BRA.U UP0, `(.L_x_233) ;  /* 0xfffffff500747547 */ /* 0x000fea000b83ffff */
[----:B------:R-:W-:-:S05]  /*2720*/  UMOV UR7, URZ ;  /* 0x000000ff00077c82 */ /* 0x000fca0008000000 */
.L_x_232:
[----:B------:R-:W-:-:S04]  /*2730*/  ULOP3.LUT UR5, UR8, 0x1, URZ, 0xc0, !UPT ;  /* 0x0000000108057892 */ /* 0x000fc8000f8ec0ff */
[----:B------:R-:W-:-:S09]  /*2740*/  UISETP.NE.U32.AND UP0, UPT, UR5, 0x1, UPT ;  /* 0x000000010500788c */ /* 0x000fd2000bf05070 */
[----:B------:R-:W-:Y:S05]  /*2750*/  BRA.U UP0, `(.L_x_234) ;  /* 0x0000000500b47547 */ /* 0x000fea000b800000 */
[----:B---3--:R-:W0:Y:S01]  /*2760*/  LDC.64 R30, c[0x0][0x3d0] ;  /* 0x0000f400ff1e7b82 */ /* 0x008e220000000a00 */
[----:B------:R-:W-:Y:S01]  /*2770*/  MOV R9, R12 ;  /* 0x0000000c00097202 */ /* 0x000fe20000000f00 */
[----:B------:R-:W-:Y:S01]  /*2780*/  IMAD.MOV.U32 R36, RZ, RZ, R24 ;  /* 0x000000ffff247224 */ /* 0x000fe200078e0018 */
[----:B------:R-:W-:Y:S01]  /*2790*/  MOV R28, UR4 ;  /* 0x00000004001c7c02 */ /* 0x000fe20008000f00 */
[----:B------:R-:W-:Y:S01]  /*27a0*/  IMAD.MOV.U32 R35, RZ, RZ, R8 ;  /* 0x000000ffff237224 */ /* 0x000fe200078e0008 */
[----:B------:R-:W-:Y:S01]  /*27b0*/  MOV R42, UR4 ;  /* 0x00000004002a7c02 */ /* 0x000fe20008000f00 */
[----:B------:R-:W-:Y:S01]  /*27c0*/  IMAD.MOV.U32 R25, RZ, RZ, R4 ;  /* 0x000000ffff197224 */ /* 0x000fe200078e0004 */
[----:B------:R-:W-:Y:S01]  /*27d0*/  MOV R24, R10 ;  /* 0x0000000a00187202 */ /* 0x000fe20000000f00 */
[----:B------:R-:W-:Y:S01]  /*27e0*/  IMAD R28, R28, UR12, R9 ;  /* 0x0000000c1c1c7c24 */ /* 0x000fe2000f8e0209 */
[----:B------:R-:W-:Y:S01]  /*27f0*/  MOV R8, R20 ;  /* 0x0000001400087202 */ /* 0x000fe20000000f00 */
[----:B------:R-:W1:Y:S01]  /*2800*/  LDCU.64 UR14, c[0x0][0x398] ;  /* 0x00007300ff0e77ac */ /* 0x000e620008000a00 */
[----:B------:R-:W-:Y:S01]  /*2810*/  MOV R9, R5 ;  /* 0x0000000500097202 */ /* 0x000fe20000000f00 */
[----:B------:R-:W-:Y:S01]  /*2820*/  IMAD.WIDE.U32 R32, R42, UR12, R24 ;  /* 0x0000000c2a207c25 */ /* 0x000fe2000f8e0018 */
[----:B------:R-:W-:-:S02]  /*2830*/  MOV R34, R26 ;  /* 0x0000001a00227202 */ /* 0x000fc40000000f00 */
[----:B------:R-:W-:Y:S01]  /*2840*/  MOV R27, R53 ;  /* 0x00000035001b7202 */ /* 0x000fe20000000f00 */
[C---:B------:R-:W-:Y:S01]  /*2850*/  IMAD.WIDE.U32 R24, R42.reuse, UR12, R8 ;  /* 0x0000000c2a187c25 */ /* 0x040fe2000f8e0008 */
[----:B------:R-:W-:Y:S02]  /*2860*/  MOV R8, R16 ;  /* 0x0000001000087202 */ /* 0x000fe40000000f00 */
[----:B------:R-:W-:Y:S01]  /*2870*/  MOV R38, R14 ;  /* 0x0000000e00267202 */ /* 0x000fe20000000f00 */
[----:B------:R-:W-:Y:S01]  /*2880*/  IMAD.MOV.U32 R26, RZ, RZ, R18 ;  /* 0x000000ffff1a7224 */ /* 0x000fe200078e0012 */
[----:B------:R-:W-:Y:S01]  /*2890*/  MOV R39, R55 ;  /* 0x0000003700277202 */ /* 0x000fe20000000f00 */
[----:B------:R-:W-:Y:S01]  /*28a0*/  IMAD.MOV.U32 R9, RZ, RZ, R54 ;  /* 0x000000ffff097224 */ /* 0x000fe200078e0036 */
[----:B------:R-:W-:Y:S01]  /*28b0*/  MOV R37, R7 ;  /* 0x0000000700257202 */ /* 0x000fe20000000f00 */
[----:B------:R-:W-:Y:S01]  /*28c0*/  IMAD.WIDE.U32 R26, R42, UR12, R26 ;  /* 0x0000000c2a1a7c25 */ /* 0x000fe2000f8e001a */
[----:B------:R-:W-:-:S03]  /*28d0*/  IADD3 R25, PT, PT, R25, UR9, RZ ;  /* 0x0000000919197c10 */ /* 0x000fc6000fffe0ff */
[----:B------:R-:W-:Y:S01]  /*28e0*/  IMAD.WIDE.U32 R8, R42, UR12, R8 ;  /* 0x0000000c2a087c25 */ /* 0x000fe2000f8e0008 */
[----:B------:R-:W-:-:S03]  /*28f0*/  IADD3 R27, PT, PT, R27, UR9, RZ ;  /* 0x000000091b1b7c10 */ /* 0x000fc6000fffe0ff */
[----:B------:R-:W-:-:S04]  /*2900*/  IMAD.WIDE.U32 R42, R42, UR12, R38 ;  /* 0x0000000c2a2a7c25 */ /* 0x000fc8000f8e0026 */
[C---:B0-----:R-:W-:Y:S01]  /*2910*/  IMAD R38, R30.reuse, UR7, RZ ;  /* 0x000000071e267c24 */ /* 0x041fe2000f8e02ff */
[----:B------:R-:W-:Y:S01]  /*2920*/  IADD3 R43, PT, PT, R43, UR9, RZ ;  /* 0x000000092b2b7c10 */ /* 0x000fe2000fffe0ff */
[----:B------:R-:W-:-:S04]  /*2930*/  IMAD.WIDE.U32 R36, R30, UR6, R36 ;  /* 0x000000061e247c25 */ /* 0x000fc8000f8e0024 */
[----:B------:R-:W-:Y:S01]  /*2940*/  IMAD R7, R31, UR6, R38 ;  /* 0x000000061f077c24 */ /* 0x000fe2000f8e0226 */
[----:B-1----:R-:W-:Y:S01]  /*2950*/  LEA R38, P0, R36, UR14, 0x1 ;  /* 0x0000000e24267c11 */ /* 0x002fe2000f8008ff */
[----:B------:R-:W-:-:S03]  /*2960*/  IMAD.WIDE.U32 R34, R30, UR6, R34 ;  /* 0x000000061e227c25 */ /* 0x000fc6000f8e0022 */
[----:B------:R-:W-:Y:S01]  /*2970*/  IADD3 R23, PT, PT, R7, R37, RZ ;  /* 0x0000002507177210 */ /* 0x000fe20007ffe0ff */
[----:B------:R-:W-:Y:S01]  /*2980*/  VIADD R33, R33, UR9 ;  /* 0x0000000921217c36 */ /* 0x000fe20008000000 */
[----:B------:R-:W-:Y:S01]  /*2990*/  LEA R40, P1, R34, UR14, 0x1 ;  /* 0x0000000e22287c11 */ /* 0x000fe2000f8208ff */
[----:B------:R-:W-:Y:S01]  /*29a0*/  VIADD R9, R9, UR9 ;  /* 0x0000000909097c36 */ /* 0x000fe20008000000 */
[----:B------:R-:W-:Y:S01]  /*29b0*/  LEA.HI.X R39, R36, UR15, R23, 0x1, P0 ;  /* 0x0000000f24277c11 */ /* 0x000fe200080f0c17 */
[----:B------:R-:W-:Y:S01]  /*29c0*/  IMAD.IADD R31, R7, 0x1, R35 ;  /* 0x00000001071f7824 */ /* 0x000fe200078e0223 */
[----:B------:R-:W0:Y:S01]  /*29d0*/  LDCU.64 UR8, c[0x0][0x3f0] ;  /* 0x00007e00ff0877ac */ /* 0x000e220008000a00 */
[----:B------:R-:W-:Y:S02]  /*29e0*/  IMAD.WIDE.U32 R28, R30, UR6, R28 ;  /* 0x000000061e1c7c25 */ /* 0x000fe4000f8e001c */
[----:B------:R-:W2:Y:S01]  /*29f0*/  LDG.E.U16 R38, desc[UR10][R38.64] ;  /* 0x0000000a26267981 */ /* 0x000ea2000c1e1500 */
[----:B------:R-:W-:Y:S01]  /*2a00*/  LEA.HI.X R41, R34, UR15, R31, 0x1, P1 ;  /* 0x0000000f22297c11 */ /* 0x000fe200088f0c1f */
[----:B------:R-:W-:Y:S01]  /*2a10*/  IMAD.WIDE.U32 R32, R30, UR6, R32 ;  /* 0x000000061e207c25 */ /* 0x000fe2000f8e0020 */
[----:B------:R-:W-:-:S02]  /*2a20*/  IADD3 R23, PT, PT, R29, R7, RZ ;  /* 0x000000071d177210 */ /* 0x000fc40007ffe0ff */
[----:B------:R-:W-:Y:S01]  /*2a30*/  LEA R34, P0, R28, UR14, 0x1 ;  /* 0x0000000e1c227c11 */ /* 0x000fe2000f8008ff */
[----:B------:R-:W-:Y:S01]  /*2a40*/  IMAD.WIDE.U32 R26, R30, UR6, R26 ;  /* 0x000000061e1a7c25 */ /* 0x000fe2000f8e001a */
[C---:B------:R-:W-:Y:S01]  /*2a50*/  IADD3 R29, PT, PT, R7.reuse, R33, RZ ;  /* 0x00000021071d7210 */ /* 0x040fe20007ffe0ff */
[----:B------:R-:W3:Y:S01]  /*2a60*/  LDG.E.U16 R40, desc[UR10][R40.64] ;  /* 0x0000000a28287981 */ /* 0x000ee2000c1e1500 */
[----:B------:R-:W-:Y:S01]  /*2a70*/  LEA R36, P1, R32, UR14, 0x1 ;  /* 0x0000000e20247c11 */ /* 0x000fe2000f8208ff */
[----:B------:R-:W-:Y:S01]  /*2a80*/  IMAD.WIDE.U32 R8, R30, UR6, R8 ;  /* 0x000000061e087c25 */ /* 0x000fe2000f8e0008 */
[C---:B------:R-:W-:Y:S02]  /*2a90*/  IADD3 R27, PT, PT, R7.reuse, R27, RZ ;  /* 0x0000001b071b7210 */ /* 0x040fe40007ffe0ff */
[----:B------:R-:W-:Y:S01]  /*2aa0*/  LEA R44, P3, R26, UR14, 0x1 ;  /* 0x0000000e1a2c7c11 */ /* 0x000fe2000f8608ff */
[----:B------:R-:W-:Y:S01]  /*2ab0*/  IMAD.WIDE.U32 R24, R30, UR6, R24 ;  /* 0x000000061e187c25 */ /* 0x000fe2000f8e0018 */
[----:B------:R-:W-:-:S02]  /*2ac0*/  IADD3 R9, PT, PT, R7, R9, RZ ;  /* 0x0000000907097210 */ /* 0x000fc40007ffe0ff */
[----:B------:R-:W-:Y:S01]  /*2ad0*/  LEA.HI.X R37, R32, UR15, R29, 0x1, P1 ;  /* 0x0000000f20257c11 */ /* 0x000fe200088f0c1d */
[----:B------:R-:W-:Y:S01]  /*2ae0*/  IMAD.WIDE.U32 R30, R30, UR6, R42 ;  /* 0x000000061e1e7c25 */ /* 0x000fe2000f8e002a */
[----:B------:R-:W-:Y:S02]  /*2af0*/  LEA R42, P2, R24, UR14, 0x1 ;  /* 0x0000000e182a7c11 */ /* 0x000fe4000f8408ff */
[----:B------:R-:W-:Y:S01]  /*2b00*/  LEA.HI.X R45, R26, UR15, R27, 0x1, P3 ;  /* 0x0000000f1a2d7c11 */ /* 0x000fe200098f0c1b */
[C---:B------:R-:W-:Y:S01]  /*2b10*/  IMAD.IADD R25, R7.reuse, 0x1, R25 ;  /* 0x0000000107197824 */ /* 0x040fe200078e0219 */
[----:B------:R-:W-:Y:S01]  /*2b20*/  LEA R26, P1, R30, UR14, 0x1 ;  /* 0x0000000e1e1a7c11 */ /* 0x000fe2000f8208ff */
[----:B------:R-:W-:Y:S01]  /*2b30*/  IMAD.IADD R7, R7, 0x1, R31 ;  /* 0x0000000107077824 */ /* 0x000fe200078e021f */
[----:B------:R-:W-:Y:S01]  /*2b40*/  LEA.HI.X R35, R28, UR15, R23, 0x1, P0 ;  /* 0x0000000f1c237c11 */ /* 0x000fe200080f0c17 */
[----:B------:R-:W4:Y:S01]  /*2b50*/  LDG.E.U16 R36, desc[UR10][R36.64] ;  /* 0x0000000a24247981 */ /* 0x000f22000c1e1500 */
[----:B------:R-:W-:-:S02]  /*2b60*/  LEA.HI.X R43, R24, UR15, R25, 0x1, P2 ;  /* 0x0000000f182b7c11 */ /* 0x000fc400090f0c19 */
[----:B------:R-:W-:Y:S01]  /*2b70*/  LEA R24, P0, R8, UR14, 0x1 ;  /* 0x0000000e08187c11 */ /* 0x000fe2000f8008ff */
[----:B------:R-:W5:Y:S01]  /*2b80*/  LDG.E.U16 R44, desc[UR10][R44.64] ;  /* 0x0000000a2c2c7981 */ /* 0x000f62000c1e1500 */
[----:B------:R-:W-:Y:S02]  /*2b90*/  LEA.HI.X R27, R30, UR15, R7, 0x1, P1 ;  /* 0x0000000f1e1b7c11 */ /* 0x000fe400088f0c07 */
[----:B------:R-:W-:Y:S01]  /*2ba0*/  LEA.HI.X R25, R8, UR15, R9, 0x1, P0 ;  /* 0x0000000f08197c11 */ /* 0x000fe200080f0c09 */
[----:B------:R-:W5:Y:S04]  /*2bb0*/  LDG.E.U16 R34, desc[UR10][R34.64] ;  /* 0x0000000a22227981 */ /* 0x000f68000c1e1500 */
[----:B------:R-:W5:Y:S04]  /*2bc0*/  LDG.E.U16 R26, desc[UR10][R26.64] ;  /* 0x0000000a1a1a7981 */ /* 0x000f68000c1e1500 */
[----:B------:R1:W5:Y:S04]  /*2bd0*/  LDG.E.U16 R24, desc[UR10][R24.64] ;  /* 0x0000000a18187981 */ /* 0x000368000c1e1500 */
[----:B------:R-:W5:Y:S01]  /*2be0*/  LDG.E.U16 R42, desc[UR10][R42.64] ;  /* 0x0000000a2a2a7981 */ /* 0x000f62000c1e1500 */
[----:B------:R-:W-:Y:S01]  /*2bf0*/  FADD.FTZ R29, -R3, 1 ;  /* 0x3f800000031d7421 */ /* 0x000fe20000010100 */
[----:B--2---:R-:W-:-:S05]  /*2c00*/  SHF.L.U32 R8, R38, 0x10, RZ ;  /* 0x0000001026087819 */ /* 0x004fca00000006ff */
[C---:B------:R-:W-:Y:S02]  /*2c10*/  FMUL.FTZ R28, R3.reuse, R8 ;  /* 0x00000008031c7220 */ /* 0x040fe40000410000 */
[----:B------:R-:W2:Y:S01]  /*2c20*/  LDC.64 R8, c[0x0][0x428] ;  /* 0x00010a00ff087b82 */ /* 0x000ea20000000a00 */
[----:B---3--:R-:W-:Y:S01]  /*2c30*/  SHF.L.U32 R40, R40, 0x10, RZ ;  /* 0x0000001028287819 */ /* 0x008fe200000006ff */
[----:B----4-:R-:W-:Y:S02]  /*2c40*/  IMAD.U32 R36, R36, 0x10000, RZ ;  /* 0x0001000024247824 */ /* 0x010fe400078e00ff */
[----:B-----5:R-:W-:Y:S02]  /*2c50*/  IMAD.U32 R44, R44, 0x10000, RZ ;  /* 0x000100002c2c7824 */ /* 0x020fe400078e00ff */
[C---:B------:R-:W-:Y:S01]  /*2c60*/  FMUL.FTZ R23, R3.reuse, R36 ;  /* 0x0000002403177220 */ /* 0x040fe20000410000 */
[----:B------:R-:W-:Y:S01]  /*2c70*/  SHF.L.U32 R26, R26, 0x10, RZ ;  /* 0x000000101a1a7819 */ /* 0x000fe200000006ff */
[----:B-1----:R-:W-:Y:S01]  /*2c80*/  FMUL.FTZ R25, R3, R44 ;  /* 0x0000002c03197220 */ /* 0x002fe20000410000 */
[----:B------:R-:W-:-:S02]  /*2c90*/  SHF.L.U32 R7, R34, 0x10, RZ ;  /* 0x0000001022077819 */ /* 0x000fc400000006ff */
[----:B------:R-:W-:Y:S01]  /*2ca0*/  SHF.L.U32 R24, R24, 0x10, RZ ;  /* 0x0000001018187819 */ /* 0x000fe200000006ff */
[----:B------:R-:W-:Y:S01]  /*2cb0*/  FMUL.FTZ R27, R3, R26 ;  /* 0x0000001a031b7220 */ /* 0x000fe20000410000 */
[C---:B------:R-:W-:Y:S01]  /*2cc0*/  FFMA.FTZ R23, R29.reuse, R40, R23 ;  /* 0x000000281d177223 */ /* 0x040fe20000010017 */
[----:B------:R-:W-:Y:S02]  /*2cd0*/  SHF.L.U32 R42, R42, 0x10, RZ ;  /* 0x000000102a2a7819 */ /* 0x000fe400000006ff */
[C---:B------:R-:W-:Y:S01]  /*2ce0*/  FFMA.FTZ R27, R29.reuse, R24, R27 ;  /* 0x000000181d1b7223 */ /* 0x040fe2000001001b */
[C---:B------:R-:W-:Y:S01]  /*2cf0*/  FFMA.FTZ R7, R29.reuse, R7, R28 ;  /* 0x000000071d077223 */ /* 0x040fe2000001001c */
[C---:B------:R-:W-:Y:S01]  /*2d00*/  FMUL.FTZ R24, R2.reuse, R23 ;  /* 0x0000001702187220 */ /* 0x040fe20000410000 */
[----:B------:R-:W-:Y:S01]  /*2d10*/  FFMA.FTZ R25, R29, R42, R25 ;  /* 0x0000002a1d197223 */ /* 0x000fe20000010019 */
[C---:B------:R-:W-:Y:S01]  /*2d20*/  FADD.FTZ R29, -R2.reuse, 1 ;  /* 0x3f800000021d7421 */ /* 0x040fe20000010100 */
[----:B------:R-:W-:-:S03]  /*2d30*/  FMUL.FTZ R26, R2, R27 ;  /* 0x0000001b021a7220 */ /* 0x000fc60000410000 */
[C---:B------:R-:W-:Y:S01]  /*2d40*/  FFMA.FTZ R24, R29.reuse, R7, R24 ;  /* 0x000000071d187223 */ /* 0x040fe20000010018 */
[----:B------:R-:W-:Y:S02]  /*2d50*/  IMAD.MOV.U32 R7, RZ, RZ, R6 ;  /* 0x000000ffff077224 */ /* 0x000fe400078e0006 */
[----:B------:R-:W-:Y:S01]  /*2d60*/  FFMA.FTZ R25, R29, R25, R26 ;  /* 0x000000191d197223 */ /* 0x000fe2000001001a */
[----:B------:R-:W-:Y:S01]  /*2d70*/  MOV R6, R22 ;  /* 0x0000001600067202 */ /* 0x000fe20000000f00 */
[----:B--2---:R-:W-:Y:S02]  /*2d80*/  IMAD R26, R8, UR7, RZ ;  /* 0x00000007081a7c24 */ /* 0x004fe4000f8e02ff */
[C---:B------:R-:W-:Y:S01]  /*2d90*/  FADD.FTZ R28, -R0.reuse, 1 ;  /* 0x3f800000001c7421 */ /* 0x040fe20000010100 */
[----:B------:R-:W-:Y:S01]  /*2da0*/  FMUL.FTZ R25, R0, R25 ;  /* 0x0000001900197220 */ /* 0x000fe20000410000 */
[----:B------:R-:W-:-:S04]  /*2db0*/  IMAD.WIDE.U32 R6, R8, UR6, R6 ;  /* 0x0000000608067c25 */ /* 0x000fc8000f8e0006 */
[----:B------:R-:W-:Y:S02]  /*2dc0*/  IMAD R9, R9, UR6, R26 ;  /* 0x0000000609097c24 */ /* 0x000fe4000f8e021a */
[----:B------:R-:W-:Y:S01]  /*2dd0*/  FFMA.FTZ R24, R28, R24, R25 ;  /* 0x000000181c187223 */ /* 0x000fe20000010019 */
[C---:B0-----:R-:W-:Y:S02]  /*2de0*/  LEA R8, P0, R6.reuse, UR8, 0x1 ;  /* 0x0000000806087c11 */ /* 0x041fe4000f8008ff */
[----:B------:R-:W-:Y:S02]  /*2df0*/  IADD3 R7, PT, PT, R7, R9, RZ ;  /* 0x0000000907077210 */ /* 0x000fe40007ffe0ff */
[----:B------:R-:W-:Y:S02]  /*2e00*/  F2FP.BF16.F32.PACK_AB R24, RZ, R24 ;  /* 0x00000018ff18723e */ /* 0x000fe400000010ff */
[----:B------:R-:W-:-:S05]  /*2e10*/  LEA.HI.X R9, R6, UR9, R7, 0x1, P0 ;  /* 0x0000000906097c11 */ /* 0x000fca00080f0c07 */
[----:B------:R0:W-:Y:S02]  /*2e20*/  STG.E.U16 desc[UR10][R8.64], R24 ;  /* 0x0000001808007986 */ /* 0x0001e4000c10150a */
.L_x_234:
[----:B------:R-:W1:Y:S01]  /*2e30*/  LDCU UR5, c[0x0][0x3a0] ;  /* 0x00007400ff0577ac */ /* 0x000e620008000800 */
[----:B------:R-:W-:-:S04]  /*2e40*/  UIADD3 UR4, UPT, UPT, UR4, 0x1, URZ ;  /* 0x0000000104047890 */ /* 0x000fc8000fffe0ff */
[----:B-1----:R-:W-:-:S09]  /*2e50*/  UISETP.NE.AND UP0, UPT, UR4, UR5, UPT ;  /* 0x000000050400728c */ /* 0x002fd2000bf05270 */
[----:B------:R-:W-:Y:S05]  /*2e60*/  BRA.U UP0, `(.L_x_235) ;  /* 0xffffffed00207547 */ /* 0x000fea000b83ffff */
[----:B------:R-:W-:Y:S05]  /*2e70*/  EXIT ;  /* 0x000000000000794d */ /* 0x000fea0003800000 */
.L_x_236:
        /* <DEDUP_REMOVED lines=16> */
.L_x_280:


//--------------------- .text._ZN2at6native55_GLOBAL__N__c1b0da0d_22_UpSampleTrilinear3d_cu_efb54c9330upsample_trilinear3d_out_frameIN3c104HalfEfEEviT0_S5_S5_bNS_27GenericPackedTensorAccessorIKT_Lm5ENS_16DefaultPtrTraitsElEENS6_IS7_Lm5ES9_lEE --------------------------
	.section	.text._ZN2at6native55_GLOBAL__N__c1b0da0d_22_UpSampleTrilinear3d_cu_efb54c9330upsample_trilinear3d_out_frameIN3c104HalfEfEEviT0_S5_S5_bNS_27GenericPackedTensorAccessorIKT_Lm5ENS_16DefaultPtrTraitsElEENS6_IS7_Lm5ES9_lEE,"ax",@progbits
	.align	128
.text._ZN2at6native55_GLOBAL__N__c1b0da0d_22_UpSampleTrilinear3d_cu_efb54c9330upsample_trilinear3d_out_frameIN3c104HalfEfEEviT0_S5_S5_bNS_27GenericPackedTensorAccessorIKT_Lm5ENS_16DefaultPtrTraitsElEENS6_IS7_Lm5ES9_lEE:
        .type           _ZN2at6native55_GLOBAL__N__c1b0da0d_22_UpSampleTrilinear3d_cu_efb54c9330upsample_trilinear3d_out_frameIN3c104HalfEfEEviT0_S5_S5_bNS_27GenericPackedTensorAccessorIKT_Lm5ENS_16DefaultPtrTraitsElEENS6_IS7_Lm5ES9_lEE,@function
        .size           _ZN2at6native55_GLOBAL__N__c1b0da0d_22_UpSampleTrilinear3d_cu_efb54c9330upsample_trilinear3d_out_frameIN3c104HalfEfEEviT0_S5_S5_bNS_27GenericPackedTensorAccessorIKT_Lm5ENS_16DefaultPtrTraitsElEENS6_IS7_Lm5ES9_lEE,(.L_x_281 - _ZN2at6native55_GLOBAL__N__c1b0da0d_22_UpSampleTrilinear3d_cu_efb54c9330upsample_trilinear3d_out_frameIN3c104HalfEfEEviT0_S5_S5_bNS_27GenericPackedTensorAccessorIKT_Lm5ENS_16DefaultPtrTraitsElEENS6_IS7_Lm5ES9_lEE)
        .other          _ZN2at6native55_GLOBAL__N__c1b0da0d_22_UpSampleTrilinear3d_cu_efb54c9330upsample_trilinear3d_out_frameIN3c104HalfEfEEviT0_S5_S5_bNS_27GenericPackedTensorAccessorIKT_Lm5ENS_16DefaultPtrTraitsElEENS6_IS7_Lm5ES9_lEE,@"STO_CUDA_ENTRY STV_DEFAULT"
_ZN2at6native55_GLOBAL__N__c1b0da0d_22_UpSampleTrilinear3d_cu_efb54c9330upsample_trilinear3d_out_frameIN3c104HalfEfEEviT0_S5_S5_bNS_27GenericPackedTensorAccessorIKT_Lm5ENS_16DefaultPtrTraitsElEENS6_IS7_Lm5ES9_lEE:
        /* <DEDUP_REMOVED lines=64> */
[----:B------:R-:W-:Y:S02]  /*0400*/  @P0 IADD3 R5, PT, PT, R5, 0x1, RZ ;  /* 0x0000000105050810 */ /* 0x000fe40007ffe0ff */
[----:B--2---:R-:W-:-:S04]  /*0410*/  ISETP.NE.AND P0, PT, R14, UR4, PT ;  /* 0x000000040e007c0c */ /* 0x004fc8000bf05270 */
[----:B0-----:R-:W-:Y:S01]  /*0420*/  ISETP.NE.OR P0, PT, R2, UR5, P0 ;  /* 0x0000000502007c0c */ /* 0x001fe20008705670 */
[----:B------:R-:W-:Y:S01]  /*0430*/  @!P2 IMAD.MOV R5, RZ, RZ, -R5 ;  /* 0x000000ffff05a224 */ /* 0x000fe200078e0a05 */
[----:B------:R-:W-:Y:S02]  /*0440*/  @!P1 LOP3.LUT R5, RZ, R6, RZ, 0x33, !PT ;  /* 0x00000006ff059212 */ /* 0x000fe400078e33ff */
[----:B---3--:R-:W-:Y:S02]  /*0450*/  ISETP.NE.OR P0, PT, R6, UR6, P0 ;  /* 0x0000000606007c0c */ /* 0x008fe40008705670 */
[----:B------:R-:W-:-:S05]  /*0460*/  IADD3 R3, PT, PT, -R5, RZ, RZ ;  /* 0x000000ff05037210 */ /* 0x000fca0007ffe1ff */
[----:B------:R-:W-:-:S06]  /*0470*/  IMAD R13, R6, R3, R7 ;  /* 0x00000003060d7224 */ /* 0x000fcc00078e0207 */
        /* <DEDUP_REMOVED lines=30> */
[----:B------:R-:W-:Y:S01]  /*0660*/  IADD3 R7, PT, PT, R7, R9, RZ ;  /* 0x0000000907077210 */ /* 0x000fe20007ffe0ff */
[----:B------:R-:W-:Y:S01]  /*0670*/  IMAD.IADD R11, R11, 0x1, R13 ;  /* 0x000000010b0b7824 */ /* 0x000fe200078e020d */
[----:B------:R-:W-:Y:S01]  /*0680*/  LOP3.LUT R24, R18, 0x7, RZ, 0xc0, !PT ;  /* 0x0000000712187812 */ /* 0x000fe200078ec0ff */
[C---:B------:R-:W-:Y:S01]  /*0690*/  IMAD R9, R0.reuse, UR4, RZ ;  /* 0x0000000400097c24 */ /* 0x040fe2000f8e02ff */
[----:B------:R-:W1:Y:S01]  /*06a0*/  LDC.64 R4, c[0x0][0x3d0] ;  /* 0x0000f400ff047b82 */ /* 0x000e620000000a00 */
[----:B------:R-:W-:Y:S01]  /*06b0*/  IMAD R13, R0, UR12, RZ ;  /* 0x0000000c000d7c24 */ /* 0x000fe2000f8e02ff */
[----:B------:R-:W-:Y:S01]  /*06c0*/  IADD3 R12, PT, PT, R24, -0x1, RZ ;  /* 0xffffffff180c7810 */ /* 0x000fe20007ffe0ff */
[----:B------:R-:W-:Y:S01]  /*06d0*/  IMAD R25, R8, UR5, R9 ;  /* 0x0000000508197c24 */ /* 0x000fe2000f8e0209 */
[----:B------:R-:W-:Y:S01]  /*06e0*/  LOP3.LUT R0, R18, 0x7ffffff8, RZ, 0xc0, !PT ;  /* 0x7ffffff812007812 */ /* 0x000fe200078ec0ff */
[----:B------:R-:W-:Y:S01]  /*06f0*/  IMAD.WIDE.U32 R6, R8, UR4, R6 ;  /* 0x0000000408067c25 */ /* 0x000fe2000f8e0006 */
[----:B------:R-:W-:Y:S01]  /*0700*/  ISETP.GE.U32.AND P0, PT, R12, 0x3, PT ;  /* 0x000000030c00780c */ /* 0x000fe20003f06070 */
[----:B------:R-:W-:Y:S01]  /*0710*/  UMOV UR4, URZ ;  /* 0x000000ff00047c82 */ /* 0x000fe20008000000 */
[----:B------:R-:W-:Y:S01]  /*0720*/  LOP3.LUT R18, R18, 0x3, RZ, 0xc0, !PT ;  /* 0x0000000312127812 */ /* 0x000fe200078ec0ff */
[----:B------:R-:W-:Y:S01]  /*0730*/  IMAD R13, R8, UR13, R13 ;  /* 0x0000000d080d7c24 */ /* 0x000fe2000f8e020d */
[----:B------:R-:W-:Y:S01]  /*0740*/  IADD3 R19, PT, PT, -R0, RZ, RZ ;  /* 0x000000ff00137210 */ /* 0x000fe20007ffe1ff */
[----:B------:R-:W-:Y:S01]  /*0750*/  IMAD.WIDE.U32 R8, R8, UR12, R10 ;  /* 0x0000000c08087c25 */ /* 0x000fe2000f8e000a */
[----:B------:R-:W-:-:S03]  /*0760*/  IADD3 R25, PT, PT, R7, R25, RZ ;  /* 0x0000001907197210 */ /* 0x000fc60007ffe0ff */
[----:B------:R-:W-:Y:S01]  /*0770*/  IMAD.IADD R27, R9, 0x1, R13 ;  /* 0x00000001091b7824 */ /* 0x000fe200078e020d */
[C-C-:B0-----:R-:W-:Y:S01]  /*0780*/  SHF.L.U64.HI R20, R2.reuse, 0x4, R3.reuse ;  /* 0x0000000402147819 */ /* 0x141fe20000010203 */
[C---:B------:R-:W-:Y:S01]  /*0790*/  IMAD.SHL.U32 R21, R2.reuse, 0x2, RZ ;  /* 0x0000000202157824 */ /* 0x040fe200078e00ff */
[----:B------:R-:W-:Y:S02]  /*07a0*/  SHF.L.U64.HI R3, R2, 0x1, R3 ;  /* 0x0000000102037819 */ /* 0x000fe40000010203 */
[C-C-:B-1----:R-:W-:Y:S02]  /*07b0*/  SHF.L.U64.HI R22, R4.reuse, 0x4, R5.reuse ;  /* 0x0000000404167819 */ /* 0x142fe40000010205 */
[C---:B------:R-:W-:Y:S02]  /*07c0*/  SHF.L.U64.HI R5, R4.reuse, 0x1, R5 ;  /* 0x0000000104057819 */ /* 0x040fe40000010205 */
[----:B------:R-:W-:-:S07]  /*07d0*/  SHF.L.U32 R23, R4, 0x1, RZ ;  /* 0x0000000104177819 */ /* 0x000fce00000006ff */
.L_x_243:
[----:B0-----:R-:W0:Y:S01]  /*07e0*/  LDCU UR5, c[0x0][0x3a8] ;  /* 0x00007500ff0577ac */ /* 0x001e220008000800 */
[----:B-1-3--:R-:W1:Y:S01]  /*07f0*/  LDC.64 R16, c[0x0][0x3c8] ;  /* 0x0000f200ff107b82 */ /* 0x00ae620000000a00 */
[----:B------:R-:W-:Y:S01]  /*0800*/  MOV R10, R6 ;  /* 0x00000006000a7202 */ /* 0x000fe20000000f00 */
[----:B------:R-:W-:Y:S01]  /*0810*/  IMAD.MOV.U32 R26, RZ, RZ, R8 ;  /* 0x000000ffff1a7224 */ /* 0x000fe200078e0008 */
[----:B------:R-:W-:Y:S01]  /*0820*/  MOV R11, R25 ;  /* 0x00000019000b7202 */ /* 0x000fe20000000f00 */
[----:B------:R-:W-:-:S04]  /*0830*/  HFMA2 R29, -RZ, RZ, 0, 0 ;  /* 0x00000000ff1d7431 */ /* 0x000fc800000001ff */
        /* <DEDUP_REMOVED lines=14> */
.L_x_239:
[----:B------:R-:W-:-:S05]  /*0920*/  IMAD.MOV.U32 R30, RZ, RZ, R14 ;  /* 0x000000ffff1e7224 */ /* 0x000fca00078e000e */
[----:B0-----:R-:W2:Y:S01]  /*0930*/  LDG.E.U16 R43, desc[UR10][R30.64] ;  /* 0x0000000a1e2b7981 */ /* 0x001ea2000c1e1500 */
[----:B------:R-:W-:-:S04]  /*0940*/  IADD3 R32, P1, PT, R14, R23, RZ ;  /* 0x000000170e207210 */ /* 0x000fc80007f3e0ff */
[----:B------:R-:W-:Y:S02]  /*0950*/  IADD3.X R33, PT, PT, R31, R5, RZ, P1, !PT ;  /* 0x000000051f217210 */ /* 0x000fe40000ffe4ff */
        /* <DEDUP_REMOVED lines=10> */
[----:B------:R-:W-:Y:S02]  /*0a00*/  IADD3.X R39, PT, PT, R35, R3, RZ, P1, !PT ;  /* 0x0000000323277210 */ /* 0x000fe40000ffe4ff */
[----:B------:R-:W-:-:S02]  /*0a10*/  IADD3.X R41, PT, PT, R37, R5, RZ, P2, !PT ;  /* 0x0000000525297210 */ /* 0x000fc400017fe4ff */
[----:B------:R-:W-:Y:S01]  /*0a20*/  IADD3 R32, P1, PT, R38, R21, RZ ;  /* 0x0000001526207210 */ /* 0x000fe20007f3e0ff */
[----:B--2---:R2:W-:Y:S04]  /*0a30*/  STG.E.U16 desc[UR10][R38.64], R47 ;  /* 0x0000002f26007986 */ /* 0x0045e8000c10150a */
[----:B------:R-:W3:Y:S01]  /*0a40*/  LDG.E.U16 R49, desc[UR10][R40.64] ;  /* 0x0000000a28317981 */ /* 0x000ee2000c1e1500 */
[----:B------:R-:W-:Y:S01]  /*0a50*/  IADD3 R42, P2, PT, R40, R23, RZ ;  /* 0x00000017282a7210 */ /* 0x000fe20007f5e0ff */
[----:B------:R-:W-:-:S03]  /*0a60*/  IMAD.X R33, R39, 0x1, R3, P1 ;  /* 0x0000000127217824 */ /* 0x000fc600008e0603 */
[----:B0-----:R-:W-:Y:S02]  /*0a70*/  IADD3.X R43, PT, PT, R41, R5, RZ, P2, !PT ;  /* 0x00000005292b7210 */ /* 0x001fe400017fe4ff */
        /* <DEDUP_REMOVED lines=10> */
[----:B------:R-:W-:Y:S02]  /*0b20*/  IADD3.X R39, PT, PT, R35, R3, RZ, P1, !PT ;  /* 0x0000000323277210 */ /* 0x000fe40000ffe4ff */
[----:B------:R-:W-:-:S02]  /*0b30*/  IADD3.X R41, PT, PT, R37, R5, RZ, P2, !PT ;  /* 0x0000000525297210 */ /* 0x000fc400017fe4ff */
[----:B0-----:R-:W-:Y:S01]  /*0b40*/  IADD3 R32, P1, PT, R38, R21, RZ ;  /* 0x0000001526207210 */ /* 0x001fe20007f3e0ff */
[----:B--2---:R0:W-:Y:S04]  /*0b50*/  STG.E.U16 desc[UR10][R38.64], R47 ;  /* 0x0000002f26007986 */ /* 0x0041e8000c10150a */
[----:B------:R-:W2:Y:S01]  /*0b60*/  LDG.E.U16 R49, desc[UR10][R40.64] ;  /* 0x0000000a28317981 */ /* 0x000ea2000c1e1500 */
[----:B------:R-:W-:Y:S01]  /*0b70*/  IADD3 R42, P2, PT, R40, R23, RZ ;  /* 0x00000017282a7210 */ /* 0x000fe20007f5e0ff */
[----:B------:R-:W-:-:S03]  /*0b80*/  IMAD.X R33, R39, 0x1, R3, P1 ;  /* 0x0000000127217824 */ /* 0x000fc600008e0603 */
[----:B------:R-:W-:Y:S01]  /*0b90*/  IADD3.X R43, PT, PT, R41, R5, RZ, P2, !PT ;  /* 0x00000005292b7210 */ /* 0x000fe200017fe4ff */
[----:B------:R-:W-:Y:S01]  /*0ba0*/  VIADD R16, R16, 0x8 ;  /* 0x0000000810107836 */ /* 0x000fe20000000000 */
[----:B-1----:R-:W-:-:S04]  /*0bb0*/  IADD3 R34, P1, PT, R32, R21, RZ ;  /* 0x0000001520227210 */ /* 0x002fc80007f3e0ff */
[----:B------:R-:W-:Y:S01]  /*0bc0*/  IADD3.X R35, PT, PT, R33, R3, RZ, P1, !PT ;  /* 0x0000000321237210 */ /* 0x000fe20000ffe4ff */
[----:B--2---:R0:W-:Y:S04]  /*0bd0*/  STG.E.U16 desc[UR10][R32.64], R49 ;  /* 0x0000003120007986 */ /* 0x0041e8000c10150a */
[----:B------:R-:W2:Y:S01]  /*0be0*/  LDG.E.U16 R43, desc[UR10][R42.64] ;  /* 0x0000000a2a2b7981 */ /* 0x000ea2000c1e1500 */
[----:B------:R-:W-:Y:S02]  /*0bf0*/  ISETP.NE.AND P1, PT, R16, RZ, PT ;  /* 0x000000ff1000720c */ /* 0x000fe40003f25270 */
[----:B------:R-:W-:Y:S02]  /*0c00*/  LEA R28, P2, R2, R28, 0x4 ;  /* 0x0000001c021c7211 */ /* 0x000fe400078420ff */
[----:B------:R-:W-:-:S02]  /*0c10*/  LEA R14, P3, R4, R14, 0x4 ;  /* 0x0000000e040e7211 */ /* 0x000fc400078620ff */
[----:B------:R-:W-:Y:S02]  /*0c20*/  IADD3.X R29, PT, PT, R29, R20, RZ, P2, !PT ;  /* 0x000000141d1d7210 */ /* 0x000fe400017fe4ff */
[----:B------:R-:W-:Y:S01]  /*0c30*/  IADD3.X R31, PT, PT, R31, R22, RZ, P3, !PT ;  /* 0x000000161f1f7210 */ /* 0x000fe20001ffe4ff */
[----:B--2---:R0:W-:Y:S04]  /*0c40*/  STG.E.U16 desc[UR10][R34.64], R43 ;  /* 0x0000002b22007986 */ /* 0x0041e8000c10150a */
[----:B------:R-:W-:Y:S05]  /*0c50*/  @P1 BRA `(.L_x_239) ;  /* 0xfffffffc00301947 */ /* 0x000fea000383ffff */
[----:B------:R-:W-:-:S07]  /*0c60*/  IMAD.MOV.U32 R29, RZ, RZ, R0 ;  /* 0x000000ffff1d7224 */ /* 0x000fce00078e0000 */
.L_x_238:
        /* <DEDUP_REMOVED lines=13> */
[----:B------:R-:W4:Y:S01]  /*0d40*/  LDG.E.U16 R43, desc[UR10][R34.64] ;  /* 0x0000000a222b7981 */ /* 0x000f22000c1e1500 */
[----:B------:R-:W-:Y:S01]  /*0d50*/  IADD3 R37, PT, PT, R29, 0x1, RZ ;  /* 0x000000011d257810 */ /* 0x000fe20007ffe0ff */
[----:B------:R-:W-:-:S04]  /*0d60*/  IMAD.MOV.U32 R14, RZ, RZ, R12 ;  /* 0x000000ffff0e7224 */ /* 0x000fc800078e000c */
        /* <DEDUP_REMOVED lines=21> */
[----:B0-----:R-:W-:Y:S01]  /*0ec0*/  IADD3 R43, PT, PT, R29, 0x3, RZ ;  /* 0x000000031d2b7810 */ /* 0x001fe20007ffe0ff */
        /* <DEDUP_REMOVED lines=16> */
.L_x_241:
        /* <DEDUP_REMOVED lines=26> */
[----:B------:R-:W-:Y:S01]  /*1170*/  IMAD.WIDE.U32 R30, R43, UR12, R14 ;  /* 0x0000000c2b1e7c25 */ /* 0x000fe2000f8e000e */
[----:B------:R-:W-:-:S03]  /*1180*/  IADD3 R29, PT, PT, R29, 0x2, RZ ;  /* 0x000000021d1d7810 */ /* 0x000fc60007ffe0ff */
[----:B------:R-:W-:Y:S01]  /*1190*/  IMAD R43, R43, UR13, R31 ;  /* 0x0000000d2b2b7c24 */ /* 0x000fe2000f8e021f */
[----:B------:R-:W-:-:S04]  /*11a0*/  LEA R32, P1, R30, UR14, 0x1 ;  /* 0x0000000e1e207c11 */ /* 0x000fc8000f8208ff */
[----:B------:R-:W-:-:S05]  /*11b0*/  LEA.HI.X R33, R30, UR15, R43, 0x1, P1 ;  /* 0x0000000f1e217c11 */ /* 0x000fca00088f0c2b */
[----:B---3--:R2:W-:Y:S04]  /*11c0*/  STG.E.U16 desc[UR10][R32.64], R39 ;  /* 0x0000002720007986 */ /* 0x0085e8000c10150a */
.L_x_242:
        /* <DEDUP_REMOVED lines=9> */
[----:B------:R-:W4:Y:S05]  /*1260*/  LDCU.64 UR8, c[0x0][0x3f0] ;  /* 0x00007e00ff0877ac */ /* 0x000f2a0008000a00 */
[----:B------:R-:W5:Y:S01]  /*1270*/  LDG.E.U16 R17, desc[UR10][R16.64] ;  /* 0x0000000a10117981 */ /* 0x000f62000c1e1500 */
[----:B------:R-:W-:-:S04]  /*1280*/  IMAD.MOV.U32 R14, RZ, RZ, R12 ;  /* 0x000000ffff0e7224 */ /* 0x000fc800078e000c */
[----:B---3--:R-:W-:-:S04]  /*1290*/  IMAD.WIDE.U32 R10, R29, UR6, R14 ;  /* 0x000000061d0a7c25 */ /* 0x008fc8000f8e000e */
[----:B------:R-:W-:Y:S01]  /*12a0*/  IMAD R11, R29, UR7, R11 ;  /* 0x000000071d0b7c24 */ /* 0x000fe2000f8e020b */
[----:B----4-:R-:W-:-:S04]  /*12b0*/  LEA R12, P1, R10, UR8, 0x1 ;  /* 0x000000080a0c7c11 */ /* 0x010fc8000f8208ff */
[----:B------:R-:W-:-:S05]  /*12c0*/  LEA.HI.X R13, R10, UR9, R11, 0x1, P1 ;  /* 0x000000090a0d7c11 */ /* 0x000fca00088f0c0b */
[----:B-----5:R3:W-:Y:S04]  /*12d0*/  STG.E.U16 desc[UR10][R12.64], R17 ;  /* 0x000000110c007986 */ /* 0x0207e8000c10150a */
.L_x_240:
[----:B------:R-:W4:Y:S01]  /*12e0*/  LDC R10, c[0x0][0x3a0] ;  /* 0x0000e800ff0a7b82 */ /* 0x000f220000000800 */
[----:B------:R-:W-:-:S06]  /*12f0*/  UIADD3 UR4, UPT, UPT, UR4, 0x1, URZ ;  /* 0x0000000104047890 */ /* 0x000fcc000fffe0ff */
[----:B----4-:R-:W-:-:S13]  /*1300*/  ISETP.NE.AND P1, PT, R10, UR4, PT ;  /* 0x000000040a007c0c */ /* 0x010fda000bf25270 */
[----:B------:R-:W-:Y:S05]  /*1310*/  @!P1 EXIT ;  /* 0x000000000000994d */ /* 0x000fea0003800000 */
[----:B------:R-:W-:Y:S05]  /*1320*/  BRA `(.L_x_243) ;  /* 0xfffffff4002c7947 */ /* 0x000fea000383ffff */
.L_x_237:
        /* <DEDUP_REMOVED lines=44> */
[----:B------:R-:W-:Y:S01]  /*15f0*/  IADD3 R7, PT, PT, R7, R9, RZ ;  /* 0x0000000907077210 */ /* 0x000fe20007ffe0ff */
[----:B------:R-:W4:Y:S01]  /*1600*/  LDCU.128 UR12, c[0x0][0x3e0] ;  /* 0x00007c00ff0c77ac */ /* 0x000f220008000c00 */
[----:B------:R-:W-:Y:S01]  /*1610*/  I2FP.F32.S32 R3, R16 ;  /* 0x0000001000037245 */ /* 0x000fe20000201400 */
[C---:B------:R-:W-:Y:S01]  /*1620*/  IMAD R57, R5.reuse, UR19, R10 ;  /* 0x0000001305397c24 */ /* 0x040fe2000f8e020a */
[----:B------:R-:W-:Y:S01]  /*1630*/  IADD3 R13, PT, PT, R16, 0x1, RZ ;  /* 0x00000001100d7810 */ /* 0x000fe20007ffe0ff */
[----:B------:R-:W-:Y:S01]  /*1640*/  IMAD.WIDE.U32 R10, R5, UR18, R6 ;  /* 0x00000012050a7c25 */ /* 0x000fe2000f8e0006 */
[----:B------:R-:W-:-:S03]  /*1650*/  IADD3 R5, PT, PT, R14, -0x1, RZ ;  /* 0xffffffff0e057810 */ /* 0x000fc60007ffe0ff */
[----:B---3--:R-:W-:Y:S01]  /*1660*/  FADD.FTZ R0, -R3, R0 ;  /* 0x0000000003007221 */ /* 0x008fe20000010100 */
[--C-:B------:R-:W-:Y:S01]  /*1670*/  SHF.R.S32.HI R3, RZ, 0x1f, R16.reuse ;  /* 0x0000001fff037819 */ /* 0x100fe20000011410 */
[----:B------:R-:W-:Y:S01]  /*1680*/  UIADD3 UR4, UPT, UPT, UR6, -0x1, URZ ;  /* 0xffffffff06047890 */ /* 0x000fe2000fffe0ff */
[----:B------:R-:W-:Y:S01]  /*1690*/  @P0 IMAD.MOV R13, RZ, RZ, R16 ;  /* 0x000000ffff0d0224 */ /* 0x000fe200078e0210 */
[----:B0-----:R-:W-:Y:S02]  /*16a0*/  ISETP.GE.AND P0, PT, R4, R5, PT ;  /* 0x000000050400720c */ /* 0x001fe40003f06270 */
[----:B------:R-:W-:Y:S01]  /*16b0*/  I2FP.F32.S32 R9, R4 ;  /* 0x0000000400097245 */ /* 0x000fe20000201400 */
[----:B-1----:R-:W-:Y:S01]  /*16c0*/  IMAD R3, R3, UR8, RZ ;  /* 0x0000000803037c24 */ /* 0x002fe2000f8e02ff */
[----:B------:R-:W-:Y:S01]  /*16d0*/  SHF.R.S32.HI R5, RZ, 0x1f, R13 ;  /* 0x0000001fff057819 */ /* 0x000fe2000001140d */
[----:B------:R-:W-:Y:S01]  /*16e0*/  IMAD.WIDE.U32 R6, R16, UR8, RZ ;  /* 0x0000000810067c25 */ /* 0x000fe2000f8e00ff */
[----:B------:R-:W-:-:S03]  /*16f0*/  MOV R56, R10 ;  /* 0x0000000a00387202 */ /* 0x000fc60000000f00 */
[----:B------:R-:W-:Y:S01]  /*1700*/  FADD.FTZ R2, -R9, R2 ;  /* 0x0000000209027221 */ /* 0x000fe20000010100 */
[----:B------:R-:W-:Y:S01]  /*1710*/  IADD3 R15, PT, PT, R4, 0x1, RZ ;  /* 0x00000001040f7810 */ /* 0x000fe20007ffe0ff */
[----:B------:R-:W-:Y:S01]  /*1720*/  IMAD R10, R5, UR8, RZ ;  /* 0x00000008050a7c24 */ /* 0x000fe2000f8e02ff */
[--C-:B------:R-:W-:Y:S01]  /*1730*/  SHF.R.S32.HI R5, RZ, 0x1f, R4.reuse ;  /* 0x0000001fff057819 */ /* 0x100fe20000011404 */
[----:B------:R-:W-:Y:S01]  /*1740*/  IMAD R9, R16, UR9, R3 ;  /* 0x0000000910097c24 */ /* 0x000fe2000f8e0203 */
[----:B--2---:R-:W-:Y:S01]  /*1750*/  I2FP.F32.S32 R3, R20 ;  /* 0x0000001400037245 */ /* 0x004fe20000201400 */
[----:B------:R-:W-:Y:S01]  /*1760*/  @P0 IMAD.MOV R15, RZ, RZ, R4 ;  /* 0x000000ffff0f0224 */ /* 0x000fe200078e0204 */
[----:B------:R-:W-:Y:S01]  /*1770*/  IADD3 R57, PT, PT, R11, R57, RZ ;  /* 0x000000390b397210 */ /* 0x000fe20007ffe0ff */
[----:B----4-:R-:W-:Y:S01]  /*1780*/  IMAD R5, R5, UR12, RZ ;  /* 0x0000000c05057c24 */ /* 0x010fe2000f8e02ff */
[----:B------:R-:W-:Y:S01]  /*1790*/  SHF.R.S32.HI R11, RZ, 0x1f, R8 ;  /* 0x0000001fff0b7819 */ /* 0x000fe20000011408 */
[----:B------:R-:W-:Y:S01]  /*17a0*/  IMAD.IADD R7, R7, 0x1, R9 ;  /* 0x0000000107077824 */ /* 0x000fe200078e0209 */
[----:B------:R-:W-:Y:S01]  /*17b0*/  ISETP.GE.AND P0, PT, R20, UR4, PT ;  /* 0x0000000414007c0c */ /* 0x000fe2000bf06270 */
        /* <DEDUP_REMOVED lines=9> */
[----:B------:R-:W-:Y:S02]  /*1850*/  IMAD R25, R8, UR17, R19 ;  /* 0x0000001108197c24 */ /* 0x000fe4000f8e0213 */
[----:B------:R-:W-:-:S04]  /*1860*/  IMAD.WIDE.U32 R10, R4, UR12, R6 ;  /* 0x0000000c040a7c25 */ /* 0x000fc8000f8e0006 */
[----:B------:R-:W-:Y:S01]  /*1870*/  IMAD R8, R5, UR12, RZ ;  /* 0x0000000c05087c24 */ /* 0x000fe2000f8e02ff */
[----:B------:R-:W-:Y:S01]  /*1880*/  IADD3 R9, PT, PT, R11, R17, RZ ;  /* 0x000000110b097210 */ /* 0x000fe20007ffe0ff */
[C---:B------:R-:W-:Y:S01]  /*1890*/  VIADD R19, R20.reuse, 0x1 ;  /* 0x0000000114137836 */ /* 0x040fe20000000000 */
[----:B------:R-:W-:Y:S01]  /*18a0*/  @P0 IADD3 R19, PT, PT, R20, RZ, RZ ;  /* 0x000000ff14130210 */ /* 0x000fe20007ffe0ff */
[C---:B------:R-:W-:Y:S01]  /*18b0*/  IMAD R21, R15.reuse, UR13, R8 ;  /* 0x0000000d0f157c24 */ /* 0x040fe2000f8e0208 */
[----:B------:R-:W-:Y:S01]  /*18c0*/  MOV R8, R10 ;  /* 0x0000000a00087202 */ /* 0x000fe20000000f00 */
[----:B------:R-:W-:Y:S01]  /*18d0*/  IMAD.WIDE.U32 R4, R4, UR12, R12 ;  /* 0x0000000c04047c25 */ /* 0x000fe2000f8e000c */
[----:B------:R-:W-:Y:S02]  /*18e0*/  SHF.R.S32.HI R10, RZ, 0x1f, R20 ;  /* 0x0000001fff0a7819 */ /* 0x000fe40000011414 */
[----:B------:R-:W-:Y:S01]  /*18f0*/  SHF.R.S32.HI R11, RZ, 0x1f, R19 ;  /* 0x0000001fff0b7819 */ /* 0x000fe20000011413 */
[----:B------:R-:W-:Y:S01]  /*1900*/  IMAD.WIDE.U32 R12, R15, UR12, R12 ;  /* 0x0000000c0f0c7c25 */ /* 0x000fe2000f8e000c */
[----:B------:R-:W-:-:S03]  /*1910*/  IADD3 R5, PT, PT, R17, R5, RZ ;  /* 0x0000000511057210 */ /* 0x000fc60007ffe0ff */
[----:B------:R-:W-:Y:S01]  /*1920*/  IMAD.WIDE.U32 R6, R15, UR12, R6 ;  /* 0x0000000c0f067c25 */ /* 0x000fe2000f8e0006 */
[----:B------:R-:W-:-:S03]  /*1930*/  IADD3 R17, PT, PT, R21, R13, RZ ;  /* 0x0000000d15117210 */ /* 0x000fc60007ffe0ff */
[----:B------:R-:W-:Y:S02]  /*1940*/  IMAD R13, R10, UR14, RZ ;  /* 0x0000000e0a0d7c24 */ /* 0x000fe4000f8e02ff */
[----:B------:R-:W-:Y:S02]  /*1950*/  IMAD R10, R11, UR14, RZ ;  /* 0x0000000e0b0a7c24 */ /* 0x000fe4000f8e02ff */
[----:B------:R-:W-:Y:S02]  /*1960*/  IMAD.MOV.U32 R16, RZ, RZ, R12 ;  /* 0x000000ffff107224 */ /* 0x000fe400078e000c */
[----:B------:R-:W-:Y:S02]  /*1970*/  IMAD.IADD R7, R7, 0x1, R21 ;  /* 0x0000000107077824 */ /* 0x000fe400078e0215 */
[----:B------:R-:W-:Y:S02]  /*1980*/  IMAD R23, R20, UR15, R13 ;  /* 0x0000000f14177c24 */ /* 0x000fe4000f8e020d */
[----:B------:R-:W-:-:S02]  /*1990*/  IMAD R53, R19, UR15, R10 ;  /* 0x0000000f13357c24 */ /* 0x000fc4000f8e020a */
[----:B------:R-:W-:-:S04]  /*19a0*/  IMAD.WIDE.U32 R14, R19, UR14, R16 ;  /* 0x0000000e130e7c25 */ /* 0x000fc8000f8e0010 */
[----:B------:R-:W-:-:S04]  /*19b0*/  IMAD.WIDE.U32 R10, R19, UR14, R6 ;  /* 0x0000000e130a7c25 */ /* 0x000fc8000f8e0006 */
[----:B------:R-:W-:-:S04]  /*19c0*/  IMAD.WIDE.U32 R26, R20, UR14, R6 ;  /* 0x0000000e141a7c25 */ /* 0x000fc8000f8e0006 */
[--C-:B------:R-:W-:Y:S01]  /*19d0*/  IMAD.WIDE.U32 R58, R19, UR14, R8.reuse ;  /* 0x0000000e133a7c25 */ /* 0x100fe2000f8e0008 */
[----:B------:R-:W-:Y:S03]  /*19e0*/  STL.64 [R1], R26 ;  /* 0x0000001a01007387 */ /* 0x000fe60000100a00 */
[----:B------:R-:W-:-:S04]  /*19f0*/  IMAD.WIDE.U32 R12, R20, UR14, R8 ;  /* 0x0000000e140c7c25 */ /* 0x000fc8000f8e0008 */
[----:B------:R-:W-:Y:S01]  /*1a00*/  IMAD.WIDE.U32 R16, R20, UR14, R16 ;  /* 0x0000000e14107c25 */ /* 0x000fe2000f8e0010 */
[----:B------:R-:W-:-:S03]  /*1a10*/  IADD3 R61, PT, PT, R23, R13, RZ ;  /* 0x0000000d173d7210 */ /* 0x000fc60007ffe0ff */
[----:B------:R-:W-:Y:S01]  /*1a20*/  IMAD.WIDE.U32 R18, R19, UR14, R4 ;  /* 0x0000000e13127c25 */ /* 0x000fe2000f8e0004 */
[----:B------:R-:W-:-:S03]  /*1a30*/  IADD3 R54, PT, PT, R17, R23, RZ ;  /* 0x0000001711367210 */ /* 0x000fc60007ffe0ff */
[----:B------:R-:W-:Y:S01]  /*1a40*/  IMAD.WIDE.U32 R20, R20, UR14, R4 ;  /* 0x0000000e14147c25 */ /* 0x000fe2000f8e0004 */
[----:B------:R-:W-:Y:S02]  /*1a50*/  IADD3 R5, PT, PT, R25, R57, RZ ;  /* 0x0000003919057210 */ /* 0x000fe40007ffe0ff */
[C---:B------:R-:W-:Y:S01]  /*1a60*/  IADD3 R4, PT, PT, R53.reuse, R11, RZ ;  /* 0x0000000b35047210 */ /* 0x040fe20007ffe0ff */
[----:B------:R-:W-:Y:S02]  /*1a70*/  IMAD.IADD R6, R53, 0x1, R59 ;  /* 0x0000000135067824 */ /* 0x000fe400078e023b */
[----:B------:R0:W-:Y:S01]  /*1a80*/  STL [R1+0x10], R5 ;  /* 0x0000100501007387 */ /* 0x0001e20000100800 */
[----:B------:R-:W-:Y:S01]  /*1a90*/  IMAD.IADD R55, R15, 0x1, R53 ;  /* 0x000000010f377824 */ /* 0x000fe200078e0235 */
[----:B------:R-:W-:Y:S02]  /*1aa0*/  IADD3 R53, PT, PT, R53, R19, RZ ;  /* 0x0000001335357210 */ /* 0x000fe40007ffe0ff */
[----:B------:R-:W-:Y:S01]  /*1ab0*/  STL [R1+0x8], R6 ;  /* 0x0000080601007387 */ /* 0x000fe20000100800 */
[----:B0-----:R-:W-:-:S05]  /*1ac0*/  IADD3 R5, PT, PT, R23, R27, RZ ;  /* 0x0000001b17057210 */ /* 0x001fca0007ffe0ff */
[----:B------:R0:W-:Y:S02]  /*1ad0*/  STL [R1+0xc], R5 ;  /* 0x00000c0501007387 */ /* 0x0001e40000100800 */
[----:B0-----:R-:W-:-:S07]  /*1ae0*/  IMAD.IADD R5, R23, 0x1, R21 ;  /* 0x0000000117057824 */ /* 0x001fce00078e0215 */
.L_x_247:
        /* <DEDUP_REMOVED lines=8> */
[----:B------:R-:W-:Y:S01]  /*1b70*/  UMOV UR6, URZ ;  /* 0x000000ff00067c82 */ /* 0x000fe20008000000 */
[----:B------:R-:W-:Y:S01]  /*1b80*/  MOV R60, R12 ;  /* 0x0000000c003c7202 */ /* 0x000fe20000000f00 */
[----:B------:R-:W-:Y:S01]  /*1b90*/  UMOV UR7, URZ ;  /* 0x000000ff00077c82 */ /* 0x000fe20008000000 */
[----:B-1----:R-:W-:-:S02]  /*1ba0*/  UISETP.NE.AND UP0, UPT, UR8, 0x1, UPT ;  /* 0x000000010800788c */ /* 0x002fc4000bf05270 */
[----:B----4-:R-:W-:Y:S01]  /*1bb0*/  UIMAD UR9, UR4, UR13, URZ ;  /* 0x0000000d040972a4 */ /* 0x010fe2000f8e02ff */
[----:B------:R-:W-:-:S04]  /*1bc0*/  IMAD.HI.U32 R28, R29, UR12, R60 ;  /* 0x0000000c1d1c7c27 */ /* 0x000fc8000f8e003c */
[----:B--2---:R-:W-:Y:S01]  /*1bd0*/  IMAD.MOV.U32 R9, RZ, RZ, R8 ;  /* 0x000000ffff097224 */ /* 0x004fe200078e0008 */
[----:B------:R-:W-:-:S05]  /*1be0*/  MOV R8, R56 ;  /* 0x0000003800087202 */ /* 0x000fca0000000f00 */
[----:B0-----:R-:W-:Y:S01]  /*1bf0*/  IMAD.WIDE.U32 R22, R6, UR4, R8 ;  /* 0x0000000406167c25 */ /* 0x001fe2000f8e0008 */
[----:B------:R-:W-:-:S03]  /*1c00*/  MOV R8, R58 ;  /* 0x0000003a00087202 */ /* 0x000fc60000000f00 */
[----:B---3--:R-:W-:Y:S01]  /*1c10*/  IMAD.MOV.U32 R9, RZ, RZ, R27 ;  /* 0x000000ffff097224 */ /* 0x008fe200078e001b */
[----:B-----5:R-:W-:Y:S01]  /*1c20*/  MOV R27, R26 ;  /* 0x0000001a001b7202 */ /* 0x020fe20000000f00 */
[----:B------:R-:W-:Y:S01]  /*1c30*/  IMAD R6, R7, UR4, R23 ;  /* 0x0000000407067c24 */ /* 0x000fe2000f8e0217 */
[----:B------:R-:W-:Y:S01]  /*1c40*/  MOV R26, R24 ;  /* 0x00000018001a7202 */ /* 0x000fe20000000f00 */
        /* <DEDUP_REMOVED lines=10> */
.L_x_245:
[----:B---3--:R-:W-:Y:S01]  /*1cf0*/  MOV R30, R24 ;  /* 0x00000018001e7202 */ /* 0x008fe20000000f00 */
[----:B------:R-:W-:Y:S01]  /*1d00*/  IMAD.U32 R48, RZ, RZ, UR5 ;  /* 0x00000005ff307e24 */ /* 0x000fe2000f8e00ff */
[----:B------:R-:W-:Y:S01]  /*1d10*/  MOV R31, R7 ;  /* 0x00000007001f7202 */ /* 0x000fe20000000f00 */
[----:B0-----:R-:W-:Y:S01]  /*1d20*/  UIMAD UR6, UR5, UR15, URZ ;  /* 0x0000000f050672a4 */ /* 0x001fe2000f8e02ff */
[----:B------:R-:W-:Y:S01]  /*1d30*/  MOV R33, UR4 ;  /* 0x0000000400217c02 */ /* 0x000fe20008000f00 */
[----:B------:R-:W-:Y:S01]  /*1d40*/  IMAD.MOV.U32 R28, RZ, RZ, R12 ;  /* 0x000000ffff1c7224 */ /* 0x000fe200078e000c */
        /* <DEDUP_REMOVED lines=45> */
[----:B------:R-:W2:Y:S04]  /*2020*/  LDG.E.U16 R46, desc[UR10][R30.64] ;  /* 0x0000000a1e2e7981 */ /* 0x000ea8000c1e1500 */
[----:B------:R-:W2:Y:S01]  /*2030*/  LDG.E.U16 R52, desc[UR10][R40.64] ;  /* 0x0000000a28347981 */ /* 0x000ea2000c1e1500 */
[----:B------:R-:W-:Y:S01]  /*2040*/  FADD.FTZ R49, -R2, 1 ;  /* 0x3f80000002317421 */ /* 0x000fe20000010100 */
[----:B---3--:R-:W-:-:S05]  /*2050*/  HADD2.F32 R9, -RZ, R9.H0_H0 ;  /* 0x20000009ff097230 */ /* 0x008fca0000004100 */
[C---:B------:R-:W-:Y:S01]  /*2060*/  FMUL.FTZ R9, R3.reuse, R9 ;  /* 0x0000000903097220 */ /* 0x040fe20000410000 */
[----:B----4-:R-:W-:Y:S02]  /*2070*/  HADD2.F32 R42, -RZ, R43.H0_H0 ;  /* 0x2000002bff2a7230 */ /* 0x010fe40000004100 */
[----:B------:R-:W-:Y:S01]  /*2080*/  FADD.FTZ R43, -R3, 1 ;  /* 0x3f800000032b7421 */ /* 0x000fe20000010100 */
[----:B-----5:R-:W-:Y:S02]  /*2090*/  HADD2.F32 R47, -RZ, R47.H0_H0 ;  /* 0x2000002fff2f7230 */ /* 0x020fe40000004100 */
[----:B--2---:R-:W-:Y:S02]  /*20a0*/  HADD2.F32 R45, -RZ, R45.H0_H0 ;  /* 0x2000002dff2d7230 */ /* 0x004fe40000004100 */
[----:B------:R-:W-:-:S03]  /*20b0*/  HADD2.F32 R46, -RZ, R46.H0_H0 ;  /* 0x2000002eff2e7230 */ /* 0x000fc60000004100 */
[C---:B------:R-:W-:Y:S01]  /*20c0*/  FMUL.FTZ R45, R3.reuse, R45 ;  /* 0x0000002d032d7220 */ /* 0x040fe20000410000 */
[----:B------:R-:W-:Y:S02]  /*20d0*/  HADD2.F32 R52, -RZ, R52.H0_H0 ;  /* 0x20000034ff347230 */ /* 0x000fe40000004100 */
        /* <DEDUP_REMOVED lines=42> */
[----:B--2---:R-:W-:-:S05]  /*2380*/  HADD2.F32 R60, -RZ, R60.H0_H0 ;  /* 0x2000003cff3c7230 */ /* 0x004fca0000004100 */
[----:B------:R-:W-:Y:S01]  /*2390*/  FMUL.FTZ R60, R3, R60 ;  /* 0x0000003c033c7220 */ /* 0x000fe20000410000 */
[----:B---3--:R-:W-:-:S05]  /*23a0*/  HADD2.F32 R48, -RZ, R48.H0_H0 ;  /* 0x20000030ff307230 */ /* 0x008fca0000004100 */
[----:B------:R-:W-:Y:S01]  /*23b0*/  FFMA.FTZ R60, R49, R48, R60 ;  /* 0x00000030313c7223 */ /* 0x000fe2000001003c */
[----:B------:R-:W-:-:S03]  /*23c0*/  FADD.FTZ R48, -R2, 1 ;  /* 0x3f80000002307421 */ /* 0x000fc60000010100 */
[----:B------:R-:W-:-:S04]  /*23d0*/  FMUL.FTZ R60, R2, R60 ;  /* 0x0000003c023c7220 */ /* 0x000fc80000410000 */
[----:B------:R-:W-:Y:S01]  /*23e0*/  FFMA.FTZ R60, R48, R52, R60 ;  /* 0x00000034303c7223 */ /* 0x000fe2000001003c */
[----:B------:R-:W-:-:S03]  /*23f0*/  FADD.FTZ R52, -R0, 1 ;  /* 0x3f80000000347421 */ /* 0x000fc60000010100 */
[----:B------:R-:W-:-:S04]  /*2400*/  FMUL.FTZ R60, R0, R60 ;  /* 0x0000003c003c7220 */ /* 0x000fc80000410000 */
[----:B------:R-:W-:-:S05]  /*2410*/  FFMA.FTZ R9, R9, R52, R60 ;  /* 0x0000003409097223 */ /* 0x000fca000001003c */
[----:B------:R-:W-:-:S05]  /*2420*/  F2FP.F16.F32.PACK_AB R9, RZ, R9 ;  /* 0x00000009ff09723e */ /* 0x000fca00000000ff */
[----:B------:R0:W-:Y:S04]  /*2430*/  STG.E.U16 desc[UR10][R50.64], R9 ;  /* 0x0000000932007986 */ /* 0x0001e8000c10150a */
[----:B------:R-:W2:Y:S04]  /*2440*/  LDG.E.U16 R38, desc[UR10][R38.64] ;  /* 0x0000000a26267981 */ /* 0x000ea8000c1e1500 */
[----:B------:R-:W3:Y:S04]  /*2450*/  LDG.E.U16 R40, desc[UR10][R40.64] ;  /* 0x0000000a28287981 */ /* 0x000ee8000c1e1500 */
[----:B0-----:R0:W4:Y:S04]  /*2460*/  LDG.E.U16 R9, desc[UR10][R36.64] ;  /* 0x0000000a24097981 */ /* 0x001128000c1e1500 */
[----:B------:R1:W5:Y:S01]  /*2470*/  LDG.E.U16 R39, desc[UR10][R30.64] ;  /* 0x0000000a1e277981 */ /* 0x000362000c1e1500 */
[----:B0-----:R-:W-:-:S02]  /*2480*/  IADD3 R36, P0, PT, R46, UR7, RZ ;  /* 0x000000072e247c10 */ /* 0x001fc4000ff1e0ff */
[----:B-1----:R-:W-:Y:S02]  /*2490*/  IADD3 R30, P2, PT, R44, UR7, RZ ;  /* 0x000000072c1e7c10 */ /* 0x002fe4000ff5e0ff */
[----:B------:R-:W-:Y:S02]  /*24a0*/  IADD3.X R37, PT, PT, R47, UR6, RZ, P0, !PT ;  /* 0x000000062f257c10 */ /* 0x000fe400087fe4ff */
[----:B------:R-:W-:Y:S02]  /*24b0*/  IADD3 R34, P0, PT, R34, UR7, RZ ;  /* 0x0000000722227c10 */ /* 0x000fe4000ff1e0ff */
[----:B------:R-:W-:Y:S01]  /*24c0*/  IADD3.X R31, PT, PT, R45, UR6, RZ, P2, !PT ;  /* 0x000000062d1f7c10 */ /* 0x000fe200097fe4ff */
[----:B------:R-:W5:Y:S01]  /*24d0*/  LDG.E.U16 R36, desc[UR10][R36.64] ;  /* 0x0000000a24247981 */ /* 0x000f62000c1e1500 */
        /* <DEDUP_REMOVED lines=9> */
[----:B--2---:R-:W-:Y:S02]  /*2570*/  HADD2.F32 R38, -RZ, R38.H0_H0 ;  /* 0x20000026ff267230 */ /* 0x004fe40000004100 */
[----:B---3--:R-:W-:Y:S02]  /*2580*/  HADD2.F32 R40, -RZ, R40.H0_H0 ;  /* 0x20000028ff287230 */ /* 0x008fe40000004100 */
[----:B----4-:R-:W-:-:S05]  /*2590*/  HADD2.F32 R46, -RZ, R9.H0_H0 ;  /* 0x20000009ff2e7230 */ /* 0x010fca0000004100 */
[C---:B------:R-:W-:Y:S01]  /*25a0*/  FMUL.FTZ R46, R3.reuse, R46 ;  /* 0x0000002e032e7220 */ /* 0x040fe20000410000 */
[----:B-----5:R-:W-:Y:S02]  /*25b0*/  HADD2.F32 R60, -RZ, R36.H0_H0 ;  /* 0x20000024ff3c7230 */ /* 0x020fe40000004100 */
[----:B------:R-:W-:Y:S02]  /*25c0*/  HADD2.F32 R36, -RZ, R39.H0_H0 ;  /* 0x20000027ff247230 */ /* 0x000fe40000004100 */
[----:B------:R-:W-:Y:S02]  /*25d0*/  HADD2.F32 R44, -RZ, R44.H0_H0 ;  /* 0x2000002cff2c7230 */ /* 0x000fe40000004100 */
[C---:B------:R-:W-:Y:S01]  /*25e0*/  FMUL.FTZ R60, R3.reuse, R60 ;  /* 0x0000003c033c7220 */ /* 0x040fe20000410000 */
[----:B0-----:R-:W-:Y:S01]  /*25f0*/  FMUL.FTZ R33, R3, R36 ;  /* 0x0000002403217220 */ /* 0x001fe20000410000 */
[----:B------:R-:W-:Y:S02]  /*2600*/  HADD2.F32 R34, -RZ, R34.H0_H0 ;  /* 0x20000022ff227230 */ /* 0x000fe40000004100 */
[C---:B------:R-:W-:Y:S01]  /*2610*/  FFMA.FTZ R35, R49.reuse, R44, R60 ;  /* 0x0000002c31237223 */ /* 0x040fe2000001003c */
[C---:B------:R-:W-:Y:S01]  /*2620*/  FFMA.FTZ R9, R49.reuse, R38, R46 ;  /* 0x0000002631097223 */ /* 0x040fe2000001002e */
[----:B------:R-:W-:Y:S01]  /*2630*/  FFMA.FTZ R33, R49, R40, R33 ;  /* 0x0000002831217223 */ /* 0x000fe20000010021 */
[----:B------:R-:W-:-:S02]  /*2640*/  HADD2.F32 R32, -RZ, R32.H0_H0 ;  /* 0x20000020ff207230 */ /* 0x000fc40000004100 */
[----:B------:R-:W-:Y:S01]  /*2650*/  FMUL.FTZ R31, R3, R34 ;  /* 0x00000022031f7220 */ /* 0x000fe20000410000 */
[C---:B------:R-:W-:Y:S01]  /*2660*/  FMUL.FTZ R35, R2.reuse, R35 ;  /* 0x0000002302237220 */ /* 0x040fe20000410000 */
[----:B------:R-:W-:Y:S02]  /*2670*/  FMUL.FTZ R30, R2, R9 ;  /* 0x00000009021e7220 */ /* 0x000fe40000410000 */
[----:B------:R-:W-:Y:S01]  /*2680*/  FFMA.FTZ R31, R49, R32, R31 ;  /* 0x00000020311f7223 */ /* 0x000fe2000001001f */
[----:B------:R-:W-:-:S03]  /*2690*/  FFMA.FTZ R33, R48, R33, R35 ;  /* 0x0000002130217223 */ /* 0x000fc60000010023 */
[----:B------:R-:W-:Y:S01]  /*26a0*/  FFMA.FTZ R31, R48, R31, R30 ;  /* 0x0000001f301f7223 */ /* 0x000fe2000001001e */
[----:B------:R-:W-:Y:S01]  /*26b0*/  FMUL.FTZ R33, R0, R33 ;  /* 0x0000002100217220 */ /* 0x000fe20000410000 */
[----:B------:R-:W-:-:S03]  /*26c0*/  LEA R30, P0, R42, R50, 0x1 ;  /* 0x000000322a1e7211 */ /* 0x000fc600078008ff */
[----:B------:R-:W-:-:S05]  /*26d0*/  FFMA.FTZ R31, R52, R31, R33 ;  /* 0x0000001f341f7223 */ /* 0x000fca0000010021 */
[----:B------:R-:W-:Y:S02]  /*26e0*/  F2FP.F16.F32.PACK_AB R9, RZ, R31 ;  /* 0x0000001fff09723e */ /* 0x000fe400000000ff */
[----:B------:R-:W-:-:S05]  /*26f0*/  LEA.HI.X R31, R42, R51, R43, 0x1, P0 ;  /* 0x000000332a1f7211 */ /* 0x000fca00000f0c2b */
[----:B------:R3:W-:Y:S01]  /*2700*/  STG.E.U16 desc[UR10][R30.64], R9 ;  /* 0x000000091e007986 */ /* 0x0007e2000c10150a */
[----:B------:R-:W-:Y:S05]  /*2710*/  BRA.U UP0, `(.L_x_245) ;  /* 0xfffffff500747547 */ /* 0x000fea000b83ffff */
[----:B------:R-:W-:-:S05]  /*2720*/  UMOV UR7, URZ ;  /* 0x000000ff00077c82 */ /* 0x000fca0008000000 */
.L_x_244:
[----:B------:R-:W-:-:S04]  /*2730*/  ULOP3.LUT UR5, UR8, 0x1, URZ, 0xc0, !UPT ;  /* 0x0000000108057892 */ /* 0x000fc8000f8ec0ff */
[----:B------:R-:W-:-:S09]  /*2740*/  UISETP.NE.U32.AND UP0, UPT, UR5, 0x1, UPT ;  /* 0x000000010500788c */ /* 0x000fd2000bf05070 */
[----:B------:R-:W-:Y:S05]  /*2750*/  BRA.U UP0, `(.L_x_246) ;  /* 0x0000000500b47547 */ /* 0x000fea000b800000 */
[----:B---3--:R-:W0:Y:S01]  /*2760*/  LDC.64 R30, c[0x0][0x3d0] ;  /* 0x0000f400ff1e7b82 */ /* 0x008e220000000a00 */
[----:B------:R-:W-:Y:S01]  /*2770*/  MOV R28, UR4 ;  /* 0x00000004001c7c02 */ /* 0x000fe20008000f00 */
[----:B------:R-:W-:Y:S01]  /*2780*/  IMAD.MOV.U32 R9, RZ, RZ, R12 ;  /* 0x000000ffff097224 */ /* 0x000fe200078e000c */
[----:B------:R-:W-:Y:S01]  /*2790*/  MOV R36, R24 ;  /* 0x0000001800247202 */ /* 0x000fe20000000f00 */
[----:B------:R-:W-:Y:S01]  /*27a0*/  IMAD.U32 R42, RZ, RZ, UR4 ;  /* 0x00000004ff2a7e24 */ /* 0x000fe2000f8e00ff */
[----:B------:R-:W-:Y:S01]  /*27b0*/  MOV R24, R10 ;  /* 0x0000000a00187202 */ /* 0x000fe20000000f00 */
[----:B------:R-:W-:Y:S01]  /*27c0*/  IMAD R28, R28, UR12, R9 ;  /* 0x0000000c1c1c7c24 */ /* 0x000fe2000f8e0209 */
[----:B------:R-:W-:Y:S01]  /*27d0*/  MOV R25, R4 ;  /* 0x0000000400197202 */ /* 0x000fe20000000f00 */
[----:B------:R-:W1:Y:S01]  /*27e0*/  LDCU.64 UR14, c[0x0][0x398] ;  /* 0x00007300ff0e77ac */ /* 0x000e620008000a00 */
[----:B------:R-:W-:Y:S01]  /*27f0*/  MOV R35, R8 ;  /* 0x0000000800237202 */ /* 0x000fe20000000f00 */
[----:B------:R-:W-:Y:S01]  /*2800*/  IMAD.MOV.U32 R8, RZ, RZ, R20 ;  /* 0x000000ffff087224 */ /* 0x000fe200078e0014 */
        /* <DEDUP_REMOVED lines=10> */
[----:B------:R-:W-:Y:S01]  /*28b0*/  IADD3 R33, PT, PT, R33, UR9, RZ ;  /* 0x0000000921217c10 */ /* 0x000fe2000fffe0ff */
[----:B------:R-:W-:-:S04]  /*28c0*/  IMAD.WIDE.U32 R26, R42, UR12, R26 ;  /* 0x0000000c2a1a7c25 */ /* 0x000fc8000f8e001a */
[----:B------:R-:W-:Y:S01]  /*28d0*/  IMAD.WIDE.U32 R8, R42, UR12, R8 ;  /* 0x0000000c2a087c25 */ /* 0x000fe2000f8e0008 */
[----:B------:R-:W-:-:S03]  /*28e0*/  IADD3 R27, PT, PT, R27, UR9, RZ ;  /* 0x000000091b1b7c10 */ /* 0x000fc6000fffe0ff */
[----:B------:R-:W-:Y:S01]  /*28f0*/  IMAD.WIDE.U32 R42, R42, UR12, R38 ;  /* 0x0000000c2a2a7c25 */ /* 0x000fe2000f8e0026 */
[----:B------:R-:W-:-:S03]  /*2900*/  IADD3 R9, PT, PT, R9, UR9, RZ ;  /* 0x0000000909097c10 */ /* 0x000fc6000fffe0ff */
[----:B------:R-:W-:Y:S02]  /*2910*/  IMAD.MOV.U32 R37, RZ, RZ, R7 ;  /* 0x000000ffff257224 */ /* 0x000fe400078e0007 */
[C---:B0-----:R-:W-:Y:S02]  /*2920*/  IMAD R38, R30.reuse, UR7, RZ ;  /* 0x000000071e267c24 */ /* 0x041fe4000f8e02ff */
[----:B------:R-:W-:-:S04]  /*2930*/  IMAD.WIDE.U32 R36, R30, UR6, R36 ;  /* 0x000000061e247c25 */ /* 0x000fc8000f8e0024 */
[----:B------:R-:W-:Y:S01]  /*2940*/  IMAD R7, R31, UR6, R38 ;  /* 0x000000061f077c24 */ /* 0x000fe2000f8e0226 */
[----:B-1----:R-:W-:Y:S01]  /*2950*/  LEA R38, P0, R36, UR14, 0x1 ;  /* 0x0000000e24267c11 */ /* 0x002fe2000f8008ff */
[----:B------:R-:W-:-:S03]  /*2960*/  IMAD.WIDE.U32 R34, R30, UR6, R34 ;  /* 0x000000061e227c25 */ /* 0x000fc6000f8e0022 */
[----:B------:R-:W-:Y:S01]  /*2970*/  IADD3 R23, PT, PT, R7, R37, RZ ;  /* 0x0000002507177210 */ /* 0x000fe20007ffe0ff */
[----:B------:R-:W-:Y:S01]  /*2980*/  VIADD R25, R25, UR9 ;  /* 0x0000000919197c36 */ /* 0x000fe20008000000 */
[----:B------:R-:W-:Y:S01]  /*2990*/  LEA R40, P1, R34, UR14, 0x1 ;  /* 0x0000000e22287c11 */ /* 0x000fe2000f8208ff */
[----:B------:R-:W-:Y:S01]  /*29a0*/  IMAD.WIDE.U32 R28, R30, UR6, R28 ;  /* 0x000000061e1c7c25 */ /* 0x000fe2000f8e001c */
[----:B------:R-:W-:Y:S02]  /*29b0*/  IADD3 R31, PT, PT, R7, R35, RZ ;  /* 0x00000023071f7210 */ /* 0x000fe40007ffe0ff */
[----:B------:R-:W-:Y:S01]  /*29c0*/  LEA.HI.X R39, R36, UR15, R23, 0x1, P0 ;  /* 0x0000000f24277c11 */ /* 0x000fe200080f0c17 */
[----:B------:R-:W-:Y:S01]  /*29d0*/  IMAD.WIDE.U32 R32, R30, UR6, R32 ;  /* 0x000000061e207c25 */ /* 0x000fe2000f8e0020 */
[----:B------:R-:W-:Y:S02]  /*29e0*/  LEA.HI.X R41, R34, UR15, R31, 0x1, P1 ;  /* 0x0000000f22297c11 */ /* 0x000fe400088f0c1f */
[----:B------:R-:W-:Y:S01]  /*29f0*/  LEA R34, P0, R28, UR14, 0x1 ;  /* 0x0000000e1c227c11 */ /* 0x000fe2000f8008ff */
[----:B------:R-:W-:Y:S01]  /*2a00*/  IMAD.WIDE.U32 R26, R30, UR6, R26 ;  /* 0x000000061e1a7c25 */ /* 0x000fe2000f8e001a */
[----:B------:R-:W-:Y:S01]  /*2a10*/  LEA R36, P1, R32, UR14, 0x1 ;  /* 0x0000000e20247c11 */ /* 0x000fe2000f8208ff */
[----:B------:R-:W2:Y:S02]  /*2a20*/  LDG.E.U16 R38, desc[UR10][R38.64] ;  /* 0x0000000a26267981 */ /* 0x000ea4000c1e1500 */
[----:B------:R-:W-:Y:S01]  /*2a30*/  VIADD R43, R43, UR9 ;  /* 0x000000092b2b7c36 */ /* 0x000fe20008000000 */
[----:B------:R-:W-:Y:S01]  /*2a40*/  LEA R44, P3, R26, UR14, 0x1 ;  /* 0x0000000e1a2c7c11 */ /* 0x000fe2000f8608ff */
[C---:B------:R-:W-:Y:S01]  /*2a50*/  IMAD.WIDE.U32 R24, R30.reuse, UR6, R24 ;  /* 0x000000061e187c25 */ /* 0x040fe2000f8e0018 */
[----:B------:R-:W3:Y:S01]  /*2a60*/  LDG.E.U16 R40, desc[UR10][R40.64] ;  /* 0x0000000a28287981 */ /* 0x000ee2000c1e1500 */
[----:B------:R-:W0:Y:S02]  /*2a70*/  LDCU.64 UR8, c[0x0][0x3f0] ;  /* 0x00007e00ff0877ac */ /* 0x000e240008000a00 */
[----:B------:R-:W-:Y:S01]  /*2a80*/  IMAD.WIDE.U32 R8, R30, UR6, R8 ;  /* 0x000000061e087c25 */ /* 0x000fe2000f8e0008 */
[----:B------:R-:W-:-:S03]  /*2a90*/  IADD3 R25, PT, PT, R7, R25, RZ ;  /* 0x0000001907197210 */ /* 0x000fc60007ffe0ff */
[----:B------:R-:W-:Y:S01]  /*2aa0*/  IMAD.IADD R23, R29, 0x1, R7 ;  /* 0x000000011d177824 */ /* 0x000fe200078e0207 */
[C---:B------:R-:W-:Y:S01]  /*2ab0*/  IADD3 R29, PT, PT, R7.reuse, R33, RZ ;  /* 0x00000021071d7210 */ /* 0x040fe20007ffe0ff */
[C---:B------:R-:W-:Y:S01]  /*2ac0*/  IMAD.IADD R27, R7.reuse, 0x1, R27 ;  /* 0x00000001071b7824 */ /* 0x040fe200078e021b */
[C---:B------:R-:W-:Y:S01]  /*2ad0*/  IADD3 R9, PT, PT, R7.reuse, R9, RZ ;  /* 0x0000000907097210 */ /* 0x040fe20007ffe0ff */
[----:B------:R-:W-:Y:S01]  /*2ae0*/  IMAD.WIDE.U32 R30, R30, UR6, R42 ;  /* 0x000000061e1e7c25 */ /* 0x000fe2000f8e002a */
[----:B------:R-:W-:Y:S02]  /*2af0*/  LEA R42, P2, R24, UR14, 0x1 ;  /* 0x0000000e182a7c11 */ /* 0x000fe4000f8408ff */
[----:B------:R-:W-:Y:S02]  /*2b00*/  LEA.HI.X R37, R32, UR15, R29, 0x1, P1 ;  /* 0x0000000f20257c11 */ /* 0x000fe400088f0c1d */
[----:B------:R-:W-:Y:S02]  /*2b10*/  LEA.HI.X R45, R26, UR15, R27, 0x1, P3 ;  /* 0x0000000f1a2d7c11 */ /* 0x000fe400098f0c1b */
[----:B------:R-:W-:Y:S01]  /*2b20*/  IADD3 R7, PT, PT, R7, R31, RZ ;  /* 0x0000001f07077210 */ /* 0x000fe20007ffe0ff */
[----:B------:R-:W4:Y:S01]  /*2b30*/  LDG.E.U16 R36, desc[UR10][R36.64] ;  /* 0x0000000a24247981 */ /* 0x000f22000c1e1500 */
[----:B------:R-:W-:-:S02]  /*2b40*/  LEA R26, P1, R30, UR14, 0x1 ;  /* 0x0000000e1e1a7c11 */ /* 0x000fc4000f8208ff */
[----:B------:R-:W-:Y:S01]  /*2b50*/  LEA.HI.X R35, R28, UR15, R23, 0x1, P0 ;  /* 0x0000000f1c237c11 */ /* 0x000fe200080f0c17 */
[----:B------:R-:W5:Y:S01]  /*2b60*/  LDG.E.U16 R44, desc[UR10][R44.64] ;  /* 0x0000000a2c2c7981 */ /* 0x000f62000c1e1500 */
[----:B------:R-:W-:Y:S02]  /*2b70*/  LEA.HI.X R43, R24, UR15, R25, 0x1, P2 ;  /* 0x0000000f182b7c11 */ /* 0x000fe400090f0c19 */
[----:B------:R-:W-:Y:S01]  /*2b80*/  LEA R24, P0, R8, UR14, 0x1 ;  /* 0x0000000e08187c11 */ /* 0x000fe2000f8008ff */
[----:B------:R-:W5:Y:S01]  /*2b90*/  LDG.E.U16 R34, desc[UR10][R34.64] ;  /* 0x0000000a22227981 */ /* 0x000f62000c1e1500 */
[----:B------:R-:W-:Y:S02]  /*2ba0*/  LEA.HI.X R27, R30, UR15, R7, 0x1, P1 ;  /* 0x0000000f1e1b7c11 */ /* 0x000fe400088f0c07 */
[----:B------:R-:W-:Y:S01]  /*2bb0*/  LEA.HI.X R25, R8, UR15, R9, 0x1, P0 ;  /* 0x0000000f08197c11 */ /* 0x000fe200080f0c09 */
[----:B------:R-:W5:Y:S04]  /*2bc0*/  LDG.E.U16 R42, desc[UR10][R42.64] ;  /* 0x0000000a2a2a7981 */ /* 0x000f68000c1e1500 */
[----:B------:R-:W5:Y:S04]  /*2bd0*/  LDG.E.U16 R26, desc[UR10][R26.64] ;  /* 0x0000000a1a1a7981 */ /* 0x000f68000c1e1500 */
[----:B------:R1:W5:Y:S01]  /*2be0*/  LDG.E.U16 R24, desc[UR10][R24.64] ;  /* 0x0000000a18187981 */ /* 0x000362000c1e1500 */
[----:B------:R-:W-:Y:S01]  /*2bf0*/  FADD.FTZ R29, -R3, 1 ;  /* 0x3f800000031d7421 */ /* 0x000fe20000010100 */
[----:B--2---:R-:W-:-:S05]  /*2c00*/  HADD2.F32 R8, -RZ, R38.H0_H0 ;  /* 0x20000026ff087230 */ /* 0x004fca0000004100 */
[----:B------:R-:W-:Y:S02]  /*2c10*/  FMUL.FTZ R28, R3, R8 ;  /* 0x00000008031c7220 */ /* 0x000fe40000410000 */
[----:B------:R-:W2:Y:S01]  /*2c20*/  LDC.64 R8, c[0x0][0x428] ;  /* 0x00010a00ff087b82 */ /* 0x000ea20000000a00 */
[----:B---3--:R-:W-:Y:S02]  /*2c30*/  HADD2.F32 R40, -RZ, R40.H0_H0 ;  /* 0x20000028ff287230 */ /* 0x008fe40000004100 */
[----:B----4-:R-:W-:Y:S02]  /*2c40*/  HADD2.F32 R36, -RZ, R36.H0_H0 ;  /* 0x20000024ff247230 */ /* 0x010fe40000004100 */
[----:B-----5:R-:W-:-:S03]  /*2c50*/  HADD2.F32 R44, -RZ, R44.H0_H0 ;  /* 0x2000002cff2c7230 */ /* 0x020fc60000004100 */
[C---:B------:R-:W-:Y:S01]  /*2c60*/  FMUL.FTZ R23, R3.reuse, R36 ;  /* 0x0000002403177220 */ /* 0x040fe20000410000 */
[----:B------:R-:W-:Y:S02]  /*2c70*/  HADD2.F32 R7, -RZ, R34.H0_H0 ;  /* 0x20000022ff077230 */ /* 0x000fe40000004100 */
[C---:B-1----:R-:W-:Y:S01]  /*2c80*/  FMUL.FTZ R25, R3.reuse, R44 ;  /* 0x0000002c03197220 */ /* 0x042fe20000410000 */
[----:B------:R-:W-:Y:S02]  /*2c90*/  HADD2.F32 R26, -RZ, R26.H0_H0 ;  /* 0x2000001aff1a7230 */ /* 0x000fe40000004100 */
[----:B------:R-:W-:Y:S02]  /*2ca0*/  HADD2.F32 R42, -RZ, R42.H0_H0 ;  /* 0x2000002aff2a7230 */ /* 0x000fe40000004100 */
[----:B------:R-:W-:Y:S02]  /*2cb0*/  HADD2.F32 R24, -RZ, R24.H0_H0 ;  /* 0x20000018ff187230 */ /* 0x000fe40000004100 */
[----:B------:R-:W-:Y:S01]  /*2cc0*/  FMUL.FTZ R27, R3, R26 ;  /* 0x0000001a031b7220 */ /* 0x000fe20000410000 */
[C---:B------:R-:W-:Y:S01]  /*2cd0*/  FFMA.FTZ R23, R29.reuse, R40, R23 ;  /* 0x000000281d177223 */ /* 0x040fe20000010017 */
[C---:B------:R-:W-:Y:S01]  /*2ce0*/  FFMA.FTZ R7, R29.reuse, R7, R28 ;  /* 0x000000071d077223 */ /* 0x040fe2000001001c */
[C---:B------:R-:W-:Y:S01]  /*2cf0*/  FFMA.FTZ R25, R29.reuse, R42, R25 ;  /* 0x0000002a1d197223 */ /* 0x040fe20000010019 */
[----:B------:R-:W-:Y:S01]  /*2d00*/  FFMA.FTZ R27, R29, R24, R27 ;  /* 0x000000181d1b7223 */ /* 0x000fe2000001001b */
[C---:B------:R-:W-:Y:S01]  /*2d10*/  FADD.FTZ R29, -R2.reuse, 1 ;  /* 0x3f800000021d7421 */ /* 0x040fe20000010100 */
[----:B------:R-:W-:-:S02]  /*2d20*/  FMUL.FTZ R24, R2, R23 ;  /* 0x0000001702187220 */ /* 0x000fc40000410000 */
[----:B------:R-:W-:Y:S02]  /*2d30*/  FMUL.FTZ R26, R2, R27 ;  /* 0x0000001b021a7220 */ /* 0x000fe40000410000 */
        /* <DEDUP_REMOVED lines=12> */
[----:B------:R-:W-:Y:S02]  /*2e00*/  F2FP.F16.F32.PACK_AB R24, RZ, R24 ;  /* 0x00000018ff18723e */ /* 0x000fe400000000ff */
[----:B------:R-:W-:-:S05]  /*2e10*/  LEA.HI.X R9, R6, UR9, R7, 0x1, P0 ;  /* 0x0000000906097c11 */ /* 0x000fca00080f0c07 */
[----:B------:R0:W-:Y:S02]  /*2e20*/  STG.E.U16 desc[UR10][R8.64], R24 ;  /* 0x0000001808007986 */ /* 0x0001e4000c10150a */
.L_x_246:
[----:B------:R-:W1:Y:S01]  /*2e30*/  LDCU UR5, c[0x0][0x3a0] ;  /* 0x00007400ff0577ac */ /* 0x000e620008000800 */
[----:B------:R-:W-:-:S04]  /*2e40*/  UIADD3 UR4, UPT, UPT, UR4, 0x1, URZ ;  /* 0x0000000104047890 */ /* 0x000fc8000fffe0ff */
[----:B-1----:R-:W-:-:S09]  /*2e50*/  UISETP.NE.AND UP0, UPT, UR4, UR5, UPT ;  /* 0x000000050400728c */ /* 0x002fd2000bf05270 */
[----:B------:R-:W-:Y:S05]  /*2e60*/  BRA.U UP0, `(.L_x_247) ;  /* 0xffffffed00207547 */ /* 0x000fea000b83ffff */
[----:B------:R-:W-:Y:S05]  /*2e70*/  EXIT ;  /* 0x000000000000794d */ /* 0x000fea0003800000 */
.L_x_248:
        /* <DEDUP_REMOVED lines=16> */
.L_x_281:


//--------------------- .text._ZN2at6native55_GLOBAL__N__c1b0da0d_22_UpSampleTrilinear3d_cu_efb54c9330upsample_trilinear3d_out_frameIffEEviT0_S3_S3_bNS_27GenericPackedTensorAccessorIKT_Lm5ENS_16DefaultPtrTraitsElEENS4_IS5_Lm5ES7_lEE --------------------------
	.section	.text._ZN2at6native55_GLOBAL__N__c1b0da0d_22_UpSampleTrilinear3d_cu_efb54c9330upsample_trilinear3d_out_frameIffEEviT0_S3_S3_bNS_27GenericPackedTensorAccessorIKT_Lm5ENS_16DefaultPtrTraitsElEENS4_IS5_Lm5ES7_lEE,"ax",@progbits
	.align	128
.text._ZN2at6native55_GLOBAL__N__c1b0da0d_22_UpSampleTrilinear3d_cu_efb54c9330upsample_trilinear3d_out_frameIffEEviT0_S3_S3_bNS_27GenericPackedTensorAccessorIKT_Lm5ENS_16DefaultPtrTraitsElEENS4_IS5_Lm5ES7_lEE:
        .type           _ZN2at6native55_GLOBAL__N__c1b0da0d_22_UpSampleTrilinear3d_cu_efb54c9330upsample_trilinear3d_out_frameIffEEviT0_S3_S3_bNS_27GenericPackedTensorAccessorIKT_Lm5ENS_16DefaultPtrTraitsElEENS4_IS5_Lm5ES7_lEE,@function
        .size           _ZN2at6native55_GLOBAL__N__c1b0da0d_22_UpSampleTrilinear3d_cu_efb54c9330upsample_trilinear3d_out_frameIffEEviT0_S3_S3_bNS_27GenericPackedTensorAccessorIKT_Lm5ENS_16DefaultPtrTraitsElEENS4_IS5_Lm5ES7_lEE,(.L_x_282 - _ZN2at6native55_GLOBAL__N__c1b0da0d_22_UpSampleTrilinear3d_cu_efb54c9330upsample_trilinear3d_out_frameIffEEviT0_S3_S3_bNS_27GenericPackedTensorAccessorIKT_Lm5ENS_16DefaultPtrTraitsElEENS4_IS5_Lm5ES7_lEE)
        .other          _ZN2at6native55_GLOBAL__N__c1b0da0d_22_UpSampleTrilinear3d_cu_efb54c9330upsample_trilinear3d_out_frameIffEEviT0_S3_S3_bNS_27GenericPackedTensorAccessorIKT_Lm5ENS_16DefaultPtrTraitsElEENS4_IS5_Lm5ES7_lEE,@"STO_CUDA_ENTRY STV_DEFAULT"
_ZN2at6native55_GLOBAL__N__c1b0da0d_22_UpSampleTrilinear3d_cu_efb54c9330upsample_trilinear3d_out_frameIffEEviT0_S3_S3_bNS_27GenericPackedTensorAccessorIKT_Lm5ENS_16DefaultPtrTraitsElEENS4_IS5_Lm5ES7_lEE:
        /* <DEDUP_REMOVED lines=126> */
.L_x_255:
        /* <DEDUP_REMOVED lines=20> */
.L_x_251:
[----:B------:R-:W-:-:S05]  /*0920*/  MOV R30, R14 ;  /* 0x0000000e001e7202 */ /* 0x000fca0000000f00 */
[----:B--2---:R-:W2:Y:S01]  /*0930*/  LDG.E R43, desc[UR10][R30.64] ;  /* 0x0000000a1e2b7981 */ /* 0x004ea2000c1e1900 */
[----:B------:R-:W-:-:S05]  /*0940*/  IADD3 R32, P1, PT, R14, R23, RZ ;  /* 0x000000170e207210 */ /* 0x000fca0007f3e0ff */
[----:B------:R-:W-:Y:S01]  /*0950*/  IMAD.X R33, R31, 0x1, R5, P1 ;  /* 0x000000011f217824 */ /* 0x000fe200008e0605 */
        /* <DEDUP_REMOVED lines=16> */
[----:B------:R-:W-:-:S03]  /*0a60*/  IADD3.X R33, PT, PT, R39, R3, RZ, P1, !PT ;  /* 0x0000000327217210 */ /* 0x000fc60000ffe4ff */
[----:B0-----:R-:W-:Y:S01]  /*0a70*/  IMAD.X R43, R41, 0x1, R5, P2 ;  /* 0x00000001292b7824 */ /* 0x001fe200010e0605 */
[----:B-1----:R-:W-:Y:S01]  /*0a80*/  IADD3 R34, P1, PT, R32, R21, RZ ;  /* 0x0000001520227210 */ /* 0x002fe20007f3e0ff */
[----:B---3--:R0:W-:Y:S04]  /*0a90*/  STG.E desc[UR10][R32.64], R49 ;  /* 0x0000003120007986 */ /* 0x0081e8000c10190a */
[----:B------:R-:W3:Y:S01]  /*0aa0*/  LDG.E R45, desc[UR10][R42.64] ;  /* 0x0000000a2a2d7981 */ /* 0x000ee2000c1e1900 */
[----:B------:R-:W-:Y:S02]  /*0ab0*/  IADD3 R36, P2, PT, R42, R23, RZ ;  /* 0x000000172a247210 */ /* 0x000fe40007f5e0ff */
[----:B------:R-:W-:-:S03]  /*0ac0*/  IADD3.X R35, PT, PT, R33, R3, RZ, P1, !PT ;  /* 0x0000000321237210 */ /* 0x000fc60000ffe4ff */
[----:B------:R-:W-:Y:S01]  /*0ad0*/  IMAD.X R37, R43, 0x1, R5, P2 ;  /* 0x000000012b257824 */ /* 0x000fe200010e0605 */
[----:B--2---:R-:W-:Y:S01]  /*0ae0*/  IADD3 R38, P1, PT, R34, R21, RZ ;  /* 0x0000001522267210 */ /* 0x004fe20007f3e0ff */
[----:B---3--:R1:W-:Y:S04]  /*0af0*/  STG.E desc[UR10][R34.64], R45 ;  /* 0x0000002d22007986 */ /* 0x0083e8000c10190a */
[----:B------:R-:W2:Y:S01]  /*0b00*/  LDG.E R47, desc[UR10][R36.64] ;  /* 0x0000000a242f7981 */ /* 0x000ea2000c1e1900 */
[----:B------:R-:W-:Y:S02]  /*0b10*/  IADD3 R40, P2, PT, R36, R23, RZ ;  /* 0x0000001724287210 */ /* 0x000fe40007f5e0ff */
[----:B------:R-:W-:-:S03]  /*0b20*/  IADD3.X R39, PT, PT, R35, R3, RZ, P1, !PT ;  /* 0x0000000323277210 */ /* 0x000fc60000ffe4ff */
[--C-:B------:R-:W-:Y:S01]  /*0b30*/  IMAD.X R41, R37, 0x1, R5.reuse, P2 ;  /* 0x0000000125297824 */ /* 0x100fe200010e0605 */
[----:B------:R-:W-:Y:S01]  /*0b40*/  IADD3 R42, P2, PT, R40, R23, RZ ;  /* 0x00000017282a7210 */ /* 0x000fe20007f5e0ff */
[----:B--2---:R2:W-:Y:S04]  /*0b50*/  STG.E desc[UR10][R38.64], R47 ;  /* 0x0000002f26007986 */ /* 0x0045e8000c10190a */
[----:B0-----:R-:W3:Y:S01]  /*0b60*/  LDG.E R49, desc[UR10][R40.64] ;  /* 0x0000000a28317981 */ /* 0x001ee2000c1e1900 */
[----:B------:R-:W-:Y:S01]  /*0b70*/  IADD3 R32, P1, PT, R38, R21, RZ ;  /* 0x0000001526207210 */ /* 0x000fe20007f3e0ff */
[----:B------:R-:W-:-:S03]  /*0b80*/  IMAD.X R43, R41, 0x1, R5, P2 ;  /* 0x00000001292b7824 */ /* 0x000fc600010e0605 */
[----:B------:R-:W-:Y:S01]  /*0b90*/  IADD3.X R33, PT, PT, R39, R3, RZ, P1, !PT ;  /* 0x0000000327217210 */ /* 0x000fe20000ffe4ff */
[----:B------:R-:W-:Y:S01]  /*0ba0*/  VIADD R16, R16, 0x8 ;  /* 0x0000000810107836 */ /* 0x000fe20000000000 */
[----:B-1----:R-:W-:-:S04]  /*0bb0*/  IADD3 R34, P1, PT, R32, R21, RZ ;  /* 0x0000001520227210 */ /* 0x002fc80007f3e0ff */
[----:B------:R-:W-:Y:S01]  /*0bc0*/  IADD3.X R35, PT, PT, R33, R3, RZ, P1, !PT ;  /* 0x0000000321237210 */ /* 0x000fe20000ffe4ff */
[----:B---3--:R2:W-:Y:S04]  /*0bd0*/  STG.E desc[UR10][R32.64], R49 ;  /* 0x0000003120007986 */ /* 0x0085e8000c10190a */
[----:B------:R-:W3:Y:S01]  /*0be0*/  LDG.E R43, desc[UR10][R42.64] ;  /* 0x0000000a2a2b7981 */ /* 0x000ee2000c1e1900 */
[----:B------:R-:W-:Y:S02]  /*0bf0*/  ISETP.NE.AND P1, PT, R16, RZ, PT ;  /* 0x000000ff1000720c */ /* 0x000fe40003f25270 */
[----:B------:R-:W-:Y:S02]  /*0c00*/  LEA R14, P3, R4, R14, 0x5 ;  /* 0x0000000e040e7211 */ /* 0x000fe400078628ff */
[----:B------:R-:W-:-:S03]  /*0c10*/  LEA R28, P2, R2, R28, 0x5 ;  /* 0x0000001c021c7211 */ /* 0x000fc600078428ff */
[----:B------:R-:W-:Y:S01]  /*0c20*/  IMAD.X R31, R31, 0x1, R22, P3 ;  /* 0x000000011f1f7824 */ /* 0x000fe200018e0616 */
[----:B------:R-:W-:Y:S01]  /*0c30*/  IADD3.X R29, PT, PT, R29, R20, RZ, P2, !PT ;  /* 0x000000141d1d7210 */ /* 0x000fe200017fe4ff */
[----:B---3--:R2:W-:Y:S04]  /*0c40*/  STG.E desc[UR10][R34.64], R43 ;  /* 0x0000002b22007986 */ /* 0x0085e8000c10190a */
[----:B------:R-:W-:Y:S05]  /*0c50*/  @P1 BRA `(.L_x_251) ;  /* 0xfffffffc00301947 */ /* 0x000fea000383ffff */
[----:B------:R-:W-:-:S07]  /*0c60*/  MOV R29, R0 ;  /* 0x00000000001d7202 */ /* 0x000fce0000000f00 */
.L_x_250:
        /* <DEDUP_REMOVED lines=13> */
[----:B------:R-:W2:Y:S01]  /*0d40*/  LDG.E R43, desc[UR10][R34.64] ;  /* 0x0000000a222b7981 */ /* 0x000ea2000c1e1900 */
        /* <DEDUP_REMOVED lines=10> */
[----:B--2---:R0:W-:Y:S04]  /*0df0*/  STG.E desc[UR10][R38.64], R43 ;  /* 0x0000002b26007986 */ /* 0x0041e8000c10190a */
        /* <DEDUP_REMOVED lines=29> */
.L_x_253:
        /* <DEDUP_REMOVED lines=13> */
[----:B------:R-:W2:Y:S01]  /*10a0*/  LDG.E R41, desc[UR10][R32.64] ;  /* 0x0000000a20297981 */ /* 0x000ea2000c1e1900 */
        /* <DEDUP_REMOVED lines=18> */
.L_x_254:
        /* <DEDUP_REMOVED lines=17> */
.L_x_252:
[----:B------:R-:W4:Y:S01]  /*12e0*/  LDC R10, c[0x0][0x3a0] ;  /* 0x0000e800ff0a7b82 */ /* 0x000f220000000800 */
[----:B------:R-:W-:-:S06]  /*12f0*/  UIADD3 UR4, UPT, UPT, UR4, 0x1, URZ ;  /* 0x0000000104047890 */ /* 0x000fcc000fffe0ff */
[----:B----4-:R-:W-:-:S13]  /*1300*/  ISETP.NE.AND P1, PT, R10, UR4, PT ;  /* 0x000000040a007c0c */ /* 0x010fda000bf25270 */
[----:B------:R-:W-:Y:S05]  /*1310*/  @!P1 EXIT ;  /* 0x000000000000994d */ /* 0x000fea0003800000 */
[----:B------:R-:W-:Y:S05]  /*1320*/  BRA `(.L_x_255) ;  /* 0xfffffff4002c7947 */ /* 0x000fea000383ffff */
.L_x_249:
        /* <DEDUP_REMOVED lines=37> */
[----:B------:R-:W1:Y:S01]  /*1580*/  LDCU.64 UR8, c[0x0][0x3d8] ;  /* 0x00007b00ff0877ac */ /* 0x000e620008000a00 */
[----:B------:R-:W-:Y:S01]  /*1590*/  SHF.R.S32.HI R10, RZ, 0x1f, R5 ;  /* 0x0000001fff0a7819 */ /* 0x000fe20000011405 */
[C---:B------:R-:W-:Y:S01]  /*15a0*/  IMAD R9, R13.reuse, UR13, R6 ;  /* 0x0000000d0d097c24 */ /* 0x040fe2000f8e0206 */
[----:B------:R-:W-:Y:S01]  /*15b0*/  I2FP.F32.S32 R3, R16 ;  /* 0x0000001000037245 */ /* 0x000fe20000201400 */
[----:B------:R-:W-:Y:S01]  /*15c0*/  IMAD.WIDE.U32 R6, R13, UR12, RZ ;  /* 0x0000000c0d067c25 */ /* 0x000fe2000f8e00ff */
[----:B------:R-:W-:Y:S01]  /*15d0*/  ISETP.GE.AND P0, PT, R16, UR4, PT ;  /* 0x0000000410007c0c */ /* 0x000fe2000bf06270 */
[----:B------:R-:W2:Y:S01]  /*15e0*/  LDCU.128 UR12, c[0x0][0x3e0] ;  /* 0x00007c00ff0c77ac */ /* 0x000ea20008000c00 */
[----:B------:R-:W4:Y:S01]  /*15f0*/  F2I.FTZ.TRUNC.NTZ R20, R12 ;  /* 0x0000000c00147305 */ /* 0x000f22000021f100 */
[----:B------:R-:W-:-:S02]  /*1600*/  IMAD R10, R10, UR18, RZ ;  /* 0x000000120a0a7c24 */ /* 0x000fc4000f8e02ff */
[----:B---3--:R-:W-:Y:S01]  /*1610*/  FADD.FTZ R0, -R3, R0 ;  /* 0x0000000003007221 */ /* 0x008fe20000010100 */
[----:B------:R-:W-:Y:S01]  /*1620*/  IMAD.IADD R7, R7, 0x1, R9 ;  /* 0x0000000107077824 */ /* 0x000fe200078e0209 */
[----:B------:R-:W-:Y:S01]  /*1630*/  SHF.R.S32.HI R3, RZ, 0x1f, R16 ;  /* 0x0000001fff037819 */ /* 0x000fe20000011410 */
[C---:B------:R-:W-:Y:S01]  /*1640*/  IMAD R55, R5.reuse, UR19, R10 ;  /* 0x0000001305377c24 */ /* 0x040fe2000f8e020a */
[----:B------:R-:W-:Y:S01]  /*1650*/  IADD3 R13, PT, PT, R16, 0x1, RZ ;  /* 0x00000001100d7810 */ /* 0x000fe20007ffe0ff */
[----:B------:R-:W-:Y:S01]  /*1660*/  IMAD.WIDE.U32 R10, R5, UR18, R6 ;  /* 0x00000012050a7c25 */ /* 0x000fe2000f8e0006 */
[----:B------:R-:W-:Y:S01]  /*1670*/  IADD3 R5, PT, PT, R14, -0x1, RZ ;  /* 0xffffffff0e057810 */ /* 0x000fe20007ffe0ff */
[----:B------:R-:W-:Y:S01]  /*1680*/  UIADD3 UR4, UPT, UPT, UR6, -0x1, URZ ;  /* 0xffffffff06047890 */ /* 0x000fe2000fffe0ff */
[----:B0-----:R-:W-:Y:S01]  /*1690*/  I2FP.F32.S32 R9, R4 ;  /* 0x0000000400097245 */ /* 0x001fe20000201400 */
[----:B------:R-:W-:Y:S01]  /*16a0*/  @P0 IMAD.MOV R13, RZ, RZ, R16 ;  /* 0x000000ffff0d0224 */ /* 0x000fe200078e0210 */
[----:B------:R-:W-:Y:S01]  /*16b0*/  ISETP.GE.AND P0, PT, R4, R5, PT ;  /* 0x000000050400720c */ /* 0x000fe20003f06270 */
[----:B-1----:R-:W-:-:S02]  /*16c0*/  IMAD R3, R3, UR8, RZ ;  /* 0x0000000803037c24 */ /* 0x002fc4000f8e02ff */
[----:B------:R-:W-:Y:S01]  /*16d0*/  FADD.FTZ R2, -R9, R2 ;  /* 0x0000000209027221 */ /* 0x000fe20000010100 */
[----:B------:R-:W-:Y:S01]  /*16e0*/  SHF.R.S32.HI R5, RZ, 0x1f, R13 ;  /* 0x0000001fff057819 */ /* 0x000fe2000001140d */
[----:B------:R-:W-:-:S04]  /*16f0*/  IMAD.WIDE.U32 R6, R16, UR8, RZ ;  /* 0x0000000810067c25 */ /* 0x000fc8000f8e00ff */
[----:B------:R-:W-:Y:S01]  /*1700*/  IMAD R9, R16, UR9, R3 ;  /* 0x0000000910097c24 */ /* 0x000fe2000f8e0203 */
[----:B----4-:R-:W-:Y:S01]  /*1710*/  I2FP.F32.S32 R3, R20 ;  /* 0x0000001400037245 */ /* 0x010fe20000201400 */
[----:B------:R-:W-:Y:S02]  /*1720*/  IMAD.MOV.U32 R54, RZ, RZ, R10 ;  /* 0x000000ffff367224 */ /* 0x000fe400078e000a */
[----:B------:R-:W-:Y:S01]  /*1730*/  IMAD R10, R5, UR8, RZ ;  /* 0x00000008050a7c24 */ /* 0x000fe2000f8e02ff */
[----:B------:R-:W-:Y:S01]  /*1740*/  SHF.R.S32.HI R5, RZ, 0x1f, R4 ;  /* 0x0000001fff057819 */ /* 0x000fe20000011404 */
[----:B------:R-:W-:Y:S01]  /*1750*/  IMAD.IADD R55, R11, 0x1, R55 ;  /* 0x000000010b377824 */ /* 0x000fe200078e0237 */
[----:B------:R-:W-:Y:S01]  /*1760*/  IADD3 R7, PT, PT, R7, R9, RZ ;  /* 0x0000000907077210 */ /* 0x000fe20007ffe0ff */
[----:B------:R-:W-:Y:S01]  /*1770*/  FADD.FTZ R3, -R3, R12 ;  /* 0x0000000c03037221 */ /* 0x000fe20000010100 */
[----:B------:R-:W-:Y:S01]  /*1780*/  IADD3 R9, PT, PT, R4, 0x1, RZ ;  /* 0x0000000104097810 */ /* 0x000fe20007ffe0ff */
[----:B------:R-:W-:Y:S01]  /*1790*/  @P0 IMAD.MOV R9, RZ, RZ, R4 ;  /* 0x000000ffff090224 */ /* 0x000fe200078e0204 */
[----:B------:R-:W-:Y:S01]  /*17a0*/  ISETP.GE.AND P0, PT, R20, UR4, PT ;  /* 0x0000000414007c0c */ /* 0x000fe2000bf06270 */
[----:B--2---:R-:W-:Y:S01]  /*17b0*/  IMAD R5, R5, UR12, RZ ;  /* 0x0000000c05057c24 */ /* 0x004fe2000f8e02ff */
[----:B------:R-:W-:Y:S01]  /*17c0*/  SHF.R.S32.HI R11, RZ, 0x1f, R8 ;  /* 0x0000001fff0b7819 */ /* 0x000fe20000011408 */
        /* <DEDUP_REMOVED lines=9> */
[----:B------:R-:W-:Y:S01]  /*1860*/  IADD3 R19, PT, PT, R20, 0x1, RZ ;  /* 0x0000000114137810 */ /* 0x000fe20007ffe0ff */
[----:B------:R-:W-:Y:S02]  /*1870*/  IMAD R8, R5, UR12, RZ ;  /* 0x0000000c05087c24 */ /* 0x000fe4000f8e02ff */
[----:B------:R-:W-:Y:S02]  /*1880*/  @P0 IMAD.MOV R19, RZ, RZ, R20 ;  /* 0x000000ffff130224 */ /* 0x000fe400078e0214 */
[----:B------:R-:W-:-:S04]  /*1890*/  IMAD.WIDE.U32 R10, R4, UR12, R6 ;  /* 0x0000000c040a7c25 */ /* 0x000fc8000f8e0006 */
[C---:B------:R-:W-:Y:S01]  /*18a0*/  IMAD R17, R9.reuse, UR13, R8 ;  /* 0x0000000d09117c24 */ /* 0x040fe2000f8e0208 */
[----:B------:R-:W-:Y:S01]  /*18b0*/  SHF.R.S32.HI R8, RZ, 0x1f, R20 ;  /* 0x0000001fff087819 */ /* 0x000fe20000011414 */
[----:B------:R-:W-:-:S04]  /*18c0*/  IMAD.WIDE.U32 R6, R9, UR12, R6 ;  /* 0x0000000c09067c25 */ /* 0x000fc8000f8e0006 */
[----:B------:R-:W-:Y:S01]  /*18d0*/  IMAD.WIDE.U32 R4, R4, UR12, R12 ;  /* 0x0000000c04047c25 */ /* 0x000fe2000f8e000c */
[----:B------:R-:W-:-:S03]  /*18e0*/  IADD3 R7, PT, PT, R7, R17, RZ ;  /* 0x0000001107077210 */ /* 0x000fc60007ffe0ff */
[----:B------:R-:W-:Y:S01]  /*18f0*/  IMAD.WIDE.U32 R12, R9, UR12, R12 ;  /* 0x0000000c090c7c25 */ /* 0x000fe2000f8e000c */
[----:B------:R-:W-:-:S03]  /*1900*/  SHF.R.S32.HI R9, RZ, 0x1f, R19 ;  /* 0x0000001fff097819 */ /* 0x000fc60000011413 */
[----:B------:R-:W-:Y:S01]  /*1910*/  IMAD.MOV.U32 R16, RZ, RZ, R12 ;  /* 0x000000ffff107224 */ /* 0x000fe200078e000c */
[----:B------:R-:W-:Y:S01]  /*1920*/  IADD3 R17, PT, PT, R17, R13, RZ ;  /* 0x0000000d11117210 */ /* 0x000fe20007ffe0ff */
[----:B------:R-:W-:Y:S02]  /*1930*/  IMAD R13, R8, UR14, RZ ;  /* 0x0000000e080d7c24 */ /* 0x000fe4000f8e02ff */
[----:B------:R-:W-:Y:S02]  /*1940*/  IMAD.IADD R11, R11, 0x1, R15 ;  /* 0x000000010b0b7824 */ /* 0x000fe400078e020f */
[----:B------:R-:W-:Y:S02]  /*1950*/  IMAD R8, R9, UR14, RZ ;  /* 0x0000000e09087c24 */ /* 0x000fe4000f8e02ff */
[----:B------:R-:W-:Y:S02]  /*1960*/  IMAD.IADD R5, R15, 0x1, R5 ;  /* 0x000000010f057824 */ /* 0x000fe400078e0205 */
[----:B------:R-:W-:-:S02]  /*1970*/  IMAD R23, R20, UR15, R13 ;  /* 0x0000000f14177c24 */ /* 0x000fc4000f8e020d */
[----:B------:R-:W-:-:S04]  /*1980*/  IMAD.WIDE.U32 R14, R19, UR14, R16 ;  /* 0x0000000e130e7c25 */ /* 0x000fc8000f8e0010 */
[C---:B------:R-:W-:Y:S02]  /*1990*/  IMAD R9, R19.reuse, UR15, R8 ;  /* 0x0000000f13097c24 */ /* 0x040fe4000f8e0208 */
[----:B------:R-:W-:-:S04]  /*19a0*/  IMAD.WIDE.U32 R12, R19, UR14, R6 ;  /* 0x0000000e130c7c25 */ /* 0x000fc8000f8e0006 */
[----:B------:R-:W-:-:S04]  /*19b0*/  IMAD.WIDE.U32 R26, R20, UR14, R6 ;  /* 0x0000000e141a7c25 */ /* 0x000fc8000f8e0006 */
[--C-:B------:R-:W-:Y:S01]  /*19c0*/  IMAD.WIDE.U32 R58, R19, UR14, R10.reuse ;  /* 0x0000000e133a7c25 */ /* 0x100fe2000f8e000a */
[----:B------:R-:W-:Y:S03]  /*19d0*/  STL.64 [R1], R26 ;  /* 0x0000001a01007387 */ /* 0x000fe60000100a00 */
[----:B------:R-:W-:Y:S01]  /*19e0*/  IMAD.WIDE.U32 R56, R20, UR14, R10 ;  /* 0x0000000e14387c25 */ /* 0x000fe2000f8e000a */
[----:B------:R-:W-:-:S03]  /*19f0*/  IADD3 R6, PT, PT, R9, R59, RZ ;  /* 0x0000003b09067210 */ /* 0x000fc60007ffe0ff */
[----:B------:R-:W-:Y:S01]  /*1a00*/  IMAD.WIDE.U32 R16, R20, UR14, R16 ;  /* 0x0000000e14107c25 */ /* 0x000fe2000f8e0010 */
[----:B------:R-:W-:-:S03]  /*1a10*/  IADD3 R61, PT, PT, R23, R57, RZ ;  /* 0x00000039173d7210 */ /* 0x000fc60007ffe0ff */
[----:B------:R-:W-:-:S04]  /*1a20*/  IMAD.WIDE.U32 R18, R19, UR14, R4 ;  /* 0x0000000e13127c25 */ /* 0x000fc8000f8e0004 */
[----:B------:R-:W-:Y:S01]  /*1a30*/  IMAD.WIDE.U32 R20, R20, UR14, R4 ;  /* 0x0000000e14147c25 */ /* 0x000fe2000f8e0004 */
[----:B------:R-:W-:-:S03]  /*1a40*/  IADD3 R5, PT, PT, R25, R55, RZ ;  /* 0x0000003719057210 */ /* 0x000fc60007ffe0ff */
[----:B------:R-:W-:Y:S02]  /*1a50*/  IMAD.IADD R4, R9, 0x1, R13 ;  /* 0x0000000109047824 */ /* 0x000fe400078e020d */
[----:B------:R0:W-:Y:S01]  /*1a60*/  STL [R1+0x10], R5 ;  /* 0x0000100501007387 */ /* 0x0001e20000100800 */
[----:B------:R-:W-:Y:S02]  /*1a70*/  IMAD.IADD R52, R15, 0x1, R9 ;  /* 0x000000010f347824 */ /* 0x000fe400078e0209 */
[C---:B------:R-:W-:Y:S01]  /*1a80*/  IMAD.IADD R7, R23.reuse, 0x1, R21 ;  /* 0x0000000117077824 */ /* 0x040fe200078e0215 */
[----:B------:R1:W-:Y:S01]  /*1a90*/  STL [R1+0x8], R6 ;  /* 0x0000080601007387 */ /* 0x0003e20000100800 */
[----:B0-----:R-:W-:Y:S01]  /*1aa0*/  IMAD.IADD R5, R23, 0x1, R27 ;  /* 0x0000000117057824 */ /* 0x001fe200078e021b */
[----:B-1----:R-:W-:-:S04]  /*1ab0*/  IADD3 R6, PT, PT, R17, R23, RZ ;  /* 0x0000001711067210 */ /* 0x002fc80007ffe0ff */
[----:B------:R0:W-:Y:S02]  /*1ac0*/  STL [R1+0xc], R5 ;  /* 0x00000c0501007387 */ /* 0x0001e40000100800 */
[----:B0-----:R-:W-:-:S07]  /*1ad0*/  IADD3 R5, PT, PT, R9, R19, RZ ;  /* 0x0000001309057210 */ /* 0x001fce0007ffe0ff */
.L_x_259:
[----:B0-----:R-:W2:Y:S01]  /*1ae0*/  LDL R10, [R1+0x10] ;  /* 0x00001000010a7983 */ /* 0x001ea20000100800 */
[----:B------:R-:W0:Y:S01]  /*1af0*/  LDC.64 R8, c[0x0][0x420] ;  /* 0x00010800ff087b82 */ /* 0x000e220000000a00 */
[----:B------:R-:W1:Y:S02]  /*1b00*/  LDCU UR8, c[0x0][0x3a8] ;  /* 0x00007500ff0877ac */ /* 0x000e640008000800 */
[----:B------:R-:W3:Y:S01]  /*1b10*/  LDL R26, [R1+0xc] ;  /* 0x00000c00011a7983 */ /* 0x000ee20000100800 */
[----:B------:R-:W4:Y:S03]  /*1b20*/  LDCU.64 UR12, c[0x0][0x3c8] ;  /* 0x00007900ff0c77ac */ /* 0x000f260008000a00 */
[----:B------:R-:W5:Y:S04]  /*1b30*/  LDL.64 R24, [R1] ;  /* 0x0000000001187983 */ /* 0x000f680000100a00 */
[----:B------:R-:W5:Y:S01]  /*1b40*/  LDL R27, [R1+0x8] ;  /* 0x00000800011b7983 */ /* 0x000f620000100800 */
[----:B------:R-:W-:Y:S01]  /*1b50*/  IMAD.U32 R31, RZ, RZ, UR4 ;  /* 0x00000004ff1f7e24 */ /* 0x000fe2000f8e00ff */
[----:B------:R-:W-:Y:S01]  /*1b60*/  MOV R60, R56 ;  /* 0x00000038003c7202 */ /* 0x000fe20000000f00 */
[----:B-1----:R-:W-:-:S02]  /*1b70*/  UISETP.NE.AND UP0, UPT, UR8, 0x1, UPT ;  /* 0x000000010800788c */ /* 0x002fc4000bf05270 */
[----:B----4-:R-:W-:Y:S01]  /*1b80*/  UIMAD UR5, UR4, UR13, URZ ;  /* 0x0000000d040572a4 */ /* 0x010fe2000f8e02ff */
[----:B------:R-:W-:Y:S01]  /*1b90*/  UMOV UR6, URZ ;  /* 0x000000ff00067c82 */ /* 0x000fe20008000000 */
[----:B------:R-:W-:Y:S01]  /*1ba0*/  UMOV UR7, URZ ;  /* 0x000000ff00077c82 */ /* 0x000fe20008000000 */
[----:B--2---:R-:W-:Y:S02]  /*1bb0*/  MOV R11, R10 ;  /* 0x0000000a000b7202 */ /* 0x004fe40000000f00 */
[----:B------:R-:W-:Y:S02]  /*1bc0*/  MOV R10, R54 ;  /* 0x00000036000a7202 */ /* 0x000fe40000000f00 */
[----:B---3--:R-:W-:-:S03]  /*1bd0*/  MOV R29, R26 ;  /* 0x0000001a001d7202 */ /* 0x008fc60000000f00 */
[----:B0-----:R-:W-:Y:S01]  /*1be0*/  IMAD.WIDE.U32 R22, R8, UR4, R10 ;  /* 0x0000000408167c25 */ /* 0x001fe2000f8e000a */
[----:B------:R-:W-:Y:S02]  /*1bf0*/  MOV R10, R58 ;  /* 0x0000003a000a7202 */ /* 0x000fe40000000f00 */
[----:B-----5:R-:W-:Y:S01]  /*1c00*/  MOV R28, R24 ;  /* 0x00000018001c7202 */ /* 0x020fe20000000f00 */
[----:B------:R-:W-:Y:S02]  /*1c10*/  IMAD.MOV.U32 R11, RZ, RZ, R27 ;  /* 0x000000ffff0b7224 */ /* 0x000fe400078e001b */
[----:B------:R-:W-:-:S04]  /*1c20*/  IMAD.WIDE.U32 R24, R31, UR12, R60 ;  /* 0x0000000c1f187c25 */ /* 0x000fc8000f8e003c */
[----:B------:R-:W-:-:S04]  /*1c30*/  IMAD.WIDE.U32 R26, R31, UR12, R10 ;  /* 0x0000000c1f1a7c25 */ /* 0x000fc8000f8e000a */
[----:B------:R-:W-:Y:S01]  /*1c40*/  IMAD.WIDE.U32 R28, R31, UR12, R28 ;  /* 0x0000000c1f1c7c25 */ /* 0x000fe2000f8e001c */
[----:B------:R-:W-:-:S03]  /*1c50*/  IADD3 R10, PT, PT, R27, UR5, RZ ;  /* 0x000000051b0a7c10 */ /* 0x000fc6000fffe0ff */
[----:B------:R-:W-:Y:S01]  /*1c60*/  IMAD R8, R9, UR4, R23 ;  /* 0x0000000409087c24 */ /* 0x000fe2000f8e0217 */
[----:B------:R-:W-:Y:S01]  /*1c70*/  IADD3 R11, PT, PT, R29, UR5, RZ ;  /* 0x000000051d0b7c10 */ /* 0x000fe2000fffe0ff */
[----:B------:R-:W-:Y:S01]  /*1c80*/  VIADD R9, R25, UR5 ;  /* 0x0000000519097c36 */ /* 0x000fe20008000000 */
[----:B------:R-:W-:Y:S06]  /*1c90*/  BRA.U !UP0, `(.L_x_256) ;  /* 0x0000000908607547 */ /* 0x000fec000b800000 */
[----:B------:R-:W0:Y:S01]  /*1ca0*/  LDCU.64 UR14, c[0x0][0x3d0] ;  /* 0x00007a00ff0e77ac */ /* 0x000e220008000a00 */
[----:B------:R-:W1:Y:S01]  /*1cb0*/  LDCU.64 UR16, c[0x0][0x428] ;  /* 0x00008500ff1077ac */ /* 0x000e620008000a00 */
[----:B------:R-:W2:Y:S01]  /*1cc0*/  LDCU.64 UR18, c[0x0][0x398] ;  /* 0x00007300ff1277ac */ /* 0x000ea20008000a00 */
[----:B------:R-:W3:Y:S01]  /*1cd0*/  LDCU.64 UR20, c[0x0][0x3f0] ;  /* 0x00007e00ff1477ac */ /* 0x000ee20008000a00 */
[----:B------:R-:W-:-:S05]  /*1ce0*/  UMOV UR5, URZ ;  /* 0x000000ff00057c82 */ /* 0x000fca0008000000 */
.L_x_257:
[----:B------:R-:W-:Y:S01]  /*1cf0*/  MOV R30, R26 ;  /* 0x0000001a001e7202 */ /* 0x000fe20000000f00 */
        /* <DEDUP_REMOVED lines=10> */
[----:B------:R-:W-:Y:S01]  /*1da0*/  VIADD R31, R31, UR6 ;  /* 0x000000061f1f7c36 */ /* 0x000fe20008000000 */
[----:B--2---:R-:W-:Y:S01]  /*1db0*/  LEA R40, P0, R30, UR18, 0x2 ;  /* 0x000000121e287c11 */ /* 0x004fe2000f8010ff */
[----:B------:R-:W-:Y:S01]  /*1dc0*/  IMAD.MOV.U32 R32, RZ, RZ, R18 ;  /* 0x000000ffff207224 */ /* 0x000fe200078e0012 */
[----:B------:R-:W-:Y:S01]  /*1dd0*/  MOV R35, R7 ;  /* 0x0000000700237202 */ /* 0x000fe20000000f00 */
[----:B------:R-:W-:Y:S01]  /*1de0*/  IMAD.WIDE.U32 R42, R46, UR12, R36 ;  /* 0x0000000c2e2a7c25 */ /* 0x000fe2000f8e0024 */
[----:B------:R-:W-:-:S02]  /*1df0*/  LEA.HI.X R41, R30, UR19, R31, 0x2, P0 ;  /* 0x000000131e297c11 */ /* 0x000fc400080f141f */
[----:B------:R-:W-:Y:S01]  /*1e00*/  MOV R30, R28 ;  /* 0x0000001c001e7202 */ /* 0x000fe20000000f00 */
[C---:B------:R-:W-:Y:S01]  /*1e10*/  IMAD.WIDE.U32 R36, R46.reuse, UR12, R32 ;  /* 0x0000000c2e247c25 */ /* 0x040fe2000f8e0020 */
[----:B------:R-:W-:Y:S02]  /*1e20*/  MOV R31, R11 ;  /* 0x0000000b001f7202 */ /* 0x000fe40000000f00 */
[----:B------:R-:W-:Y:S01]  /*1e30*/  MOV R44, R16 ;  /* 0x00000010002c7202 */ /* 0x000fe20000000f00 */
[----:B------:R-:W-:Y:S01]  /*1e40*/  IMAD.WIDE.U32 R34, R46, UR12, R34 ;  /* 0x0000000c2e227c25 */ /* 0x000fe2000f8e0022 */
[----:B------:R-:W-:-:S03]  /*1e50*/  MOV R39, R52 ;  /* 0x0000003400277202 */ /* 0x000fc60000000f00 */
[----:B------:R-:W-:Y:S01]  /*1e60*/  IMAD.MOV.U32 R45, RZ, RZ, R6 ;  /* 0x000000ffff2d7224 */ /* 0x000fe200078e0006 */
[----:B------:R-:W-:Y:S01]  /*1e70*/  IADD3 R35, PT, PT, R35, UR7, RZ ;  /* 0x0000000723237c10 */ /* 0x000fe2000fffe0ff */
[----:B------:R-:W-:Y:S01]  /*1e80*/  IMAD.WIDE.U32 R30, R48, UR14, R30 ;  /* 0x0000000e301e7c25 */ /* 0x000fe2000f8e001e */
[----:B------:R-:W-:-:S03]  /*1e90*/  IADD3 R37, PT, PT, R37, UR7, RZ ;  /* 0x0000000725257c10 */ /* 0x000fc6000fffe0ff */
[----:B------:R-:W-:Y:S01]  /*1ea0*/  IMAD.MOV.U32 R38, RZ, RZ, R14 ;  /* 0x000000ffff267224 */ /* 0x000fe200078e000e */
[----:B------:R-:W-:Y:S01]  /*1eb0*/  IADD3 R33, PT, PT, R31, UR6, RZ ;  /* 0x000000061f217c10 */ /* 0x000fe2000fffe0ff */
[----:B------:R-:W-:Y:S01]  /*1ec0*/  VIADD R31, R43, UR7 ;  /* 0x000000072b1f7c36 */ /* 0x000fe20008000000 */
[----:B------:R-:W-:Y:S01]  /*1ed0*/  LEA R32, P0, R30, UR18, 0x2 ;  /* 0x000000121e207c11 */ /* 0x000fe2000f8010ff */
[----:B------:R-:W-:-:S04]  /*1ee0*/  IMAD.WIDE.U32 R44, R46, UR12, R44 ;  /* 0x0000000c2e2c7c25 */ /* 0x000fc8000f8e002c */
[----:B------:R-:W-:Y:S01]  /*1ef0*/  FADD.FTZ R51, -R3, 1 ;  /* 0x3f80000003337421 */ /* 0x000fe20000010100 */
[----:B------:R-:W2:Y:S01]  /*1f00*/  LDG.E R53, desc[UR10][R40.64] ;  /* 0x0000000a28357981 */ /* 0x000ea2000c1e1900 */
[----:B------:R-:W-:Y:S01]  /*1f10*/  LEA.HI.X R33, R30, UR19, R33, 0x2, P0 ;  /* 0x000000131e217c11 */ /* 0x000fe200080f1421 */
[----:B------:R-:W-:Y:S01]  /*1f20*/  IMAD.MOV.U32 R30, RZ, RZ, R42 ;  /* 0x000000ffff1e7224 */ /* 0x000fe200078e002a */
[----:B------:R-:W-:Y:S01]  /*1f30*/  IADD3 R45, PT, PT, R45, UR7, RZ ;  /* 0x000000072d2d7c10 */ /* 0x000fe2000fffe0ff */
[----:B------:R-:W-:Y:S02]  /*1f40*/  IMAD.WIDE.U32 R46, R46, UR12, R38 ;  /* 0x0000000c2e2e7c25 */ /* 0x000fe4000f8e0026 */
[----:B------:R-:W4:Y:S02]  /*1f50*/  LDG.E R49, desc[UR10][R32.64] ;  /* 0x0000000a20317981 */ /* 0x000f24000c1e1900 */
[----:B------:R-:W-:Y:S01]  /*1f60*/  IMAD.WIDE.U32 R30, R48, UR14, R30 ;  /* 0x0000000e301e7c25 */ /* 0x000fe2000f8e001e */
[----:B------:R-:W-:-:S03]  /*1f70*/  IADD3 R47, PT, PT, R47, UR7, RZ ;  /* 0x000000072f2f7c10 */ /* 0x000fc6000fffe0ff */
[----:B------:R-:W-:Y:S01]  /*1f80*/  VIADD R31, R31, UR6 ;  /* 0x000000061f1f7c36 */ /* 0x000fe20008000000 */
[----:B------:R-:W-:Y:S01]  /*1f90*/  LEA R38, P0, R30, UR18, 0x2 ;  /* 0x000000121e267c11 */ /* 0x000fe2000f8010ff */
[----:B------:R-:W-:-:S03]  /*1fa0*/  IMAD.WIDE.U32 R34, R48, UR14, R34 ;  /* 0x0000000e30227c25 */ /* 0x000fc6000f8e0022 */
[----:B------:R-:W-:Y:S01]  /*1fb0*/  LEA.HI.X R39, R30, UR19, R31, 0x2, P0 ;  /* 0x000000131e277c11 */ /* 0x000fe200080f141f */
[----:B------:R-:W-:Y:S01]  /*1fc0*/  IMAD.WIDE.U32 R36, R48, UR14, R36 ;  /* 0x0000000e30247c25 */ /* 0x000fe2000f8e0024 */
[----:B------:R-:W-:Y:S02]  /*1fd0*/  IADD3 R31, PT, PT, R35, UR6, RZ ;  /* 0x00000006231f7c10 */ /* 0x000fe4000fffe0ff */
[----:B------:R-:W-:Y:S01]  /*1fe0*/  LEA R30, P0, R34, UR18, 0x2 ;  /* 0x00000012221e7c11 */ /* 0x000fe2000f8010ff */
[----:B------:R-:W-:Y:S01]  /*1ff0*/  IMAD.WIDE.U32 R44, R48, UR14, R44 ;  /* 0x0000000e302c7c25 */ /* 0x000fe2000f8e002c */
[----:B------:R-:W-:Y:S02]  /*2000*/  IADD3 R35, PT, PT, R37, UR6, RZ ;  /* 0x0000000625237c10 */ /* 0x000fe4000fffe0ff */
[----:B------:R-:W-:Y:S01]  /*2010*/  LEA R42, P1, R36, UR18, 0x2 ;  /* 0x00000012242a7c11 */ /* 0x000fe2000f8210ff */
[----:B------:R-:W-:Y:S01]  /*2020*/  IMAD.WIDE.U32 R46, R48, UR14, R46 ;  /* 0x0000000e302e7c25 */ /* 0x000fe2000f8e002e */
[----:B------:R-:W-:-:S02]  /*2030*/  LEA.HI.X R31, R34, UR19, R31, 0x2, P0 ;  /* 0x00000013221f7c11 */ /* 0x000fc400080f141f */
[----:B------:R-:W-:Y:S01]  /*2040*/  LEA.HI.X R43, R36, UR19, R35, 0x2, P1 ;  /* 0x00000013242b7c11 */ /* 0x000fe200088f1423 */
[----:B------:R-:W-:Y:S01]  /*2050*/  VIADD R35, R45, UR6 ;  /* 0x000000062d237c36 */ /* 0x000fe20008000000 */
[----:B------:R-:W-:Y:S01]  /*2060*/  LEA R36, P0, R44, UR18, 0x2 ;  /* 0x000000122c247c11 */ /* 0x000fe2000f8010ff */
[----:B------:R-:W5:Y:S01]  /*2070*/  LDG.E R60, desc[UR10][R30.64] ;  /* 0x0000000a1e3c7981 */ /* 0x000f62000c1e1900 */
[----:B------:R-:W-:Y:S02]  /*2080*/  IADD3 R45, PT, PT, R47, UR6, RZ ;  /* 0x000000062f2d7c10 */ /* 0x000fe4000fffe0ff */
[----:B------:R-:W-:Y:S02]  /*2090*/  LEA R34, P1, R46, UR18, 0x2 ;  /* 0x000000122e227c11 */ /* 0x000fe4000f8210ff */
[----:B------:R-:W-:Y:S02]  /*20a0*/  LEA.HI.X R37, R44, UR19, R35, 0x2, P0 ;  /* 0x000000132c257c11 */ /* 0x000fe400080f1423 */
[----:B------:R-:W-:-:S02]  /*20b0*/  LEA.HI.X R35, R46, UR19, R45, 0x2, P1 ;  /* 0x000000132e237c11 */ /* 0x000fc400088f142d */
[----:B------:R-:W3:Y:S04]  /*20c0*/  LDG.E R45, desc[UR10][R42.64] ;  /* 0x0000000a2a2d7981 */ /* 0x000ee8000c1e1900 */
[----:B------:R-:W2:Y:S04]  /*20d0*/  LDG.E R44, desc[UR10][R34.64] ;  /* 0x0000000a222c7981 */ /* 0x000ea8000c1e1900 */
[----:B------:R-:W4:Y:S04]  /*20e0*/  LDG.E R50, desc[UR10][R36.64] ;  /* 0x0000000a24327981 */ /* 0x000f28000c1e1900 */
[----:B------:R-:W4:Y:S01]  /*20f0*/  LDG.E R46, desc[UR10][R38.64] ;  /* 0x0000000a262e7981 */ /* 0x000f22000c1e1900 */
[C---:B---3--:R-:W-:Y:S01]  /*2100*/  FMUL.FTZ R45, R3.reuse, R45 ;  /* 0x0000002d032d7220 */ /* 0x048fe20000410000 */
[----:B--2---:R-:W-:-:S03]  /*2110*/  FMUL.FTZ R44, R3, R44 ;  /* 0x0000002c032c7220 */ /* 0x004fc60000410000 */
[C---:B-----5:R-:W-:Y:S01]  /*2120*/  FFMA.FTZ R60, R51.reuse, R60, R45 ;  /* 0x0000003c333c7223 */ /* 0x060fe2000001002d */
[----:B------:R-:W-:Y:S02]  /*2130*/  IMAD.MOV.U32 R45, RZ, RZ, R9 ;  /* 0x000000ffff2d7224 */ /* 0x000fe400078e0009 */
[----:B----4-:R-:W-:Y:S01]  /*2140*/  FFMA.FTZ R50, R51, R50, R44 ;  /* 0x0000003233327223 */ /* 0x010fe2000001002c */
[----:B------:R-:W-:Y:S01]  /*2150*/  MOV R44, R24 ;  /* 0x00000018002c7202 */ /* 0x000fe20000000f00 */
[----:B------:R-:W-:-:S04]  /*2160*/  FMUL.FTZ R46, R3, R46 ;  /* 0x0000002e032e7220 */ /* 0x000fc80000410000 */
[----:B------:R-:W-:Y:S01]  /*2170*/  FFMA.FTZ R49, R51, R49, R46 ;  /* 0x0000003133317223 */ /* 0x000fe2000001002e */
[----:B------:R-:W-:-:S04]  /*2180*/  IMAD.WIDE.U32 R46, R48, UR14, R44 ;  /* 0x0000000e302e7c25 */ /* 0x000fc8000f8e002c */
[C---:B------:R-:W-:Y:S01]  /*2190*/  FMUL.FTZ R44, R2.reuse, R50 ;  /* 0x00000032022c7220 */ /* 0x040fe20000410000 */
[----:B------:R-:W-:Y:S01]  /*21a0*/  FADD.FTZ R50, -R2, 1 ;  /* 0x3f80000002327421 */ /* 0x000fe20000010100 */
[----:B------:R-:W-:-:S03]  /*21b0*/  IADD3 R45, PT, PT, R47, UR6, RZ ;  /* 0x000000062f2d7c10 */ /* 0x000fc6000fffe0ff */
[----:B------:R-:W-:Y:S01]  /*21c0*/  FFMA.FTZ R60, R50, R60, R44 ;  /* 0x0000003c323c7223 */ /* 0x000fe2000001002c */
[----:B------:R-:W-:-:S04]  /*21d0*/  LEA R44, P0, R46, UR18, 0x2 ;  /* 0x000000122e2c7c11 */ /* 0x000fc8000f8010ff */
[----:B------:R-:W-:-:S05]  /*21e0*/  LEA.HI.X R45, R46, UR19, R45, 0x2, P0 ;  /* 0x000000132e2d7c11 */ /* 0x000fca00080f142d */
[----:B------:R-:W2:Y:S01]  /*21f0*/  LDG.E R46, desc[UR10][R44.64] ;  /* 0x0000000a2c2e7981 */ /* 0x000ea2000c1e1900 */
[----:B------:R-:W-:Y:S01]  /*2200*/  FMUL.FTZ R53, R3, R53 ;  /* 0x0000003503357220 */ /* 0x000fe20000410000 */
[----:B------:R-:W-:Y:S01]  /*2210*/  FMUL.FTZ R49, R2, R49 ;  /* 0x0000003102317220 */ /* 0x000fe20000410000 */
[----:B------:R-:W-:Y:S01]  /*2220*/  FADD.FTZ R47, -R0, 1 ;  /* 0x3f800000002f7421 */ /* 0x000fe20000010100 */
[----:B------:R-:W-:Y:S02]  /*2230*/  USHF.L.U32 UR7, UR14, 0x2, URZ ;  /* 0x000000020e077899 */ /* 0x000fe400080006ff */
[----:B------:R-:W-:-:S04]  /*2240*/  USHF.L.U64.HI UR6, UR14, 0x2, UR15 ;  /* 0x000000020e067899 */ /* 0x000fc8000801020f */
[----:B------:R-:W-:Y:S02]  /*2250*/  IADD3 R34, P1, PT, R34, UR7, RZ ;  /* 0x0000000722227c10 */ /* 0x000fe4000ff3e0ff */
[----:B------:R-:W-:Y:S02]  /*2260*/  IADD3 R36, P2, PT, R36, UR7, RZ ;  /* 0x0000000724247c10 */ /* 0x000fe4000ff5e0ff */
[----:B------:R-:W-:Y:S02]  /*2270*/  IADD3.X R35, PT, PT, R35, UR6, RZ, P1, !PT ;  /* 0x0000000623237c10 */ /* 0x000fe40008ffe4ff */
[----:B------:R-:W-:Y:S02]  /*2280*/  IADD3 R30, P1, PT, R30, UR7, RZ ;  /* 0x000000071e1e7c10 */ /* 0x000fe4000ff3e0ff */
[----:B------:R-:W-:Y:S02]  /*2290*/  IADD3.X R37, PT, PT, R37, UR6, RZ, P2, !PT ;  /* 0x0000000625257c10 */ /* 0x000fe400097fe4ff */
[----:B------:R-:W-:Y:S01]  /*22a0*/  IADD3.X R31, PT, PT, R31, UR6, RZ, P1, !PT ;  /* 0x000000061f1f7c10 */ /* 0x000fe20008ffe4ff */
[----:B--2---:R-:W-:Y:S01]  /*22b0*/  FFMA.FTZ R46, R46, R51, R53 ;  /* 0x000000332e2e7223 */ /* 0x004fe20000010035 */
[----:B------:R-:W-:-:S03]  /*22c0*/  FMUL.FTZ R53, R0, R60 ;  /* 0x0000003c00357220 */ /* 0x000fc60000410000 */
[----:B------:R-:W-:-:S04]  /*22d0*/  FFMA.FTZ R46, R46, R50, R49 ;  /* 0x000000322e2e7223 */ /* 0x000fc80000010031 */
[----:B------:R-:W-:Y:S01]  /*22e0*/  FFMA.FTZ R53, R46, R47, R53 ;  /* 0x0000002f2e357223 */ /* 0x000fe20000010035 */
[----:B------:R-:W-:Y:S01]  /*22f0*/  MOV R46, R22 ;  /* 0x00000016002e7202 */ /* 0x000fe20000000f00 */
[----:B------:R-:W-:-:S04]  /*2300*/  IMAD.MOV.U32 R47, RZ, RZ, R8 ;  /* 0x000000ffff2f7224 */ /* 0x000fc800078e0008 */
[----:B-1----:R-:W-:Y:S01]  /*2310*/  IMAD.WIDE.U32 R46, R48, UR16, R46 ;  /* 0x00000010302e7c25 */ /* 0x002fe2000f8e002e */
[----:B------:R-:W-:-:S05]  /*2320*/  MOV R48, UR5 ;  /* 0x0000000500307c02 */ /* 0x000fca0008000f00 */
[----:B------:R-:W-:Y:S01]  /*2330*/  IMAD R47, R48, UR17, R47 ;  /* 0x00000011302f7c24 */ /* 0x000fe2000f8e022f */
[----:B------:R-:W-:-:S04]  /*2340*/  LEA R48, P0, R46, UR20, 0x2 ;  /* 0x000000142e307c11 */ /* 0x000fc8000f8010ff */
[----:B------:R-:W-:Y:S02]  /*2350*/  LEA.HI.X R49, R46, UR21, R47, 0x2, P0 ;  /* 0x000000152e317c11 */ /* 0x000fe400080f142f */
[----:B------:R-:W-:-:S04]  /*2360*/  IADD3 R40, P0, PT, R40, UR7, RZ ;  /* 0x0000000728287c10 */ /* 0x000fc8000ff1e0ff */
[----:B------:R-:W-:Y:S02]  /*2370*/  IADD3.X R41, PT, PT, R41, UR6, RZ, P0, !PT ;  /* 0x0000000629297c10 */ /* 0x000fe400087fe4ff */
[----:B------:R-:W-:Y:S01]  /*2380*/  IADD3 R32, P0, PT, R32, UR7, RZ ;  /* 0x0000000720207c10 */ /* 0x000fe2000ff1e0ff */
[----:B------:R4:W-:Y:S03]  /*2390*/  STG.E desc[UR10][R48.64], R53 ;  /* 0x0000003530007986 */ /* 0x0009e6000c10190a */
[----:B------:R-:W-:Y:S01]  /*23a0*/  IADD3.X R33, PT, PT, R33, UR6, RZ, P0, !PT ;  /* 0x0000000621217c10 */ /* 0x000fe200087fe4ff */
[----:B------:R-:W2:Y:S01]  /*23b0*/  LDG.E R40, desc[UR10][R40.64] ;  /* 0x0000000a28287981 */ /* 0x000ea2000c1e1900 */
[----:B------:R-:W-:-:S03]  /*23c0*/  IADD3 R38, P0, PT, R38, UR7, RZ ;  /* 0x0000000726267c10 */ /* 0x000fc6000ff1e0ff */
[----:B------:R-:W3:Y:S01]  /*23d0*/  LDG.E R36, desc[UR10][R36.64] ;  /* 0x0000000a24247981 */ /* 0x000ee2000c1e1900 */
[----:B------:R-:W-:-:S03]  /*23e0*/  IADD3.X R39, PT, PT, R39, UR6, RZ, P0, !PT ;  /* 0x0000000627277c10 */ /* 0x000fc600087fe4ff */
[----:B------:R-:W5:Y:S04]  /*23f0*/  LDG.E R30, desc[UR10][R30.64] ;  /* 0x0000000a1e1e7981 */ /* 0x000f68000c1e1900 */
[----:B------:R0:W4:Y:S04]  /*2400*/  LDG.E R41, desc[UR10][R32.64] ;  /* 0x0000000a20297981 */ /* 0x000128000c1e1900 */
[----:B------:R-:W2:Y:S01]  /*2410*/  LDG.E R38, desc[UR10][R38.64] ;  /* 0x0000000a26267981 */ /* 0x000ea2000c1e1900 */
[----:B0-----:R-:W-:-:S04]  /*2420*/  IADD3 R32, P0, PT, R42, UR7, RZ ;  /* 0x000000072a207c10 */ /* 0x001fc8000ff1e0ff */
[----:B------:R-:W-:Y:S01]  /*2430*/  IADD3.X R33, PT, PT, R43, UR6, RZ, P0, !PT ;  /* 0x000000062b217c10 */ /* 0x000fe200087fe4ff */
[----:B------:R0:W3:Y:S04]  /*2440*/  LDG.E R39, desc[UR10][R34.64] ;  /* 0x0000000a22277981 */ /* 0x0000e8000c1e1900 */
[----:B------:R1:W5:Y:S01]  /*2450*/  LDG.E R32, desc[UR10][R32.64] ;  /* 0x0000000a20207981 */ /* 0x000362000c1e1900 */
[----:B0-----:R-:W-:-:S04]  /*2460*/  IADD3 R34, P0, PT, R44, UR7, RZ ;  /* 0x000000072c227c10 */ /* 0x001fc8000ff1e0ff */
[----:B------:R-:W-:-:S05]  /*2470*/  IADD3.X R35, PT, PT, R45, UR6, RZ, P0, !PT ;  /* 0x000000062d237c10 */ /* 0x000fca00087fe4ff */
[----:B------:R0:W4:Y:S01]  /*2480*/  LDG.E R42, desc[UR10][R34.64] ;  /* 0x0000000a222a7981 */ /* 0x000122000c1e1900 */
[----:B-1----:R-:W-:Y:S01]  /*2490*/  MOV R33, UR16 ;  /* 0x0000001000217c02 */ /* 0x002fe20008000f00 */
[----:B------:R-:W-:Y:S01]  /*24a0*/  USHF.L.U64.HI UR6, UR16, 0x2, UR17 ;  /* 0x0000000210067899 */ /* 0x000fe20008010211 */
[----:B0-----:R-:W-:Y:S01]  /*24b0*/  FADD.FTZ R34, -R0, 1 ;  /* 0x3f80000000227421 */ /* 0x001fe20000010100 */
[----:B------:R-:W-:Y:S01]  /*24c0*/  UIADD3 UR5, UPT, UPT, UR5, 0x2, URZ ;  /* 0x0000000205057890 */ /* 0x000fe2000fffe0ff */
[C---:B--2---:R-:W-:Y:S01]  /*24d0*/  FMUL.FTZ R38, R3.reuse, R38 ;  /* 0x0000002603267220 */ /* 0x044fe20000410000 */
[C---:B---3--:R-:W-:Y:S01]  /*24e0*/  FMUL.FTZ R39, R3.reuse, R39 ;  /* 0x0000002703277220 */ /* 0x048fe20000410000 */
[----:B-----5:R-:W-:-:S03]  /*24f0*/  FMUL.FTZ R43, R3, R32 ;  /* 0x00000020032b7220 */ /* 0x020fc60000410000 */
[C---:B------:R-:W-:Y:S01]  /*2500*/  FFMA.FTZ R45, R51.reuse, R36, R39 ;  /* 0x00000024332d7223 */ /* 0x040fe20000010027 */
[----:B----4-:R-:W-:Y:S01]  /*2510*/  FFMA.FTZ R41, R51, R41, R38 ;  /* 0x0000002933297223 */ /* 0x010fe20000010026 */
[----:B------:R-:W-:Y:S01]  /*2520*/  FMUL.FTZ R39, R3, R40 ;  /* 0x0000002803277220 */ /* 0x000fe20000410000 */
[----:B------:R-:W-:Y:S01]  /*2530*/  FFMA.FTZ R43, R51, R30, R43 ;  /* 0x0000001e332b7223 */ /* 0x000fe2000001002b */
[C---:B------:R-:W-:Y:S01]  /*2540*/  FMUL.FTZ R45, R2.reuse, R45 ;  /* 0x0000002d022d7220 */ /* 0x040fe20000410000 */
[----:B------:R-:W-:-:S03]  /*2550*/  FMUL.FTZ R32, R2, R41 ;  /* 0x0000002902207220 */ /* 0x000fc60000410000 */
[----:B------:R-:W-:Y:S01]  /*2560*/  FFMA.FTZ R43, R50, R43, R45 ;  /* 0x0000002b322b7223 */ /* 0x000fe2000001002d */
[----:B------:R-:W-:Y:S01]  /*2570*/  LEA R30, P0, R33, R48, 0x2 ;  /* 0x00000030211e7211 */ /* 0x000fe200078010ff */
[----:B------:R-:W-:Y:S02]  /*2580*/  FFMA.FTZ R39, R51, R42, R39 ;  /* 0x0000002a33277223 */ /* 0x000fe40000010027 */
[----:B------:R-:W-:Y:S02]  /*2590*/  FMUL.FTZ R43, R0, R43 ;  /* 0x0000002b002b7220 */ /* 0x000fe40000410000 */
[----:B------:R-:W-:Y:S01]  /*25a0*/  FFMA.FTZ R32, R50, R39, R32 ;  /* 0x0000002732207223 */ /* 0x000fe20000010020 */
[----:B------:R-:W-:-:S03]  /*25b0*/  IADD3.X R31, PT, PT, R49, UR6, RZ, P0, !PT ;  /* 0x00000006311f7c10 */ /* 0x000fc600087fe4ff */
[----:B------:R-:W-:-:S05]  /*25c0*/  FFMA.FTZ R43, R34, R32, R43 ;  /* 0x00000020222b7223 */ /* 0x000fca000001002b */
[----:B------:R4:W-:Y:S01]  /*25d0*/  STG.E desc[UR10][R30.64], R43 ;  /* 0x0000002b1e007986 */ /* 0x0009e2000c10190a */
[----:B------:R-:W-:-:S04]  /*25e0*/  ULOP3.LUT UR6, UR8, 0x7ffffffe, URZ, 0xc0, !UPT ;  /* 0x7ffffffe08067892 */ /* 0x000fc8000f8ec0ff */
[----:B------:R-:W-:-:S09]  /*25f0*/  UISETP.NE.AND UP0, UPT, UR5, UR6, UPT ;  /* 0x000000060500728c */ /* 0x000fd2000bf05270 */
[----:B----4-:R-:W-:Y:S05]  /*2600*/  BRA.U UP0, `(.L_x_257) ;  /* 0xfffffff500b87547 */ /* 0x010fea000b83ffff */
[----:B------:R-:W-:-:S05]  /*2610*/  UMOV UR7, URZ ;  /* 0x000000ff00077c82 */ /* 0x000fca0008000000 */
.L_x_256:
[----:B------:R-:W-:-:S04]  /*2620*/  ULOP3.LUT UR5, UR8, 0x1, URZ, 0xc0, !UPT ;  /* 0x0000000108057892 */ /* 0x000fc8000f8ec0ff */
[----:B------:R-:W-:-:S09]  /*2630*/  UISETP.NE.U32.AND UP0, UPT, UR5, 0x1, UPT ;  /* 0x000000010500788c */ /* 0x000fd2000bf05070 */
[----:B------:R-:W-:Y:S05]  /*2640*/  BRA.U UP0, `(.L_x_258) ;  /* 0x0000000500907547 */ /* 0x000fea000b800000 */
[----:B------:R-:W-:Y:S01]  /*2650*/  IMAD.MOV.U32 R42, RZ, RZ, R24 ;  /* 0x000000ffff2a7224 */ /* 0x000fe200078e0018 */
[----:B------:R-:W-:Y:S01]  /*2660*/  MOV R39, R11 ;  /* 0x0000000b00277202 */ /* 0x000fe20000000f00 */
[----:B------:R-:W0:Y:S01]  /*2670*/  LDC.64 R24, c[0x0][0x3d0] ;  /* 0x0000f400ff187b82 */ /* 0x000e220000000a00 */
[----:B------:R-:W-:Y:S01]  /*2680*/  IMAD.MOV.U32 R41, RZ, RZ, R10 ;  /* 0x000000ffff297224 */ /* 0x000fe200078e000a */
[----:B------:R-:W-:Y:S01]  /*2690*/  MOV R30, R12 ;  /* 0x0000000c001e7202 */ /* 0x000fe20000000f00 */
[----:B------:R-:W-:Y:S01]  /*26a0*/  IMAD.U32 R32, RZ, RZ, UR4 ;  /* 0x00000004ff207e24 */ /* 0x000fe2000f8e00ff */
[----:B------:R-:W-:Y:S01]  /*26b0*/  MOV R31, R4 ;  /* 0x00000004001f7202 */ /* 0x000fe20000000f00 */
[----:B------:R-:W1:Y:S01]  /*26c0*/  LDCU.64 UR8, c[0x0][0x398] ;  /* 0x00007300ff0877ac */ /* 0x000e620008000a00 */
[----:B------:R-:W-:Y:S01]  /*26d0*/  MOV R10, R16 ;  /* 0x00000010000a7202 */ /* 0x000fe20000000f00 */
[----:B------:R-:W-:Y:S01]  /*26e0*/  IMAD.MOV.U32 R27, RZ, RZ, R5 ;  /* 0x000000ffff1b7224 */ /* 0x000fe200078e0005 */
[----:B------:R-:W-:Y:S01]  /*26f0*/  MOV R11, R6 ;  /* 0x00000006000b7202 */ /* 0x000fe20000000f00 */
[C---:B------:R-:W-:Y:S01]  /*2700*/  IMAD.WIDE.U32 R44, R32.reuse, UR12, R30 ;  /* 0x0000000c202c7c25 */ /* 0x040fe2000f8e001e */
[----:B------:R-:W-:Y:S01]  /*2710*/  MOV R40, R26 ;  /* 0x0000001a00287202 */ /* 0x000fe20000000f00 */
[----:B------:R-:W-:Y:S01]  /*2720*/  UIMAD UR5, UR4, UR13, URZ ;  /* 0x0000000d040572a4 */ /* 0x000fe2000f8e02ff */
[----:B------:R-:W-:Y:S01]  /*2730*/  MOV R38, R28 ;  /* 0x0000001c00267202 */ /* 0x000fe20000000f00 */
[----:B------:R-:W-:Y:S01]  /*2740*/  IMAD.WIDE.U32 R30, R32, UR12, R10 ;  /* 0x0000000c201e7c25 */ /* 0x000fe2000f8e000a */
[----:B------:R-:W-:-:S02]  /*2750*/  MOV R29, R7 ;  /* 0x00000007001d7202 */ /* 0x000fc40000000f00 */
[----:B------:R-:W-:Y:S01]  /*2760*/  MOV R26, R18 ;  /* 0x00000012001a7202 */ /* 0x000fe20000000f00 */
[----:B------:R-:W-:Y:S01]  /*2770*/  IMAD.MOV.U32 R28, RZ, RZ, R20 ;  /* 0x000000ffff1c7224 */ /* 0x000fe200078e0014 */
[----:B------:R-:W-:Y:S01]  /*2780*/  MOV R11, R52 ;  /* 0x00000034000b7202 */ /* 0x000fe20000000f00 */
[----:B------:R-:W-:Y:S01]  /*2790*/  IMAD.MOV.U32 R10, RZ, RZ, R14 ;  /* 0x000000ffff0a7224 */ /* 0x000fe200078e000e */
[----:B------:R-:W-:Y:S01]  /*27a0*/  MOV R43, R9 ;  /* 0x00000009002b7202 */ /* 0x000fe20000000f00 */
[C---:B------:R-:W-:Y:S01]  /*27b0*/  IMAD.WIDE.U32 R36, R32.reuse, UR12, R28 ;  /* 0x0000000c20247c25 */ /* 0x040fe2000f8e001c */
[----:B------:R-:W-:Y:S02]  /*27c0*/  IADD3 R45, PT, PT, R45, UR5, RZ ;  /* 0x000000052d2d7c10 */ /* 0x000fe4000fffe0ff */
[----:B------:R-:W-:Y:S01]  /*27d0*/  IADD3 R31, PT, PT, R31, UR5, RZ ;  /* 0x000000051f1f7c10 */ /* 0x000fe2000fffe0ff */
[----:B------:R-:W-:-:S04]  /*27e0*/  IMAD.WIDE.U32 R34, R32, UR12, R26 ;  /* 0x0000000c20227c25 */ /* 0x000fc8000f8e001a */
[----:B------:R-:W-:Y:S01]  /*27f0*/  IMAD.WIDE.U32 R32, R32, UR12, R10 ;  /* 0x0000000c20207c25 */ /* 0x000fe2000f8e000a */
[----:B------:R-:W-:-:S03]  /*2800*/  IADD3 R35, PT, PT, R35, UR5, RZ ;  /* 0x0000000523237c10 */ /* 0x000fc6000fffe0ff */
[C---:B0-----:R-:W-:Y:S02]  /*2810*/  IMAD R10, R24.reuse, UR7, RZ ;  /* 0x00000007180a7c24 */ /* 0x041fe4000f8e02ff */
[----:B------:R-:W-:-:S04]  /*2820*/  IMAD.WIDE.U32 R40, R24, UR6, R40 ;  /* 0x0000000618287c25 */ /* 0x000fc8000f8e0028 */
[----:B------:R-:W-:Y:S01]  /*2830*/  IMAD R25, R25, UR6, R10 ;  /* 0x0000000619197c24 */ /* 0x000fe2000f8e020a */
[----:B-1----:R-:W-:Y:S01]  /*2840*/  LEA R26, P1, R40, UR8, 0x2 ;  /* 0x00000008281a7c11 */ /* 0x002fe2000f8210ff */
[----:B------:R-:W-:-:S03]  /*2850*/  IMAD.WIDE.U32 R38, R24, UR6, R38 ;  /* 0x0000000618267c25 */ /* 0x000fc6000f8e0026 */
[C---:B------:R-:W-:Y:S01]  /*2860*/  IADD3 R11, PT, PT, R25.reuse, R41, RZ ;  /* 0x00000029190b7210 */ /* 0x040fe20007ffe0ff */
[----:B------:R-:W-:Y:S01]  /*2870*/  IMAD.WIDE.U32 R42, R24, UR6, R42 ;  /* 0x00000006182a7c25 */ /* 0x000fe2000f8e002a */
[----:B------:R-:W-:Y:S02]  /*2880*/  LEA R10, P2, R38, UR8, 0x2 ;  /* 0x00000008260a7c11 */ /* 0x000fe4000f8410ff */
[----:B------:R-:W-:Y:S01]  /*2890*/  LEA.HI.X R27, R40, UR9, R11, 0x2, P1 ;  /* 0x00000009281b7c11 */ /* 0x000fe200088f140b */
[----:B------:R-:W-:Y:S01]  /*28a0*/  IMAD.IADD R23, R25, 0x1, R39 ;  /* 0x0000000119177824 */ /* 0x000fe200078e0227 */
[----:B------:R-:W-:Y:S01]  /*28b0*/  LEA R28, P0, R42, UR8, 0x2 ;  /* 0x000000082a1c7c11 */ /* 0x000fe2000f8010ff */
[----:B------:R-:W-:Y:S01]  /*28c0*/  VIADD R37, R37, UR5 ;  /* 0x0000000525257c36 */ /* 0x000fe20008000000 */
[----:B------:R-:W-:Y:S01]  /*28d0*/  IADD3 R9, PT, PT, R43, R25, RZ ;  /* 0x000000192b097210 */ /* 0x000fe20007ffe0ff */
[----:B------:R-:W-:Y:S01]  /*28e0*/  IMAD.WIDE.U32 R44, R24, UR6, R44 ;  /* 0x00000006182c7c25 */ /* 0x000fe2000f8e002c */
[----:B------:R-:W-:Y:S01]  /*28f0*/  LEA.HI.X R11, R38, UR9, R23, 0x2, P2 ;  /* 0x00000009260b7c11 */ /* 0x000fe200090f1417 */
[----:B------:R-:W2:Y:S01]  /*2900*/  LDG.E R26, desc[UR10][R26.64] ;  /* 0x0000000a1a1a7981 */ /* 0x000ea2000c1e1900 */
[----:B------:R-:W-:Y:S01]  /*2910*/  LEA.HI.X R29, R42, UR9, R9, 0x2, P0 ;  /* 0x000000092a1d7c11 */ /* 0x000fe200080f1409 */
[----:B------:R-:W-:Y:S01]  /*2920*/  VIADD R33, R33, UR5 ;  /* 0x0000000521217c36 */ /* 0x000fe20008000000 */
[C---:B------:R-:W-:Y:S01]  /*2930*/  IADD3 R9, PT, PT, R25.reuse, R45, RZ ;  /* 0x0000002d19097210 */ /* 0x040fe20007ffe0ff */
[----:B------:R-:W-:Y:S01]  /*2940*/  IMAD.WIDE.U32 R38, R24, UR6, R36 ;  /* 0x0000000618267c25 */ /* 0x000fe2000f8e0024 */
[----:B------:R-:W-:Y:S01]  /*2950*/  LEA R36, P0, R44, UR8, 0x2 ;  /* 0x000000082c247c11 */ /* 0x000fe2000f8010ff */
[----:B------:R-:W3:Y:S02]  /*2960*/  LDG.E R28, desc[UR10][R28.64] ;  /* 0x0000000a1c1c7981 */ /* 0x000ee4000c1e1900 */
[----:B------:R-:W-:Y:S01]  /*2970*/  IMAD.WIDE.U32 R32, R24, UR6, R32 ;  /* 0x0000000618207c25 */ /* 0x000fe2000f8e0020 */
[----:B------:R-:W-:Y:S01]  /*2980*/  LEA.HI.X R37, R44, UR9, R9, 0x2, P0 ;  /* 0x000000092c257c11 */ /* 0x000fe200080f1409 */
[----:B------:R-:W4:Y:S01]  /*2990*/  LDG.E R10, desc[UR10][R10.64] ;  /* 0x0000000a0a0a7981 */ /* 0x000f22000c1e1900 */
[C---:B------:R-:W-:Y:S01]  /*29a0*/  IADD3 R23, PT, PT, R25.reuse, R39, RZ ;  /* 0x0000002719177210 */ /* 0x040fe20007ffe0ff */
[----:B------:R-:W-:Y:S01]  /*29b0*/  IMAD.WIDE.U32 R34, R24, UR6, R34 ;  /* 0x0000000618227c25 */ /* 0x000fe2000f8e0022 */
[----:B------:R-:W-:Y:S01]  /*29c0*/  IADD3 R33, PT, PT, R25, R33, RZ ;  /* 0x0000002119217210 */ /* 0x000fe20007ffe0ff */
[----:B------:R-:W5:Y:S01]  /*29d0*/  LDG.E R36, desc[UR10][R36.64] ;  /* 0x0000000a24247981 */ /* 0x000f62000c1e1900 */
[----:B------:R-:W-:Y:S01]  /*29e0*/  LEA R44, P3, R32, UR8, 0x2 ;  /* 0x00000008202c7c11 */ /* 0x000fe2000f8610ff */
[----:B------:R-:W-:Y:S01]  /*29f0*/  IMAD.WIDE.U32 R30, R24, UR6, R30 ;  /* 0x00000006181e7c25 */ /* 0x000fe2000f8e001e */
[----:B------:R-:W-:-:S02]  /*2a00*/  LEA R40, P1, R34, UR8, 0x2 ;  /* 0x0000000822287c11 */ /* 0x000fc4000f8210ff */
[----:B------:R-:W-:Y:S01]  /*2a10*/  LEA.HI.X R45, R32, UR9, R33, 0x2, P3 ;  /* 0x00000009202d7c11 */ /* 0x000fe200098f1421 */
[C---:B------:R-:W-:Y:S01]  /*2a20*/  IMAD.IADD R9, R25.reuse, 0x1, R35 ;  /* 0x0000000119097824 */ /* 0x040fe200078e0223 */
[----:B------:R-:W-:Y:S02]  /*2a30*/  IADD3 R31, PT, PT, R25, R31, RZ ;  /* 0x0000001f191f7210 */ /* 0x000fe40007ffe0ff */
[----:B------:R-:W-:Y:S01]  /*2a40*/  LEA R42, P2, R30, UR8, 0x2 ;  /* 0x000000081e2a7c11 */ /* 0x000fe2000f8410ff */
[----:B------:R-:W4:Y:S01]  /*2a50*/  LDG.E R44, desc[UR10][R44.64] ;  /* 0x0000000a2c2c7981 */ /* 0x000f22000c1e1900 */
[----:B------:R-:W-:Y:S02]  /*2a60*/  LEA R24, P0, R38, UR8, 0x2 ;  /* 0x0000000826187c11 */ /* 0x000fe4000f8010ff */
[----:B------:R-:W-:Y:S02]  /*2a70*/  LEA.HI.X R41, R34, UR9, R9, 0x2, P1 ;  /* 0x0000000922297c11 */ /* 0x000fe400088f1409 */
[----:B------:R-:W-:-:S02]  /*2a80*/  LEA.HI.X R43, R30, UR9, R31, 0x2, P2 ;  /* 0x000000091e2b7c11 */ /* 0x000fc400090f141f */
[----:B------:R-:W-:Y:S01]  /*2a90*/  LEA.HI.X R25, R38, UR9, R23, 0x2, P0 ;  /* 0x0000000926197c11 */ /* 0x000fe200080f1417 */
[----:B------:R-:W4:Y:S01]  /*2aa0*/  LDG.E R40, desc[UR10][R40.64] ;  /* 0x0000000a28287981 */ /* 0x000f22000c1e1900 */
[----:B------:R-:W0:Y:S01]  /*2ab0*/  LDC.64 R30, c[0x0][0x428] ;  /* 0x00010a00ff1e7b82 */ /* 0x000e220000000a00 */
[----:B------:R-:W-:Y:S01]  /*2ac0*/  IMAD.MOV.U32 R9, RZ, RZ, R8 ;  /* 0x000000ffff097224 */ /* 0x000fe200078e0008 */
[----:B------:R-:W1:Y:S01]  /*2ad0*/  LDCU.64 UR8, c[0x0][0x3f0] ;  /* 0x00007e00ff0877ac */ /* 0x000e620008000a00 */
[----:B------:R-:W4:Y:S04]  /*2ae0*/  LDG.E R42, desc[UR10][R42.64] ;  /* 0x0000000a2a2a7981 */ /* 0x000f28000c1e1900 */
[----:B------:R1:W4:Y:S01]  /*2af0*/  LDG.E R24, desc[UR10][R24.64] ;  /* 0x0000000a18187981 */ /* 0x000322000c1e1900 */
[----:B------:R-:W-:Y:S01]  /*2b00*/  MOV R8, R22 ;  /* 0x0000001600087202 */ /* 0x000fe20000000f00 */
[----:B------:R-:W-:Y:S01]  /*2b10*/  FADD.FTZ R22, -R3, 1 ;  /* 0x3f80000003167421 */ /* 0x000fe20000010100 */
[----:B-1----:R-:W-:-:S03]  /*2b20*/  FADD.FTZ R25, -R2, 1 ;  /* 0x3f80000002197421 */ /* 0x002fc60000010100 */
[----:B0-----:R-:W-:-:S04]  /*2b30*/  IMAD.WIDE.U32 R8, R30, UR6, R8 ;  /* 0x000000061e087c25 */ /* 0x001fc8000f8e0008 */
[----:B--2---:R-:W-:-:S04]  /*2b40*/  FMUL.FTZ R23, R3, R26 ;  /* 0x0000001a03177220 */ /* 0x004fc80000410000 */
[----:B---3--:R-:W-:Y:S01]  /*2b50*/  FFMA.FTZ R23, R28, R22, R23 ;  /* 0x000000161c177223 */ /* 0x008fe20000010017 */
[----:B-----5:R-:W-:-:S04]  /*2b60*/  FMUL.FTZ R11, R3, R36 ;  /* 0x00000024030b7220 */ /* 0x020fc80000410000 */
[----:B----4-:R-:W-:Y:S01]  /*2b70*/  FFMA.FTZ R11, R10, R22, R11 ;  /* 0x000000160a0b7223 */ /* 0x010fe2000001000b */
[C---:B------:R-:W-:Y:S01]  /*2b80*/  FMUL.FTZ R29, R3.reuse, R44 ;  /* 0x0000002c031d7220 */ /* 0x040fe20000410000 */
[----:B------:R-:W-:-:S03]  /*2b90*/  FMUL.FTZ R27, R3, R40 ;  /* 0x00000028031b7220 */ /* 0x000fc60000410000 */
[-C--:B------:R-:W-:Y:S01]  /*2ba0*/  FFMA.FTZ R29, R42, R22.reuse, R29 ;  /* 0x000000162a1d7223 */ /* 0x080fe2000001001d */
[----:B------:R-:W-:Y:S01]  /*2bb0*/  FFMA.FTZ R24, R24, R22, R27 ;  /* 0x0000001618187223 */ /* 0x000fe2000001001b */
[----:B------:R-:W-:Y:S02]  /*2bc0*/  IMAD R22, R30, UR7, RZ ;  /* 0x000000071e167c24 */ /* 0x000fe4000f8e02ff */
[C---:B------:R-:W-:Y:S01]  /*2bd0*/  FMUL.FTZ R29, R2.reuse, R29 ;  /* 0x0000001d021d7220 */ /* 0x040fe20000410000 */
[----:B------:R-:W-:Y:S01]  /*2be0*/  FMUL.FTZ R10, R2, R11 ;  /* 0x0000000b020a7220 */ /* 0x000fe20000410000 */
[----:B------:R-:W-:Y:S02]  /*2bf0*/  IMAD R31, R31, UR6, R22 ;  /* 0x000000061f1f7c24 */ /* 0x000fe4000f8e0216 */
[-C--:B------:R-:W-:Y:S01]  /*2c00*/  FFMA.FTZ R29, R24, R25.reuse, R29 ;  /* 0x00000019181d7223 */ /* 0x080fe2000001001d */
[----:B------:R-:W-:Y:S01]  /*2c10*/  FFMA.FTZ R23, R23, R25, R10 ;  /* 0x0000001917177223 */ /* 0x000fe2000001000a */
[----:B------:R-:W-:Y:S01]  /*2c20*/  FADD.FTZ R24, -R0, 1 ;  /* 0x3f80000000187421 */ /* 0x000fe20000010100 */
[----:B------:R-:W-:Y:S01]  /*2c30*/  LEA R10, P0, R8, UR8, 0x2 ;  /* 0x00000008080a7c11 */ /* 0x000fe2000f8010ff */
[----:B------:R-:W-:Y:S01]  /*2c40*/  FMUL.FTZ R22, R0, R29 ;  /* 0x0000001d00167220 */ /* 0x000fe20000410000 */
[----:B------:R-:W-:-:S03]  /*2c50*/  IADD3 R9, PT, PT, R9, R31, RZ ;  /* 0x0000001f09097210 */ /* 0x000fc60007ffe0ff */
[----:B------:R-:W-:Y:S01]  /*2c60*/  FFMA.FTZ R23, R23, R24, R22 ;  /* 0x0000001817177223 */ /* 0x000fe20000010016 */
[----:B------:R-:W-:-:S05]  /*2c70*/  LEA.HI.X R11, R8, UR9, R9, 0x2, P0 ;  /* 0x00000009080b7c11 */ /* 0x000fca00080f1409 */
[----:B------:R0:W-:Y:S02]  /*2c80*/  STG.E desc[UR10][R10.64], R23 ;  /* 0x000000170a007986 */ /* 0x0001e4000c10190a */
.L_x_258:
[----:B------:R-:W1:Y:S01]  /*2c90*/  LDCU UR5, c[0x0][0x3a0] ;  /* 0x00007400ff0577ac */ /* 0x000e620008000800 */
[----:B------:R-:W-:-:S04]  /*2ca0*/  UIADD3 UR4, UPT, UPT, UR4, 0x1, URZ ;  /* 0x0000000104047890 */ /* 0x000fc8000fffe0ff */
[----:B-1----:R-:W-:-:S09]  /*2cb0*/  UISETP.NE.AND UP0, UPT, UR4, UR5, UPT ;  /* 0x000000050400728c */ /* 0x002fd2000bf05270 */
[----:B------:R-:W-:Y:S05]  /*2cc0*/  BRA.U UP0, `(.L_x_259) ;  /* 0xffffffed00847547 */ /* 0x000fea000b83ffff */
[----:B------:R-:W-:Y:S05]  /*2cd0*/  EXIT ;  /* 0x000000000000794d */ /* 0x000fea0003800000 */
.L_x_260:
        /* <DEDUP_REMOVED lines=10> */
.L_x_282:


//--------------------- .text._ZN2at6native55_GLOBAL__N__c1b0da0d_22_UpSampleTrilinear3d_cu_efb54c9330upsample_trilinear3d_out_frameIddEEviT0_S3_S3_bNS_27GenericPackedTensorAccessorIKT_Lm5ENS_16DefaultPtrTraitsElEENS4_IS5_Lm5ES7_lEE --------------------------
	.section	.text._ZN2at6native55_GLOBAL__N__c1b0da0d_22_UpSampleTrilinear3d_cu_efb54c9330upsample_trilinear3d_out_frameIddEEviT0_S3_S3_bNS_27GenericPackedTensorAccessorIKT_Lm5ENS_16DefaultPtrTraitsElEENS4_IS5_Lm5ES7_lEE,"ax",@progbits
	.align	128
.text._ZN2at6native55_GLOBAL__N__c1b0da0d_22_UpSampleTrilinear3d_cu_efb54c9330upsample_trilinear3d_out_frameIddEEviT0_S3_S3_bNS_27GenericPackedTensorAccessorIKT_Lm5ENS_16DefaultPtrTraitsElEENS4_IS5_Lm5ES7_lEE:
        .type           _ZN2at6native55_GLOBAL__N__c1b0da0d_22_UpSampleTrilinear3d_cu_efb54c9330upsample_trilinear3d_out_frameIddEEviT0_S3_S3_bNS_27GenericPackedTensorAccessorIKT_Lm5ENS_16DefaultPtrTraitsElEENS4_IS5_Lm5ES7_lEE,@function
        .size           _ZN2at6native55_GLOBAL__N__c1b0da0d_22_UpSampleTrilinear3d_cu_efb54c9330upsample_trilinear3d_out_frameIddEEviT0_S3_S3_bNS_27GenericPackedTensorAccessorIKT_Lm5ENS_16DefaultPtrTraitsElEENS4_IS5_Lm5ES7_lEE,(.L_x_283 - _ZN2at6native55_GLOBAL__N__c1b0da0d_22_UpSampleTrilinear3d_cu_efb54c9330upsample_trilinear3d_out_frameIddEEviT0_S3_S3_bNS_27GenericPackedTensorAccessorIKT_Lm5ENS_16DefaultPtrTraitsElEENS4_IS5_Lm5ES7_lEE)
        .other          _ZN2at6native55_GLOBAL__N__c1b0da0d_22_UpSampleTrilinear3d_cu_efb54c9330upsample_trilinear3d_out_frameIddEEviT0_S3_S3_bNS_27GenericPackedTensorAccessorIKT_Lm5ENS_16DefaultPtrTraitsElEENS4_IS5_Lm5ES7_lEE,@"STO_CUDA_ENTRY STV_DEFAULT"
_ZN2at6native55_GLOBAL__N__c1b0da0d_22_UpSampleTrilinear3d_cu_efb54c9330upsample_trilinear3d_out_frameIddEEviT0_S3_S3_bNS_27GenericPackedTensorAccessorIKT_Lm5ENS_16DefaultPtrTraitsElEENS4_IS5_Lm5ES7_lEE:
        /* <DEDUP_REMOVED lines=10> */
[----:B------:R-:W1:Y:S06]  /*00a0*/  LDCU UR5, c[0x0][0x3d0] ;  /* 0x00007a00ff0577ac */ /* 0x000e6c0008000800 */
[----:B------:R-:W2:Y:S01]  /*00b0*/  LDC R14, c[0x0][0x3c8] ;  /* 0x0000f200ff0e7b82 */ /* 0x000ea20000000800 */
[----:B------:R-:W3:Y:S07]  /*00c0*/  LDCU.64 UR10, c[0x0][0x358] ;  /* 0x00006b00ff0a77ac */ /* 0x000eee0008000a00 */
[----:B------:R-:W4:Y:S01]  /*00d0*/  LDC R15, c[0x0][0x3c0] ;  /* 0x0000f000ff0f7b82 */ /* 0x000f220000000800 */
        /* <DEDUP_REMOVED lines=10> */
[----:B-----5:R-:W-:-:S02]  /*0180*/  HFMA2 R2, -RZ, RZ, 0, 0 ;  /* 0x00000000ff027431 */ /* 0x020fc400000001ff */
[----:B-1----:R-:W-:-:S04]  /*0190*/  IMAD.MOV R8, RZ, RZ, -R3 ;  /* 0x000000ffff087224 */ /* 0x002fc800078e0a03 */
        /* <DEDUP_REMOVED lines=14> */
[----:B------:R0:W1:Y:S01]  /*0280*/  F2I.FTZ.U32.TRUNC.NTZ R3, R2 ;  /* 0x0000000200037305 */ /* 0x000062000021f000 */
[----:B------:R-:W-:-:S06]  /*0290*/  @P0 VIADD R10, R10, 0x1 ;  /* 0x000000010a0a0836 */ /* 0x000fcc0000000000 */
[----:B------:R-:W-:Y:S02]  /*02a0*/  @!P2 IADD3 R10, PT, PT, -R10, RZ, RZ ;  /* 0x000000ff0a0aa210 */ /* 0x000fe40007ffe1ff */
[----:B------:R-:W-:Y:S02]  /*02b0*/  @!P1 LOP3.LUT R10, RZ, R5, RZ, 0x33, !PT ;  /* 0x00000005ff0a9212 */ /* 0x000fe400078e33ff */
[----:B0-----:R-:W-:-:S03]  /*02c0*/  MOV R2, RZ ;  /* 0x000000ff00027202 */ /* 0x001fc60000000f00 */
[----:B------:R-:W-:Y:S02]  /*02d0*/  IMAD.MOV R4, RZ, RZ, -R10 ;  /* 0x000000ffff047224 */ /* 0x000fe400078e0a0a */
[----:B-1----:R-:W-:Y:S02]  /*02e0*/  IMAD.MOV R8, RZ, RZ, -R3 ;  /* 0x000000ffff087224 */ /* 0x002fe400078e0a03 */
[----:B------:R-:W-:Y:S02]  /*02f0*/  IMAD R7, R5, R4, R0 ;  /* 0x0000000405077224 */ /* 0x000fe400078e0200 */
[----:B------:R-:W-:-:S03]  /*0300*/  IMAD R5, R8, R11, RZ ;  /* 0x0000000b08057224 */ /* 0x000fc600078e02ff */
[----:B------:R-:W-:Y:S01]  /*0310*/  IABS R0, R7 ;  /* 0x0000000700007213 */ /* 0x000fe20000000000 */
[----:B------:R-:W-:-:S06]  /*0320*/  IMAD.HI.U32 R2, R3, R5, R2 ;  /* 0x0000000503027227 */ /* 0x000fcc00078e0002 */
[----:B------:R-:W-:-:S04]  /*0330*/  IMAD.HI.U32 R2, R2, R0, RZ ;  /* 0x0000000002027227 */ /* 0x000fc800078e00ff */
[----:B------:R-:W-:-:S04]  /*0340*/  IMAD.MOV R3, RZ, RZ, -R2 ;  /* 0x000000ffff037224 */ /* 0x000fc800078e0a02 */
[----:B------:R-:W-:Y:S01]  /*0350*/  IMAD R0, R11, R3, R0 ;  /* 0x000000030b007224 */ /* 0x000fe200078e0200 */
[----:B------:R-:W-:-:S04]  /*0360*/  LOP3.LUT R3, R7, R6, RZ, 0x3c, !PT ;  /* 0x0000000607037212 */ /* 0x000fc800078e3cff */
[----:B------:R-:W-:Y:S02]  /*0370*/  ISETP.GT.U32.AND P1, PT, R11, R0, PT ;  /* 0x000000000b00720c */ /* 0x000fe40003f24070 */
[----:B------:R-:W-:-:S11]  /*0380*/  ISETP.GE.AND P2, PT, R3, RZ, PT ;  /* 0x000000ff0300720c */ /* 0x000fd60003f46270 */
[----:B------:R-:W-:Y:S01]  /*0390*/  @!P1 IMAD.IADD R0, R0, 0x1, -R11 ;  /* 0x0000000100009824 */ /* 0x000fe200078e0a0b */
[----:B------:R-:W-:Y:S02]  /*03a0*/  @!P1 IADD3 R2, PT, PT, R2, 0x1, RZ ;  /* 0x0000000102029810 */ /* 0x000fe40007ffe0ff */
[----:B------:R-:W-:Y:S02]  /*03b0*/  ISETP.NE.AND P1, PT, R6, RZ, PT ;  /* 0x000000ff0600720c */ /* 0x000fe40003f25270 */
[----:B------:R-:W-:Y:S02]  /*03c0*/  ISETP.GE.U32.AND P0, PT, R0, R11, PT ;  /* 0x0000000b0000720c */ /* 0x000fe40003f06070 */
[----:B------:R-:W4:Y:S11]  /*03d0*/  LDC R0, c[0x0][0x418] ;  /* 0x00010600ff007b82 */ /* 0x000f360000000800 */
[----:B------:R-:W-:Y:S01]  /*03e0*/  @P0 VIADD R2, R2, 0x1 ;  /* 0x0000000102020836 */ /* 0x000fe20000000000 */
[----:B--2---:R-:W-:-:S03]  /*03f0*/  ISETP.NE.AND P0, PT, R14, UR4, PT ;  /* 0x000000040e007c0c */ /* 0x004fc6000bf05270 */
[----:B------:R-:W-:-:S05]  /*0400*/  IMAD.MOV.U32 R17, RZ, RZ, R2 ;  /* 0x000000ffff117224 */ /* 0x000fca00078e0002 */
[----:B------:R-:W-:Y:S02]  /*0410*/  @!P2 IADD3 R17, PT, PT, -R17, RZ, RZ ;  /* 0x000000ff1111a210 */ /* 0x000fe40007ffe1ff */
[----:B------:R-:W-:Y:S02]  /*0420*/  @!P1 LOP3.LUT R17, RZ, R6, RZ, 0x33, !PT ;  /* 0x00000006ff119212 */ /* 0x000fe400078e33ff */
[----:B----4-:R-:W-:-:S03]  /*0430*/  ISETP.NE.OR P0, PT, R15, R0, P0 ;  /* 0x000000000f00720c */ /* 0x010fc60000705670 */
[----:B------:R-:W-:Y:S01]  /*0440*/  IMAD.MOV R3, RZ, RZ, -R17 ;  /* 0x000000ffff037224 */ /* 0x000fe200078e0a11 */
[----:B------:R-:W-:-:S03]  /*0450*/  ISETP.NE.OR P0, PT, R6, UR5, P0 ;  /* 0x0000000506007c0c */ /* 0x000fc60008705670 */
[----:B------:R-:W-:-:S10]  /*0460*/  IMAD R11, R6, R3, R7 ;  /* 0x00000003060b7224 */ /* 0x000fd400078e0207 */
[----:B---3--:R-:W-:Y:S05]  /*0470*/  @P0 BRA `(.L_x_261) ;  /* 0x0000000c00ac0947 */ /* 0x008fea0003800000 */
        /* <DEDUP_REMOVED lines=13> */
[----:B------:R-:W-:Y:S01]  /*0550*/  IMAD R9, R11, UR9, R0 ;  /* 0x000000090b097c24 */ /* 0x000fe2000f8e0200 */
[----:B------:R-:W-:Y:S01]  /*0560*/  SHF.R.S32.HI R0, RZ, 0x1f, R17 ;  /* 0x0000001fff007819 */ /* 0x000fe20000011411 */
[----:B------:R-:W-:Y:S02]  /*0570*/  IMAD.IADD R3, R3, 0x1, R7 ;  /* 0x0000000103037824 */ /* 0x000fe400078e0207 */
[----:B------:R-:W-:-:S04]  /*0580*/  IMAD.WIDE.U32 R4, R11, UR8, RZ ;  /* 0x000000080b047c25 */ /* 0x000fc8000f8e00ff */
[C---:B------:R-:W-:Y:S01]  /*0590*/  IMAD R6, R0.reuse, UR4, RZ ;  /* 0x0000000400067c24 */ /* 0x040fe2000f8e02ff */
[----:B------:R-:W-:Y:S01]  /*05a0*/  IADD3 R5, PT, PT, R5, R9, RZ ;  /* 0x0000000905057210 */ /* 0x000fe20007ffe0ff */
[----:B---3--:R-:W-:Y:S02]  /*05b0*/  IMAD R0, R0, UR14, RZ ;  /* 0x0000000e00007c24 */ /* 0x008fe4000f8e02ff */
[C---:B------:R-:W-:Y:S02]  /*05c0*/  IMAD R11, R17.reuse, UR5, R6 ;  /* 0x00000005110b7c24 */ /* 0x040fe4000f8e0206 */
[----:B------:R-:W-:Y:S01]  /*05d0*/  IMAD.WIDE.U32 R6, R17, UR4, R2 ;  /* 0x0000000411067c25 */ /* 0x000fe2000f8e0002 */
[----:B------:R-:W0:Y:S02]  /*05e0*/  LDCU.64 UR4, c[0x0][0x3e8] ;  /* 0x00007d00ff0477ac */ /* 0x000e240008000a00 */
[----:B0-----:R-:W-:Y:S05]  /*05f0*/  @!P0 EXIT ;  /* 0x000000000000894d */ /* 0x001fea0003800000 */
[C---:B------:R-:W-:Y:S01]  /*0600*/  IMAD.WIDE.U32 R8, R17.reuse, UR14, R4 ;  /* 0x0000000e11087c25 */ /* 0x040fe2000f8e0004 */
[----:B------:R-:W0:Y:S01]  /*0610*/  LDC.64 R2, c[0x0][0x438] ;  /* 0x00010e00ff027b82 */ /* 0x000e220000000a00 */
[----:B------:R-:W-:Y:S02]  /*0620*/  LOP3.LUT R46, R14, 0x7, RZ, 0xc0, !PT ;  /* 0x000000070e2e7812 */ /* 0x000fe400078ec0ff */
[----:B------:R-:W-:Y:S01]  /*0630*/  IMAD R13, R17, UR15, R0 ;  /* 0x0000000f110d7c24 */ /* 0x000fe2000f8e0200 */
[----:B------:R-:W-:Y:S01]  /*0640*/  SHF.R.S32.HI R0, RZ, 0x1f, R10 ;  /* 0x0000001fff007819 */ /* 0x000fe2000001140a */
[----:B------:R-:W-:Y:S01]  /*0650*/  IMAD.IADD R7, R7, 0x1, R11 ;  /* 0x0000000107077824 */ /* 0x000fe200078e020b */
[----:B------:R-:W-:Y:S01]  /*0660*/  IADD3 R12, PT, PT, R46, -0x1, RZ ;  /* 0xffffffff2e0c7810 */ /* 0x000fe20007ffe0ff */
[----:B------:R-:W-:Y:S01]  /*0670*/  IMAD.IADD R9, R9, 0x1, R13 ;  /* 0x0000000109097824 */ /* 0x000fe200078e020d */
[----:B------:R-:W1:Y:S01]  /*0680*/  LDC.64 R4, c[0x0][0x3e0] ;  /* 0x0000f800ff047b82 */ /* 0x000e620000000a00 */
[----:B------:R-:W-:Y:S01]  /*0690*/  IMAD R11, R0, UR4, RZ ;  /* 0x00000004000b7c24 */ /* 0x000fe2000f8e02ff */
[----:B------:R-:W-:Y:S01]  /*06a0*/  ISETP.GE.U32.AND P0, PT, R12, 0x3, PT ;  /* 0x000000030c00780c */ /* 0x000fe20003f06070 */
[----:B------:R-:W-:Y:S01]  /*06b0*/  IMAD R13, R0, UR12, RZ ;  /* 0x0000000c000d7c24 */ /* 0x000fe2000f8e02ff */
[----:B------:R-:W-:Y:S01]  /*06c0*/  LOP3.LUT R0, R14, 0x7ffffff8, RZ, 0xc0, !PT ;  /* 0x7ffffff80e007812 */ /* 0x000fe200078ec0ff */
[----:B------:R-:W-:Y:S01]  /*06d0*/  IMAD R11, R10, UR5, R11 ;  /* 0x000000050a0b7c24 */ /* 0x000fe2000f8e020b */
[----:B------:R-:W-:Y:S01]  /*06e0*/  LOP3.LUT R14, R14, 0x3, RZ, 0xc0, !PT ;  /* 0x000000030e0e7812 */ /* 0x000fe200078ec0ff */
[----:B------:R-:W-:Y:S01]  /*06f0*/  IMAD.WIDE.U32 R6, R10, UR4, R6 ;  /* 0x000000040a067c25 */ /* 0x000fe2000f8e0006 */
[----:B------:R-:W-:-:S03]  /*0700*/  UMOV UR4, URZ ;  /* 0x000000ff00047c82 */ /* 0x000fc60008000000 */
[C---:B------:R-:W-:Y:S02]  /*0710*/  IMAD R13, R10.reuse, UR13, R13 ;  /* 0x0000000d0a0d7c24 */ /* 0x040fe4000f8e020d */
[----:B------:R-:W-:Y:S01]  /*0720*/  IMAD.WIDE.U32 R8, R10, UR12, R8 ;  /* 0x0000000c0a087c25 */ /* 0x000fe2000f8e0008 */
[----:B0-----:R-:W-:-:S03]  /*0730*/  SHF.L.U64.HI R16, R2, 0x6, R3 ;  /* 0x0000000602107819 */ /* 0x001fc60000010203 */
[----:B------:R-:W-:Y:S01]  /*0740*/  IMAD.MOV R15, RZ, RZ, -R0 ;  /* 0x000000ffff0f7224 */ /* 0x000fe200078e0a00 */
[C---:B------:R-:W-:Y:S01]  /*0750*/  SHF.L.U64.HI R3, R2.reuse, 0x3, R3 ;  /* 0x0000000302037819 */ /* 0x040fe20000010203 */
[----:B------:R-:W-:Y:S02]  /*0760*/  IMAD.SHL.U32 R17, R2, 0x8, RZ ;  /* 0x0000000802117824 */ /* 0x000fe400078e00ff */
[----:B------:R-:W-:Y:S02]  /*0770*/  IMAD.IADD R21, R7, 0x1, R11 ;  /* 0x0000000107157824 */ /* 0x000fe400078e020b */
[----:B------:R-:W-:Y:S01]  /*0780*/  IMAD.IADD R23, R9, 0x1, R13 ;  /* 0x0000000109177824 */ /* 0x000fe200078e020d */
[C-C-:B-1----:R-:W-:Y:S02]  /*0790*/  SHF.L.U64.HI R18, R4.reuse, 0x6, R5.reuse ;  /* 0x0000000604127819 */ /* 0x142fe40000010205 */
[C---:B------:R-:W-:Y:S02]  /*07a0*/  SHF.L.U64.HI R5, R4.reuse, 0x3, R5 ;  /* 0x0000000304057819 */ /* 0x040fe40000010205 */
[----:B------:R-:W-:-:S07]  /*07b0*/  SHF.L.U32 R19, R4, 0x3, RZ ;  /* 0x0000000304137819 */ /* 0x000fce00000006ff */
.L_x_267:
[----:B0-----:R-:W0:Y:S01]  /*07c0*/  LDCU UR5, c[0x0][0x3b8] ;  /* 0x00007700ff0577ac */ /* 0x001e220008000800 */
[----:B-1----:R-:W1:Y:S01]  /*07d0*/  LDC.64 R26, c[0x0][0x3d8] ;  /* 0x0000f600ff1a7b82 */ /* 0x002e620000000a00 */
[----:B------:R-:W-:Y:S01]  /*07e0*/  MOV R20, R6 ;  /* 0x0000000600147202 */ /* 0x000fe20000000f00 */
[----:B------:R-:W-:Y:S02]  /*07f0*/  IMAD.MOV.U32 R22, RZ, RZ, R8 ;  /* 0x000000ffff167224 */ /* 0x000fe400078e0008 */
        /* <DEDUP_REMOVED lines=15> */
.L_x_263:
[----:B-1----:R-:W-:Y:S01]  /*08f0*/  MOV R28, R22 ;  /* 0x00000016001c7202 */ /* 0x002fe20000000f00 */
[----:B------:R-:W-:-:S06]  /*0900*/  IMAD.MOV.U32 R29, RZ, RZ, R47 ;  /* 0x000000ffff1d7224 */ /* 0x000fcc00078e002f */
[----:B------:R-:W2:Y:S01]  /*0910*/  LDG.E.64 R28, desc[UR10][R28.64] ;  /* 0x0000000a1c1c7981 */ /* 0x000ea2000c1e1b00 */
[----:B------:R-:W-:Y:S01]  /*0920*/  IADD3 R36, P1, PT, R22, R19, RZ ;  /* 0x0000001316247210 */ /* 0x000fe20007f3e0ff */
[----:B------:R-:W-:Y:S01]  /*0930*/  IMAD.MOV.U32 R34, RZ, RZ, R24 ;  /* 0x000000ffff227224 */ /* 0x000fe200078e0018 */
[----:B------:R-:W-:Y:S02]  /*0940*/  MOV R35, R49 ;  /* 0x0000003100237202 */ /* 0x000fe40000000f00 */
        /* <DEDUP_REMOVED lines=19> */
[----:B-1----:R-:W-:Y:S01]  /*0a80*/  IADD3 R38, P1, PT, R34, R17, RZ ;  /* 0x0000001122267210 */ /* 0x002fe20007f3e0ff */
        /* <DEDUP_REMOVED lines=17> */
[----:B0-----:R-:W-:Y:S02]  /*0ba0*/  IADD3 R38, P1, PT, R34, R17, RZ ;  /* 0x0000001122267210 */ /* 0x001fe40007f3e0ff */
        /* <DEDUP_REMOVED lines=12> */
.L_x_262:
        /* <DEDUP_REMOVED lines=36> */
[----:B0-----:R-:W2:Y:S01]  /*0eb0*/  LDG.E.64 R28, desc[UR10][R42.64] ;  /* 0x0000000a2a1c7981 */ /* 0x001ea2000c1e1b00 */
        /* <DEDUP_REMOVED lines=10> */
[----:B-1----:R-:W2:Y:S01]  /*0f60*/  LDG.E.64 R30, desc[UR10][R40.64] ;  /* 0x0000000a281e7981 */ /* 0x002ea2000c1e1b00 */
[----:B------:R-:W-:-:S04]  /*0f70*/  IMAD.WIDE.U32 R32, R49, UR12, R24 ;  /* 0x0000000c31207c25 */ /* 0x000fc8000f8e0018 */
[----:B------:R-:W-:Y:S01]  /*0f80*/  IMAD R49, R49, UR13, R33 ;  /* 0x0000000d31317c24 */ /* 0x000fe2000f8e0221 */
[----:B------:R-:W-:Y:S01]  /*0f90*/  LEA R36, P2, R32, UR14, 0x3 ;  /* 0x0000000e20247c11 */ /* 0x000fe2000f8418ff */
[----:B------:R-:W-:-:S03]  /*0fa0*/  VIADD R45, R45, 0x4 ;  /* 0x000000042d2d7836 */ /* 0x000fc60000000000 */
[----:B------:R-:W-:-:S05]  /*0fb0*/  LEA.HI.X R37, R32, UR15, R49, 0x3, P2 ;  /* 0x0000000f20257c11 */ /* 0x000fca00090f1c31 */
[----:B--2---:R0:W-:Y:S04]  /*0fc0*/  STG.E.64 desc[UR10][R36.64], R30 ;  /* 0x0000001e24007986 */ /* 0x0041e8000c101b0a */
.L_x_265:
[----:B------:R-:W-:Y:S05]  /*0fd0*/  @!P1 BRA `(.L_x_264) ;  /* 0x0000000000c09947 */ /* 0x000fea0003800000 */
[----:B------:R-:W-:Y:S01]  /*0fe0*/  ISETP.NE.AND P1, PT, R14, 0x1, PT ;  /* 0x000000010e00780c */ /* 0x000fe20003f25270 */
[----:B------:R-:W-:-:S12]  /*0ff0*/  ULOP3.LUT UP0, URZ, UR5, 0x1, URZ, 0xc0, !UPT ;  /* 0x0000000105ff7892 */ /* 0x000fd8000f80c0ff */
[----:B------:R-:W-:Y:S05]  /*1000*/  @!P1 BRA `(.L_x_266) ;  /* 0x0000000000709947 */ /* 0x000fea0003800000 */
[----:B------:R-:W0:Y:S01]  /*1010*/  LDCU.64 UR6, c[0x0][0x3e0] ;  /* 0x00007c00ff0677ac */ /* 0x000e220008000a00 */
[----:B------:R-:W-:Y:S01]  /*1020*/  MOV R26, R10 ;  /* 0x0000000a001a7202 */ /* 0x000fe20000000f00 */
[----:B------:R-:W2:Y:S01]  /*1030*/  LDCU.64 UR8, c[0x0][0x3a8] ;  /* 0x00007500ff0877ac */ /* 0x000ea20008000a00 */
[----:B------:R-:W3:Y:S01]  /*1040*/  LDCU.64 UR12, c[0x0][0x438] ;  /* 0x00008700ff0c77ac */ /* 0x000ee20008000a00 */
[----:B------:R-:W4:Y:S02]  /*1050*/  LDCU.64 UR14, c[0x0][0x400] ;  /* 0x00008000ff0e77ac */ /* 0x000f240008000a00 */
[----:B01----:R-:W-:-:S04]  /*1060*/  IMAD.WIDE.U32 R28, R45, UR6, R26 ;  /* 0x000000062d1c7c25 */ /* 0x003fc8000f8e001a */
[----:B------:R-:W-:Y:S01]  /*1070*/  IMAD R29, R45, UR7, R29 ;  /* 0x000000072d1d7c24 */ /* 0x000fe2000f8e021d */
[----:B--2---:R-:W-:-:S04]  /*1080*/  LEA R30, P1, R28, UR8, 0x3 ;  /* 0x000000081c1e7c11 */ /* 0x004fc8000f8218ff */
[----:B------:R-:W-:-:S05]  /*1090*/  LEA.HI.X R31, R28, UR9, R29, 0x3, P1 ;  /* 0x000000091c1f7c11 */ /* 0x000fca00088f1c1d */
[----:B------:R-:W2:Y:S01]  /*10a0*/  LDG.E.64 R28, desc[UR10][R30.64] ;  /* 0x0000000a1e1c7981 */ /* 0x000ea2000c1e1b00 */
[----:B------:R-:W-:Y:S01]  /*10b0*/  MOV R24, R12 ;  /* 0x0000000c00187202 */ /* 0x000fe20000000f00 */
[----:B------:R-:W-:-:S04]  /*10c0*/  VIADD R41, R45, 0x1 ;  /* 0x000000012d297836 */ /* 0x000fc80000000000 */
[----:B---3--:R-:W-:-:S04]  /*10d0*/  IMAD.WIDE.U32 R32, R45, UR12, R24 ;  /* 0x0000000c2d207c25 */ /* 0x008fc8000f8e0018 */
[----:B------:R-:W-:Y:S01]  /*10e0*/  IMAD.WIDE.U32 R36, R41, UR6, R26 ;  /* 0x0000000629247c25 */ /* 0x000fe2000f8e001a */
[----:B----4-:R-:W-:-:S03]  /*10f0*/  LEA R34, P1, R32, UR14, 0x3 ;  /* 0x0000000e20227c11 */ /* 0x010fc6000f8218ff */
        /* <DEDUP_REMOVED lines=9> */
[----:B------:R-:W-:Y:S01]  /*1190*/  LEA R36, P1, R32, UR14, 0x3 ;  /* 0x0000000e20247c11 */ /* 0x000fe2000f8218ff */
[----:B------:R-:W-:-:S03]  /*11a0*/  VIADD R45, R45, 0x2 ;  /* 0x000000022d2d7836 */ /* 0x000fc60000000000 */
[----:B------:R-:W-:-:S05]  /*11b0*/  LEA.HI.X R37, R32, UR15, R41, 0x3, P1 ;  /* 0x0000000f20257c11 */ /* 0x000fca00088f1c29 */
[----:B---3--:R2:W-:Y:S04]  /*11c0*/  STG.E.64 desc[UR10][R36.64], R30 ;  /* 0x0000001e24007986 */ /* 0x0085e8000c101b0a */
.L_x_266:
        /* <DEDUP_REMOVED lines=17> */
.L_x_264:
[----:B---3--:R-:W3:Y:S01]  /*12e0*/  LDC R10, c[0x0][0x3b0] ;  /* 0x0000ec00ff0a7b82 */ /* 0x008ee20000000800 */
[----:B------:R-:W-:-:S06]  /*12f0*/  UIADD3 UR4, UPT, UPT, UR4, 0x1, URZ ;  /* 0x0000000104047890 */ /* 0x000fcc000fffe0ff */
[----:B---3--:R-:W-:-:S13]  /*1300*/  ISETP.NE.AND P1, PT, R10, UR4, PT ;  /* 0x000000040a007c0c */ /* 0x008fda000bf25270 */
[----:B------:R-:W-:Y:S05]  /*1310*/  @!P1 EXIT ;  /* 0x000000000000994d */ /* 0x000fea0003800000 */
[----:B------:R-:W-:Y:S05]  /*1320*/  BRA `(.L_x_267) ;  /* 0xfffffff400247947 */ /* 0x000fea000383ffff */
.L_x_261:
        /* <DEDUP_REMOVED lines=40> */
.L_x_268:
[----:B------:R-:W0:Y:S01]  /*15b0*/  @P0 LDC.64 R12, c[0x0][0x390] ;  /* 0x0000e400ff0c0b82 */ /* 0x000e220000000a00 */
[----:B------:R-:W1:-:S15]  /*15c0*/  F2I.F64.TRUNC R18, R2 ;  /* 0x0000000200127311 */ /* 0x000e5e000030d100 */
[----:B------:R-:W-:-:S15]  /*15d0*/  NOP ;  /* 0x0000000000007918 */ /* 0x000fde0000000000 */
[----:B------:R-:W-:-:S15]  /*15e0*/  NOP ;  /* 0x0000000000007918 */ /* 0x000fde0000000000 */
[----:B------:R-:W-:-:S15]  /*15f0*/  NOP ;  /* 0x0000000000007918 */ /* 0x000fde0000000000 */
[----:B------:R-:W-:-:S04]  /*1600*/  NOP ;  /* 0x0000000000007918 */ /* 0x000fc80000000000 */
[----:B0-----:R0:W2:-:S15]  /*1610*/  @P0 DMUL R6, R6, R12 ;  /* 0x0000000c06060228 */ /* 0x00109e0000000000 */
[----:B------:R-:W-:-:S15]  /*1620*/  NOP ;  /* 0x0000000000007918 */ /* 0x000fde0000000000 */
[----:B------:R-:W-:-:S15]  /*1630*/  NOP ;  /* 0x0000000000007918 */ /* 0x000fde0000000000 */
[----:B------:R-:W-:-:S15]  /*1640*/  NOP ;  /* 0x0000000000007918 */ /* 0x000fde0000000000 */
[----:B------:R-:W-:-:S04]  /*1650*/  NOP ;  /* 0x0000000000007918 */ /* 0x000fc80000000000 */
[----:B-1----:R0:W1:Y:S02]  /*1660*/  I2F.F64 R4, R18 ;  /* 0x0000001200047312 */ /* 0x0020640000201c00 */
[----:B012---:R-:W-:Y:S05]  /*1670*/  @P0 BRA `(.L_x_269) ;  /* 0x00000000004c0947 */ /* 0x007fea0003800000 */
        /* <DEDUP_REMOVED lines=19> */
.L_x_269:
[----:B------:R-:W0:Y:S01]  /*17b0*/  @P0 LDC.64 R12, c[0x0][0x398] ;  /* 0x0000e600ff0c0b82 */ /* 0x000e220000000a00 */
[----:B------:R-:W1:-:S15]  /*17c0*/  F2I.F64.TRUNC R29, R6 ;  /* 0x00000006001d7311 */ /* 0x000e5e000030d100 */
[----:B------:R-:W-:-:S15]  /*17d0*/  NOP ;  /* 0x0000000000007918 */ /* 0x000fde0000000000 */
[----:B------:R-:W-:-:S15]  /*17e0*/  NOP ;  /* 0x0000000000007918 */ /* 0x000fde0000000000 */
[----:B------:R-:W-:-:S15]  /*17f0*/  NOP ;  /* 0x0000000000007918 */ /* 0x000fde0000000000 */
[----:B------:R-:W-:-:S04]  /*1800*/  NOP ;  /* 0x0000000000007918 */ /* 0x000fc80000000000 */
[----:B------:R-:W2:-:S15]  /*1810*/  DADD R2, -R4, R2 ;  /* 0x0000000004027229 */ /* 0x000e9e0000000102 */
[----:B------:R-:W-:-:S15]  /*1820*/  NOP ;  /* 0x0000000000007918 */ /* 0x000fde0000000000 */
[----:B------:R-:W-:-:S15]  /*1830*/  NOP ;  /* 0x0000000000007918 */ /* 0x000fde0000000000 */
[----:B------:R-:W-:-:S15]  /*1840*/  NOP ;  /* 0x0000000000007918 */ /* 0x000fde0000000000 */
[----:B------:R-:W-:-:S04]  /*1850*/  NOP ;  /* 0x0000000000007918 */ /* 0x000fc80000000000 */
[----:B0-----:R1:W0:-:S15]  /*1860*/  @P0 DMUL R12, R8, R12 ;  /* 0x0000000c080c0228 */ /* 0x00121e0000000000 */
[----:B------:R-:W-:-:S15]  /*1870*/  NOP ;  /* 0x0000000000007918 */ /* 0x000fde0000000000 */
[----:B------:R-:W-:-:S15]  /*1880*/  NOP ;  /* 0x0000000000007918 */ /* 0x000fde0000000000 */
[----:B------:R-:W-:-:S15]  /*1890*/  NOP ;  /* 0x0000000000007918 */ /* 0x000fde0000000000 */
[----:B------:R-:W-:-:S04]  /*18a0*/  NOP ;  /* 0x0000000000007918 */ /* 0x000fc80000000000 */
[----:B-1----:R1:W3:Y:S02]  /*18b0*/  I2F.F64 R8, R29 ;  /* 0x0000001d00087312 */ /* 0x0022e40000201c00 */
        /* <DEDUP_REMOVED lines=20> */
.L_x_270:
[----:B------:R-:W0:Y:S01]  /*1a00*/  LDC R0, c[0x0][0x3b0] ;  /* 0x0000ec00ff007b82 */ /* 0x000e220000000800 */
[----:B------:R1:W2:-:S15]  /*1a10*/  F2I.F64.TRUNC R31, R12 ;  /* 0x0000000c001f7311 */ /* 0x00029e000030d100 */
[----:B------:R-:W-:-:S15]  /*1a20*/  NOP ;  /* 0x0000000000007918 */ /* 0x000fde0000000000 */
[----:B------:R-:W-:-:S15]  /*1a30*/  NOP ;  /* 0x0000000000007918 */ /* 0x000fde0000000000 */
[----:B------:R-:W-:-:S15]  /*1a40*/  NOP ;  /* 0x0000000000007918 */ /* 0x000fde0000000000 */
[----:B------:R-:W-:-:S04]  /*1a50*/  NOP ;  /* 0x0000000000007918 */ /* 0x000fc80000000000 */
[----:B------:R1:W3:Y:S01]  /*1a60*/  DADD R4, -R8, R6 ;  /* 0x0000000008047229 */ /* 0x0002e20000000106 */
[----:B0-----:R-:W-:-:S13]  /*1a70*/  ISETP.GE.AND P0, PT, R0, 0x1, PT ;  /* 0x000000010000780c */ /* 0x001fda0003f06270 */
[----:B-123--:R-:W-:Y:S05]  /*1a80*/  @!P0 EXIT ;  /* 0x000000000000894d */ /* 0x00efea0003800000 */
[----:B------:R-:W0:Y:S01]  /*1a90*/  LDC R0, c[0x0][0x3b8] ;  /* 0x0000ee00ff007b82 */ /* 0x000e220000000800 */
[----:B------:R-:W1:Y:S01]  /*1aa0*/  LDCU.64 UR8, c[0x0][0x450] ;  /* 0x00008a00ff0877ac */ /* 0x000e620008000a00 */
[----:B------:R-:W2:-:S15]  /*1ab0*/  I2F.F64 R6, R31 ;  /* 0x0000001f00067312 */ /* 0x000e9e0000201c00 */
[----:B------:R-:W-:-:S15]  /*1ac0*/  NOP ;  /* 0x0000000000007918 */ /* 0x000fde0000000000 */
[----:B------:R-:W-:-:S15]  /*1ad0*/  NOP ;  /* 0x0000000000007918 */ /* 0x000fde0000000000 */
[----:B------:R-:W-:-:S15]  /*1ae0*/  NOP ;  /* 0x0000000000007918 */ /* 0x000fde0000000000 */
[----:B------:R-:W-:-:S04]  /*1af0*/  NOP ;  /* 0x0000000000007918 */ /* 0x000fc80000000000 */
[----:B--2---:R2:W3:Y:S01]  /*1b00*/  DADD R6, -R6, R12 ;  /* 0x0000000006067229 */ /* 0x0044e2000000010c */
[----:B------:R-:W4:Y:S01]  /*1b10*/  LDCU.128 UR12, c[0x0][0x440] ;  /* 0x00008800ff0c77ac */ /* 0x000f220008000c00 */
[----:B0-----:R-:W-:Y:S02]  /*1b20*/  ISETP.GE.AND P0, PT, R0, 0x1, PT ;  /* 0x000000010000780c */ /* 0x001fe40003f06270 */
[----:B------:R-:W-:-:S05]  /*1b30*/  SHF.R.S32.HI R0, RZ, 0x1f, R11 ;  /* 0x0000001fff007819 */ /* 0x000fca000001140b */
[----:B-1----:R-:W-:-:S06]  /*1b40*/  IMAD R0, R0, UR8, RZ ;  /* 0x0000000800007c24 */ /* 0x002fcc000f8e02ff */
[----:B--234-:R-:W-:Y:S05]  /*1b50*/  @!P0 EXIT ;  /* 0x000000000000894d */ /* 0x01cfea0003800000 */
[----:B------:R-:W0:Y:S01]  /*1b60*/  LDCU.64 UR6, c[0x0][0x3e8] ;  /* 0x00007d00ff0677ac */ /* 0x000e220008000a00 */
[----:B------:R-:W-:Y:S01]  /*1b70*/  IMAD R13, R11, UR9, R0 ;  /* 0x000000090b0d7c24 */ /* 0x000fe2000f8e0200 */
[----:B------:R-:W-:Y:S01]  /*1b80*/  IADD3 R0, PT, PT, R15, -0x1, RZ ;  /* 0xffffffff0f007810 */ /* 0x000fe20007ffe0ff */
[----:B------:R-:W-:Y:S01]  /*1b90*/  IMAD.WIDE.U32 R8, R11, UR8, RZ ;  /* 0x000000080b087c25 */ /* 0x000fe2000f8e00ff */
[----:B------:R-:W-:Y:S01]  /*1ba0*/  SHF.R.S32.HI R11, RZ, 0x1f, R17 ;  /* 0x0000001fff0b7819 */ /* 0x000fe20000011411 */
[----:B------:R-:W1:Y:S01]  /*1bb0*/  LDCU.128 UR16, c[0x0][0x3f0] ;  /* 0x00007e00ff1077ac */ /* 0x000e620008000c00 */
[C---:B------:R-:W-:Y:S01]  /*1bc0*/  ISETP.GE.AND P1, PT, R18.reuse, R0, PT ;  /* 0x000000001200720c */ /* 0x040fe20003f26270 */
[----:B------:R-:W-:Y:S01]  /*1bd0*/  VIADD R16, R18, 0x1 ;  /* 0x0000000112107836 */ /* 0x000fe20000000000 */
[----:B------:R-:W-:Y:S01]  /*1be0*/  IADD3 R0, PT, PT, R14, -0x1, RZ ;  /* 0xffffffff0e007810 */ /* 0x000fe20007ffe0ff */
[----:B------:R-:W-:Y:S01]  /*1bf0*/  IMAD R12, R11, UR14, RZ ;  /* 0x0000000e0b0c7c24 */ /* 0x000fe2000f8e02ff */
[----:B------:R-:W-:Y:S01]  /*1c00*/  SHF.R.S32.HI R11, RZ, 0x1f, R18 ;  /* 0x0000001fff0b7819 */ /* 0x000fe20000011412 */
[----:B------:R-:W-:Y:S01]  /*1c10*/  UIADD3 UR4, UPT, UPT, UR5, -0x1, URZ ;  /* 0xffffffff05047890 */ /* 0x000fe2000fffe0ff */
[----:B------:R-:W-:Y:S01]  /*1c20*/  ISETP.GE.AND P0, PT, R29, R0, PT ;  /* 0x000000001d00720c */ /* 0x000fe20003f06270 */
[----:B------:R-:W-:Y:S01]  /*1c30*/  IMAD.IADD R9, R9, 0x1, R13 ;  /* 0x0000000109097824 */ /* 0x000fe200078e020d */
[----:B------:R-:W-:Y:S01]  /*1c40*/  IADD3 R21, PT, PT, R29, 0x1, RZ ;  /* 0x000000011d157810 */ /* 0x000fe20007ffe0ff */
[----:B------:R-:W-:Y:S01]  /*1c50*/  IMAD R19, R17, UR15, R12 ;  /* 0x0000000f11137c24 */ /* 0x000fe2000f8e020c */
[----:B------:R-:W-:Y:S01]  /*1c60*/  IADD3 R25, PT, PT, R31, 0x1, RZ ;  /* 0x000000011f197810 */ /* 0x000fe20007ffe0ff */
[----:B------:R-:W-:-:S02]  /*1c70*/  IMAD.WIDE.U32 R12, R17, UR14, R8 ;  /* 0x0000000e110c7c25 */ /* 0x000fc4000f8e0008 */
[C---:B------:R-:W-:Y:S01]  /*1c80*/  @P1 IADD3 R16, PT, PT, R18.reuse, RZ, RZ ;  /* 0x000000ff12101210 */ /* 0x040fe20007ffe0ff */
[----:B------:R2:W3:Y:S01]  /*1c90*/  DADD R8, -R4, 1 ;  /* 0x3ff0000004087429 */ /* 0x0004e20000000100 */
[----:B0-----:R-:W-:Y:S02]  /*1ca0*/  IMAD R11, R11, UR6, RZ ;  /* 0x000000060b0b7c24 */ /* 0x001fe4000f8e02ff */
[----:B------:R-:W-:Y:S01]  /*1cb0*/  IMAD.WIDE.U32 R14, R18, UR6, RZ ;  /* 0x00000006120e7c25 */ /* 0x000fe2000f8e00ff */
[----:B------:R-:W-:-:S03]  /*1cc0*/  SHF.R.S32.HI R0, RZ, 0x1f, R16 ;  /* 0x0000001fff007819 */ /* 0x000fc60000011410 */
[----:B------:R-:W-:Y:S02]  /*1cd0*/  IMAD R11, R18, UR7, R11 ;  /* 0x00000007120b7c24 */ /* 0x000fe4000f8e020b */
[--C-:B------:R-:W-:Y:S01]  /*1ce0*/  @P0 IMAD.MOV R21, RZ, RZ, R29.reuse ;  /* 0x000000ffff150224 */ /* 0x100fe200078e021d */
[----:B------:R-:W-:Y:S01]  /*1cf0*/  ISETP.GE.AND P0, PT, R31, UR4, PT ;  /* 0x000000041f007c0c */ /* 0x000fe2000bf06270 */
[----:B------:R-:W-:Y:S01]  /*1d00*/  IMAD.MOV.U32 R18, RZ, RZ, R12 ;  /* 0x000000ffff127224 */ /* 0x000fe200078e000c */
[----:B------:R-:W-:Y:S01]  /*1d10*/  IADD3 R15, PT, PT, R15, R11, RZ ;  /* 0x0000000b0f0f7210 */ /* 0x000fe20007ffe0ff */
[----:B------:R-:W-:Y:S01]  /*1d20*/  IMAD R11, R0, UR6, RZ ;  /* 0x00000006000b7c24 */ /* 0x000fe2000f8e02ff */
[----:B------:R-:W-:Y:S01]  /*1d30*/  SHF.R.S32.HI R0, RZ, 0x1f, R29 ;  /* 0x0000001fff007819 */ /* 0x000fe2000001141d */
[----:B------:R-:W-:Y:S01]  /*1d40*/  IMAD.IADD R19, R13, 0x1, R19 ;  /* 0x000000010d137824 */ /* 0x000fe200078e0213 */
[----:B------:R-:W-:Y:S01]  /*1d50*/  SHF.R.S32.HI R12, RZ, 0x1f, R10 ;  /* 0x0000001fff0c7819 */ /* 0x000fe2000001140a */
[----:B------:R-:W-:Y:S01]  /*1d60*/  IMAD R11, R16, UR7, R11 ;  /* 0x00000007100b7c24 */ /* 0x000fe2000f8e020b */
[----:B------:R-:W-:Y:S01]  /*1d70*/  UMOV UR4, URZ ;  /* 0x000000ff00047c82 */ /* 0x000fe20008000000 */
[----:B-1----:R-:W-:-:S02]  /*1d80*/  IMAD R0, R0, UR16, RZ ;  /* 0x0000001000007c24 */ /* 0x002fc4000f8e02ff */
[----:B------:R-:W-:Y:S02]  /*1d90*/  IMAD.WIDE.U32 R16, R16, UR6, RZ ;  /* 0x0000000610107c25 */ /* 0x000fe4000f8e00ff */
[----:B------:R-:W-:Y:S02]  /*1da0*/  @P0 IADD3 R25, PT, PT, R31, RZ, RZ ;  /* 0x000000ff1f190210 */ /* 0x000fe40007ffe0ff */
[----:B------:R-:W-:Y:S01]  /*1db0*/  IMAD R27, R29, UR17, R0 ;  /* 0x000000111d1b7c24 */ /* 0x000fe2000f8e0200 */
[----:B------:R-:W-:Y:S01]  /*1dc0*/  SHF.R.S32.HI R0, RZ, 0x1f, R21 ;  /* 0x0000001fff007819 */ /* 0x000fe20000011415 */
[----:B------:R-:W-:Y:S01]  /*1dd0*/  IMAD R23, R12, UR12, RZ ;  /* 0x0000000c0c177c24 */ /* 0x000fe2000f8e02ff */
[----:B------:R-:W-:Y:S01]  /*1de0*/  IADD3 R17, PT, PT, R17, R11, RZ ;  /* 0x0000000b11117210 */ /* 0x000fe20007ffe0ff */
[----:B------:R-:W-:Y:S01]  /*1df0*/  IMAD.WIDE.U32 R12, R29, UR16, R14 ;  /* 0x000000101d0c7c25 */ /* 0x000fe2000f8e000e */
[----:B------:R-:W-:-:S03]  /*1e00*/  SHF.R.S32.HI R20, RZ, 0x1f, R25 ;  /* 0x0000001fff147819 */ /* 0x000fc60000011419 */
[----:B------:R-:W-:Y:S02]  /*1e10*/  IMAD R0, R0, UR16, RZ ;  /* 0x0000001000007c24 */ /* 0x000fe4000f8e02ff */
[C---:B------:R-:W-:Y:S02]  /*1e20*/  IMAD R33, R10.reuse, UR13, R23 ;  /* 0x0000000d0a217c24 */ /* 0x040fe4000f8e0217 */
[----:B------:R-:W-:-:S04]  /*1e30*/  IMAD.WIDE.U32 R10, R10, UR12, R18 ;  /* 0x0000000c0a0a7c25 */ /* 0x000fc8000f8e0012 */
[----:B------:R-:W-:Y:S02]  /*1e40*/  IMAD.IADD R19, R13, 0x1, R27 ;  /* 0x000000010d137824 */ /* 0x000fe400078e021b */
[----:B------:R-:W-:Y:S02]  /*1e50*/  IMAD.MOV.U32 R18, RZ, RZ, R12 ;  /* 0x000000ffff127224 */ /* 0x000fe400078e000c */
[C---:B------:R-:W-:Y:S01]  /*1e60*/  IMAD R23, R21.reuse, UR17, R0 ;  /* 0x0000001115177c24 */ /* 0x040fe2000f8e0200 */
[----:B------:R-:W-:Y:S01]  /*1e70*/  SHF.R.S32.HI R0, RZ, 0x1f, R31 ;  /* 0x0000001fff007819 */ /* 0x000fe2000001141f */
[----:B------:R-:W-:-:S04]  /*1e80*/  IMAD.WIDE.U32 R14, R21, UR16, R14 ;  /* 0x00000010150e7c25 */ /* 0x000fc8000f8e000e */
[----:B------:R-:W-:-:S04]  /*1e90*/  IMAD.WIDE.U32 R12, R29, UR16, R16 ;  /* 0x000000101d0c7c25 */ /* 0x000fc8000f8e0010 */
[----:B------:R-:W-:Y:S01]  /*1ea0*/  IMAD.WIDE.U32 R16, R21, UR16, R16 ;  /* 0x0000001015107c25 */ /* 0x000fe2000f8e0010 */
[----:B------:R-:W-:Y:S02]  /*1eb0*/  IADD3 R27, PT, PT, R27, R13, RZ ;  /* 0x0000000d1b1b7210 */ /* 0x000fe40007ffe0ff */
[----:B------:R-:W-:Y:S01]  /*1ec0*/  MOV R26, R12 ;  /* 0x0000000c001a7202 */ /* 0x000fe20000000f00 */
[----:B------:R-:W-:Y:S02]  /*1ed0*/  IMAD.IADD R15, R15, 0x1, R23 ;  /* 0x000000010f0f7824 */ /* 0x000fe400078e0217 */
[----:B------:R-:W-:Y:S02]  /*1ee0*/  IMAD R20, R20, UR18, RZ ;  /* 0x0000001214147c24 */ /* 0x000fe4000f8e02ff */
[----:B------:R-:W-:Y:S01]  /*1ef0*/  IMAD.IADD R23, R23, 0x1, R17 ;  /* 0x0000000117177824 */ /* 0x000fe200078e0211 */
[----:B------:R2:W0:Y:S01]  /*1f00*/  DADD R28, -R6, 1 ;  /* 0x3ff00000061c7429 */ /* 0x0004220000000100 */
[----:B------:R-:W-:-:S02]  /*1f10*/  IMAD.MOV.U32 R22, RZ, RZ, R16 ;  /* 0x000000ffff167224 */ /* 0x000fc400078e0010 */
[----:B------:R-:W-:Y:S02]  /*1f20*/  IMAD R0, R0, UR18, RZ ;  /* 0x0000001200007c24 */ /* 0x000fe4000f8e02ff */
[C---:B------:R-:W-:Y:S02]  /*1f30*/  IMAD R43, R25.reuse, UR19, R20 ;  /* 0x00000013192b7c24 */ /* 0x040fe4000f8e0214 */
[----:B------:R-:W-:-:S04]  /*1f40*/  IMAD.WIDE.U32 R12, R25, UR18, R14 ;  /* 0x00000012190c7c25 */ /* 0x000fc8000f8e000e */
[----:B------:R-:W-:-:S04]  /*1f50*/  IMAD.WIDE.U32 R16, R25, UR18, R18 ;  /* 0x0000001219107c25 */ /* 0x000fc8000f8e0012 */
[----:B------:R-:W-:Y:S01]  /*1f60*/  IMAD.WIDE.U32 R20, R25, UR18, R22 ;  /* 0x0000001219147c25 */ /* 0x000fe2000f8e0016 */
[----:B------:R-:W-:-:S03]  /*1f70*/  IADD3 R35, PT, PT, R43, R17, RZ ;  /* 0x000000112b237210 */ /* 0x000fc60007ffe0ff */
[C---:B------:R-:W-:Y:S02]  /*1f80*/  IMAD R47, R31.reuse, UR19, R0 ;  /* 0x000000131f2f7c24 */ /* 0x040fe4000f8e0200 */
[----:B------:R-:W-:-:S04]  /*1f90*/  IMAD.WIDE.U32 R18, R31, UR18, R18 ;  /* 0x000000121f127c25 */ /* 0x000fc8000f8e0012 */
[----:B------:R-:W-:Y:S01]  /*1fa0*/  IMAD.WIDE.U32 R24, R25, UR18, R26 ;  /* 0x0000001219187c25 */ /* 0x000fe2000f8e001a */
[----:B------:R-:W-:-:S03]  /*1fb0*/  IADD3 R39, PT, PT, R47, R19, RZ ;  /* 0x000000132f277210 */ /* 0x000fc60007ffe0ff */
[----:B------:R-:W-:-:S04]  /*1fc0*/  IMAD.WIDE.U32 R14, R31, UR18, R14 ;  /* 0x000000121f0e7c25 */ /* 0x000fc8000f8e000e */
[----:B------:R-:W-:-:S04]  /*1fd0*/  IMAD.WIDE.U32 R22, R31, UR18, R22 ;  /* 0x000000121f167c25 */ /* 0x000fc8000f8e0016 */
[----:B------:R-:W-:Y:S01]  /*1fe0*/  IMAD.WIDE.U32 R26, R31, UR18, R26 ;  /* 0x000000121f1a7c25 */ /* 0x000fe2000f8e001a */
[----:B------:R-:W-:-:S03]  /*1ff0*/  IADD3 R31, PT, PT, R33, R11, RZ ;  /* 0x0000000b211f7210 */ /* 0x000fc60007ffe0ff */
[----:B------:R-:W-:Y:S02]  /*2000*/  IMAD.IADD R33, R43, 0x1, R13 ;  /* 0x000000012b217824 */ /* 0x000fe400078e020d */
[----:B------:R-:W-:Y:S02]  /*2010*/  IMAD.IADD R37, R47, 0x1, R15 ;  /* 0x000000012f257824 */ /* 0x000fe400078e020f */
[----:B------:R-:W-:Y:S01]  /*2020*/  IMAD.IADD R41, R21, 0x1, R43 ;  /* 0x0000000115297824 */ /* 0x000fe200078e022b */
[----:B------:R-:W-:Y:S01]  /*2030*/  IADD3 R43, PT, PT, R43, R25, RZ ;  /* 0x000000192b2b7210 */ /* 0x000fe20007ffe0ff */
[----:B------:R-:W-:Y:S01]  /*2040*/  IMAD.IADD R45, R23, 0x1, R47 ;  /* 0x00000001172d7824 */ /* 0x000fe200078e022f */
[----:B0-23--:R-:W-:-:S07]  /*2050*/  IADD3 R47, PT, PT, R47, R27, RZ ;  /* 0x0000001b2f2f7210 */ /* 0x00dfce0007ffe0ff */
.L_x_274:
[----:B0-----:R-:W0:Y:S01]  /*2060*/  LDCU UR8, c[0x0][0x3b8] ;  /* 0x00007700ff0877ac */ /* 0x001e220008000800 */
[----:B------:R-:W-:Y:S01]  /*2070*/  UMOV UR6, URZ ;  /* 0x000000ff00067c82 */ /* 0x000fe20008000000 */
[----:B------:R-:W-:Y:S01]  /*2080*/  UMOV UR7, URZ ;  /* 0x000000ff00077c82 */ /* 0x000fe20008000000 */
[----:B0-----:R-:W-:-:S09]  /*2090*/  UISETP.NE.AND UP0, UPT, UR8, 0x1, UPT ;  /* 0x000000010800788c */ /* 0x001fd2000bf05270 */
[----:B--2---:R-:W-:Y:S05]  /*20a0*/  BRA.U !UP0, `(.L_x_271) ;  /* 0x0000000d08cc7547 */ /* 0x004fea000b800000 */
[----:B------:R-:W0:Y:S01]  /*20b0*/  LDCU.64 UR12, c[0x0][0x3a8] ;  /* 0x00007500ff0c77ac */ /* 0x000e220008000a00 */
[----:B------:R-:W1:Y:S01]  /*20c0*/  LDCU.64 UR14, c[0x0][0x400] ;  /* 0x00008000ff0e77ac */ /* 0x000e620008000a00 */
[----:B------:R-:W-:-:S05]  /*20d0*/  UMOV UR5, URZ ;  /* 0x000000ff00057c82 */ /* 0x000fca0008000000 */
.L_x_272:
[----:B--2---:R-:W2:Y:S01]  /*20e0*/  LDC.64 R58, c[0x0][0x3d8] ;  /* 0x0000f600ff3a7b82 */ /* 0x004ea20000000a00 */
[----:B------:R-:W-:Y:S01]  /*20f0*/  IMAD.MOV.U32 R38, RZ, RZ, R18 ;  /* 0x000000ffff267224 */ /* 0x000fe200078e0012 */
[----:B------:R-:W-:Y:S01]  /*2100*/  MOV R34, R16 ;  /* 0x0000001000227202 */ /* 0x000fe20000000f00 */
[----:B------:R-:W-:Y:S01]  /*2110*/  IMAD.MOV.U32 R32, RZ, RZ, R12 ;  /* 0x000000ffff207224 */ /* 0x000fe200078e000c */
[----:B------:R-:W-:-:S04]  /*2120*/  MOV R36, R14 ;  /* 0x0000000e00247202 */ /* 0x000fc80000000f00 */
[----:B------:R-:W3:Y:S01]  /*2130*/  LDC.64 R48, c[0x0][0x3e0] ;  /* 0x0000f800ff307b82 */ /* 0x000ee20000000a00 */
[----:B--2---:R-:W-:Y:S02]  /*2140*/  IMAD R59, R59, UR4, RZ ;  /* 0x000000043b3b7c24 */ /* 0x004fe4000f8e02ff */
[----:B------:R-:W-:-:S04]  /*2150*/  IMAD.WIDE.U32 R50, R58, UR4, R38 ;  /* 0x000000043a327c25 */ /* 0x000fc8000f8e0026 */
[----:B------:R-:W-:Y:S01]  /*2160*/  IMAD.WIDE.U32 R52, R58, UR4, R34 ;  /* 0x000000043a347c25 */ /* 0x000fe2000f8e0022 */
[----:B------:R-:W-:-:S03]  /*2170*/  IADD3 R51, PT, PT, R51, R59, RZ ;  /* 0x0000003b33337210 */ /* 0x000fc60007ffe0ff */
[----:B------:R-:W-:-:S04]  /*2180*/  IMAD.WIDE.U32 R54, R58, UR4, R32 ;  /* 0x000000043a367c25 */ /* 0x000fc8000f8e0020 */
[C---:B------:R-:W-:Y:S01]  /*2190*/  IMAD.IADD R53, R59.reuse, 0x1, R53 ;  /* 0x000000013b357824 */ /* 0x040fe200078e0235 */
[----:B------:R-:W-:Y:S01]  /*21a0*/  IADD3 R55, PT, PT, R59, R55, RZ ;  /* 0x000000373b377210 */ /* 0x000fe20007ffe0ff */
[----:B---3--:R-:W-:Y:S02]  /*21b0*/  IMAD R0, R49, UR5, RZ ;  /* 0x0000000531007c24 */ /* 0x008fe4000f8e02ff */
[----:B------:R-:W-:-:S04]  /*21c0*/  IMAD.WIDE.U32 R60, R48, UR5, R52 ;  /* 0x00000005303c7c25 */ /* 0x000fc8000f8e0034 */
[----:B------:R-:W-:Y:S01]  /*21d0*/  IMAD.WIDE.U32 R56, R48, UR5, R50 ;  /* 0x0000000530387c25 */ /* 0x000fe2000f8e0032 */
[----:B------:R-:W-:Y:S02]  /*21e0*/  IADD3 R51, PT, PT, R0, R61, RZ ;  /* 0x0000003d00337210 */ /* 0x000fe40007ffe0ff */
[----:B0-----:R-:W-:Y:S01]  /*21f0*/  LEA R52, P1, R60, UR12, 0x3 ;  /* 0x0000000c3c347c11 */ /* 0x001fe2000f8218ff */
[----:B------:R-:W-:Y:S01]  /*2200*/  IMAD.WIDE.U32 R62, R48, UR5, R54 ;  /* 0x00000005303e7c25 */ /* 0x000fe2000f8e0036 */
[----:B------:R-:W-:Y:S02]  /*2210*/  LEA R50, P0, R56, UR12, 0x3 ;  /* 0x0000000c38327c11 */ /* 0x000fe4000f8018ff */
[----:B------:R-:W-:Y:S01]  /*2220*/  LEA.HI.X R53, R60, UR13, R51, 0x3, P1 ;  /* 0x0000000d3c357c11 */ /* 0x000fe200088f1c33 */
[----:B------:R-:W-:Y:S01]  /*2230*/  IMAD.IADD R57, R57, 0x1, R0 ;  /* 0x0000000139397824 */ /* 0x000fe200078e0200 */
[----:B------:R-:W-:Y:S01]  /*2240*/  LEA R54, P2, R62, UR12, 0x3 ;  /* 0x0000000c3e367c11 */ /* 0x000fe2000f8418ff */
[----:B------:R-:W-:-:S02]  /*2250*/  IMAD.IADD R55, R0, 0x1, R63 ;  /* 0x0000000100377824 */ /* 0x000fc400078e023f */
[----:B------:R-:W2:Y:S01]  /*2260*/  LDG.E.64 R60, desc[UR10][R52.64] ;  /* 0x0000000a343c7981 */ /* 0x000ea2000c1e1b00 */
[----:B------:R-:W-:Y:S01]  /*2270*/  LEA.HI.X R51, R56, UR13, R57, 0x3, P0 ;  /* 0x0000000d38337c11 */ /* 0x000fe200080f1c39 */
[----:B------:R-:W-:Y:S01]  /*2280*/  IMAD.WIDE.U32 R56, R58, UR4, R36 ;  /* 0x000000043a387c25 */ /* 0x000fe2000f8e0024 */
[----:B------:R-:W-:-:S03]  /*2290*/  LEA.HI.X R55, R62, UR13, R55, 0x3, P2 ;  /* 0x0000000d3e377c11 */ /* 0x000fc600090f1c37 */
[----:B------:R-:W3:Y:S01]  /*22a0*/  LDG.E.64 R62, desc[UR10][R50.64] ;  /* 0x0000000a323e7981 */ /* 0x000ee2000c1e1b00 */
[----:B------:R-:W-:-:S03]  /*22b0*/  IMAD.IADD R57, R59, 0x1, R57 ;  /* 0x000000013b397824 */ /* 0x000fc600078e0239 */
[----:B------:R-:W4:Y:S01]  /*22c0*/  LDG.E.64 R66, desc[UR10][R54.64] ;  /* 0x0000000a36427981 */ /* 0x000f22000c1e1b00 */
[----:B------:R-:W-:-:S05]  /*22d0*/  IMAD.WIDE.U32 R64, R48, UR5, R56 ;  /* 0x0000000530407c25 */ /* 0x000fca000f8e0038 */
[----:B------:R-:W-:Y:S02]  /*22e0*/  IADD3 R57, PT, PT, R0, R65, RZ ;  /* 0x0000004100397210 */ /* 0x000fe40007ffe0ff */
[----:B------:R-:W-:-:S04]  /*22f0*/  LEA R56, P0, R64, UR12, 0x3 ;  /* 0x0000000c40387c11 */ /* 0x000fc8000f8018ff */
[----:B------:R-:W-:-:S05]  /*2300*/  LEA.HI.X R57, R64, UR13, R57, 0x3, P0 ;  /* 0x0000000d40397c11 */ /* 0x000fca00080f1c39 */
[----:B------:R-:W5:Y:S01]  /*2310*/  LDG.E.64 R64, desc[UR10][R56.64] ;  /* 0x0000000a38407981 */ /* 0x000f62000c1e1b00 */
[----:B------:R-:W-:Y:S01]  /*2320*/  IMAD.MOV.U32 R42, RZ, RZ, R24 ;  /* 0x000000ffff2a7224 */ /* 0x000fe200078e0018 */
[----:B------:R-:W-:Y:S01]  /*2330*/  MOV R46, R26 ;  /* 0x0000001a002e7202 */ /* 0x000fe20000000f00 */
[----:B------:R-:W-:-:S04]  /*2340*/  IMAD.MOV.U32 R40, RZ, RZ, R20 ;  /* 0x000000ffff287224 */ /* 0x000fc800078e0014 */
[----:B------:R-:W-:-:S05]  /*2350*/  IMAD.WIDE.U32 R70, R58, UR4, R46 ;  /* 0x000000043a467c25 */ /* 0x000fca000f8e002e */
[----:B------:R-:W-:Y:S01]  /*2360*/  IADD3 R71, PT, PT, R59, R71, RZ ;  /* 0x000000473b477210 */ /* 0x000fe20007ffe0ff */
[----:B--2---:R-:W3:-:S15]  /*2370*/  DMUL R60, R6, R60 ;  /* 0x0000003c063c7228 */ /* 0x004ede0000000000 */
[----:B------:R-:W-:-:S15]  /*2380*/  NOP ;  /* 0x0000000000007918 */ /* 0x000fde0000000000 */
[----:B------:R-:W-:-:S15]  /*2390*/  NOP ;  /* 0x0000000000007918 */ /* 0x000fde0000000000 */
[----:B------:R-:W-:-:S15]  /*23a0*/  NOP ;  /* 0x0000000000007918 */ /* 0x000fde0000000000 */
[----:B------:R-:W-:-:S04]  /*23b0*/  NOP ;  /* 0x0000000000007918 */ /* 0x000fc80000000000 */
[----:B---3--:R0:W-:Y:S02]  /*23c0*/  DFMA R62, R28, R62, R60 ;  /* 0x0000003e1c3e722b */ /* 0x0081e4000000003c */
[----:B0-----:R-:W-:-:S05]  /*23d0*/  IMAD.WIDE.U32 R60, R58, UR4, R42 ;  /* 0x000000043a3c7c25 */ /* 0x001fca000f8e002a */
[----:B------:R-:W-:-:S03]  /*23e0*/  IADD3 R61, PT, PT, R59, R61, RZ ;  /* 0x0000003d3b3d7210 */ /* 0x000fc60007ffe0ff */
[----:B------:R-:W-:-:S04]  /*23f0*/  IMAD.WIDE.U32 R68, R48, UR5, R60 ;  /* 0x0000000530447c25 */ /* 0x000fc8000f8e003c */
[----:B------:R-:W-:Y:S01]  /*2400*/  IMAD.IADD R61, R0, 0x1, R69 ;  /* 0x00000001003d7824 */ /* 0x000fe200078e0245 */
[----:B------:R-:W-:-:S04]  /*2410*/  LEA R60, P0, R68, UR12, 0x3 ;  /* 0x0000000c443c7c11 */ /* 0x000fc8000f8018ff */
[----:B------:R-:W-:-:S15]  /*2420*/  LEA.HI.X R61, R68, UR13, R61, 0x3, P0 ;  /* 0x0000000d443d7c11 */ /* 0x000fde00080f1c3d */
[----:B------:R-:W-:-:S15]  /*2430*/  NOP ;  /* 0x0000000000007918 */ /* 0x000fde0000000000 */
[----:B------:R-:W-:-:S15]  /*2440*/  NOP ;  /* 0x0000000000007918 */ /* 0x000fde0000000000 */
[----:B----4-:R-:W5:-:S15]  /*2450*/  DMUL R66, R6, R66 ;  /* 0x0000004206427228 */ /* 0x010f5e0000000000 */
[----:B------:R-:W-:-:S15]  /*2460*/  NOP ;  /* 0x0000000000007918 */ /* 0x000fde0000000000 */
[----:B------:R-:W-:-:S15]  /*2470*/  NOP ;  /* 0x0000000000007918 */ /* 0x000fde0000000000 */
[----:B------:R-:W-:-:S15]  /*2480*/  NOP ;  /* 0x0000000000007918 */ /* 0x000fde0000000000 */
[----:B------:R-:W-:-:S04]  /*2490*/  NOP ;  /* 0x0000000000007918 */ /* 0x000fc80000000000 */
[----:B-----5:R0:W-:Y:S02]  /*24a0*/  DFMA R68, R28, R64, R66 ;  /* 0x000000401c44722b */ /* 0x0201e40000000042 */
[----:B0-----:R-:W-:-:S04]  /*24b0*/  IMAD.WIDE.U32 R64, R58, UR4, R40 ;  /* 0x000000043a407c25 */ /* 0x001fc8000f8e0028 */
[----:B------:R-:W-:Y:S02]  /*24c0*/  IMAD.IADD R65, R59, 0x1, R65 ;  /* 0x000000013b417824 */ /* 0x000fe400078e0241 */
[C---:B------:R-:W-:Y:S02]  /*24d0*/  IMAD.WIDE.U32 R66, R48.reuse, UR5, R70 ;  /* 0x0000000530427c25 */ /* 0x040fe4000f8e0046 */
[----:B------:R-:W2:Y:S02]  /*24e0*/  LDG.E.64 R70, desc[UR10][R60.64] ;  /* 0x0000000a3c467981 */ /* 0x000ea4000c1e1b00 */
[----:B------:R-:W-:Y:S01]  /*24f0*/  IMAD.WIDE.U32 R72, R48, UR5, R64 ;  /* 0x0000000530487c25 */ /* 0x000fe2000f8e0040 */
[----:B------:R-:W-:Y:S02]  /*2500*/  IADD3 R65, PT, PT, R0, R67, RZ ;  /* 0x0000004300417210 */ /* 0x000fe40007ffe0ff */
[----:B------:R-:W-:Y:S01]  /*2510*/  LEA R64, P0, R66, UR12, 0x3 ;  /* 0x0000000c42407c11 */ /* 0x000fe2000f8018ff */
[----:B------:R-:W-:-:S03]  /*2520*/  IMAD.IADD R67, R0, 0x1, R73 ;  /* 0x0000000100437824 */ /* 0x000fc600078e0249 */
[----:B------:R-:W-:Y:S02]  /*2530*/  LEA.HI.X R65, R66, UR13, R65, 0x3, P0 ;  /* 0x0000000d42417c11 */ /* 0x000fe400080f1c41 */
[----:B------:R-:W-:-:S04]  /*2540*/  LEA R66, P0, R72, UR12, 0x3 ;  /* 0x0000000c48427c11 */ /* 0x000fc8000f8018ff */
[----:B------:R-:W-:Y:S02]  /*2550*/  LEA.HI.X R67, R72, UR13, R67, 0x3, P0 ;  /* 0x0000000d48437c11 */ /* 0x000fe400080f1c43 */
[----:B------:R-:W3:Y:S01]  /*2560*/  LDG.E.64 R72, desc[UR10][R64.64] ;  /* 0x0000000a40487981 */ /* 0x000ee2000c1e1b00 */
[----:B------:R-:W-:-:S05]  /*2570*/  MOV R44, R22 ;  /* 0x00000016002c7202 */ /* 0x000fca0000000f00 */
[----:B------:R-:W-:-:S04]  /*2580*/  IMAD.WIDE.U32 R76, R58, UR4, R44 ;  /* 0x000000043a4c7c25 */ /* 0x000fc8000f8e002c */
[----:B------:R-:W-:Y:S02]  /*2590*/  IMAD.IADD R77, R59, 0x1, R77 ;  /* 0x000000013b4d7824 */ /* 0x000fe400078e024d */
[----:B------:R-:W-:-:S04]  /*25a0*/  IMAD.WIDE.U32 R58, R48, UR5, R76 ;  /* 0x00000005303a7c25 */ /* 0x000fc8000f8e004c */
[----:B------:R-:W0:Y:S01]  /*25b0*/  LDC.64 R76, c[0x0][0x430] ;  /* 0x00010c00ff4c7b82 */ /* 0x000e220000000a00 */
[----:B------:R-:W-:-:S15]  /*25c0*/  IADD3 R59, PT, PT, R0, R59, RZ ;  /* 0x0000003b003b7210 */ /* 0x000fde0007ffe0ff */
[----:B------:R-:W-:-:S05]  /*25d0*/  NOP ;  /* 0x0000000000007918 */ /* 0x000fca0000000000 */
[----:B--2---:R2:W3:Y:S02]  /*25e0*/  DMUL R74, R6, R70 ;  /* 0x00000046064a7228 */ /* 0x0044e40000000000 */
[----:B--2---:R-:W-:-:S04]  /*25f0*/  LEA R70, P0, R58, UR12, 0x3 ;  /* 0x0000000c3a467c11 */ /* 0x004fc8000f8018ff */
[----:B------:R-:W-:-:S05]  /*2600*/  LEA.HI.X R71, R58, UR13, R59, 0x3, P0 ;  /* 0x0000000d3a477c11 */ /* 0x000fca00080f1c3b */
[----:B------:R-:W2:-:S15]  /*2610*/  LDG.E.64 R58, desc[UR10][R70.64] ;  /* 0x0000000a463a7981 */ /* 0x000e9e000c1e1b00 */
[----:B------:R-:W-:-:S15]  /*2620*/  NOP ;  /* 0x0000000000007918 */ /* 0x000fde0000000000 */
[----:B------:R-:W-:-:S15]  /*2630*/  NOP ;  /* 0x0000000000007918 */ /* 0x000fde0000000000 */
[----:B------:R-:W-:-:S08]  /*2640*/  NOP ;  /* 0x0000000000007918 */ /* 0x000fd00000000000 */
[----:B---3--:R3:W-:Y:S02]  /*2650*/  DFMA R74, R28, R72, R74 ;  /* 0x000000481c4a722b */ /* 0x0087e4000000004a */
[----:B---3--:R-:W3:Y:S01]  /*2660*/  LDG.E.64 R72, desc[UR10][R66.64] ;  /* 0x0000000a42487981 */ /* 0x008ee2000c1e1b00 */
[----:B------:R-:W-:Y:S01]  /*2670*/  IMAD.MOV.U32 R30, RZ, RZ, R10 ;  /* 0x000000ffff1e7224 */ /* 0x000fe200078e000a */
[----:B------:R-:W-:-:S15]  /*2680*/  SHF.L.U64.HI R49, R48, 0x3, R49 ;  /* 0x0000000330317819 */ /* 0x000fde0000010231 */
[----:B------:R-:W-:-:S15]  /*2690*/  NOP ;  /* 0x0000000000007918 */ /* 0x000fde0000000000 */
[----:B------:R-:W-:-:S15]  /*26a0*/  NOP ;  /* 0x0000000000007918 */ /* 0x000fde0000000000 */
[----:B------:R-:W-:-:S15]  /*26b0*/  NOP ;  /* 0x0000000000007918 */ /* 0x000fde0000000000 */
[----:B------:R-:W-:-:S15]  /*26c0*/  DMUL R68, R4, R68 ;  /* 0x0000004404447228 */ /* 0x000fde0000000000 */
[----:B------:R-:W-:-:S15]  /*26d0*/  NOP ;  /* 0x0000000000007918 */ /* 0x000fde0000000000 */
[----:B------:R-:W-:-:S15]  /*26e0*/  NOP ;  /* 0x0000000000007918 */ /* 0x000fde0000000000 */
[----:B------:R-:W-:-:S15]  /*26f0*/  NOP ;  /* 0x0000000000007918 */ /* 0x000fde0000000000 */
[----:B------:R-:W-:-:S04]  /*2700*/  NOP ;  /* 0x0000000000007918 */ /* 0x000fc80000000000 */
[----:B---3--:R-:W2:-:S15]  /*2710*/  DMUL R72, R6, R72 ;  /* 0x0000004806487228 */ /* 0x008e9e0000000000 */
[----:B------:R-:W-:-:S15]  /*2720*/  NOP ;  /* 0x0000000000007918 */ /* 0x000fde0000000000 */
[----:B------:R-:W-:-:S15]  /*2730*/  NOP ;  /* 0x0000000000007918 */ /* 0x000fde0000000000 */
[----:B------:R-:W-:-:S15]  /*2740*/  NOP ;  /* 0x0000000000007918 */ /* 0x000fde0000000000 */
[----:B------:R-:W-:-:S04]  /*2750*/  NOP ;  /* 0x0000000000007918 */ /* 0x000fc80000000000 */
[----:B--2---:R-:W2:-:S15]  /*2760*/  DFMA R58, R28, R58, R72 ;  /* 0x0000003a1c3a722b */ /* 0x004e9e0000000048 */
[----:B------:R-:W-:-:S15]  /*2770*/  NOP ;  /* 0x0000000000007918 */ /* 0x000fde0000000000 */
[----:B------:R-:W-:-:S15]  /*2780*/  NOP ;  /* 0x0000000000007918 */ /* 0x000fde0000000000 */
[----:B------:R-:W-:-:S15]  /*2790*/  NOP ;  /* 0x0000000000007918 */ /* 0x000fde0000000000 */
[----:B------:R-:W-:-:S04]  /*27a0*/  NOP ;  /* 0x0000000000007918 */ /* 0x000fc80000000000 */
[----:B------:R0:W-:Y:S02]  /*27b0*/  DFMA R72, R8, R62, R68 ;  /* 0x0000003e0848722b */ /* 0x0001e40000000044 */
[----:B0-----:R-:W-:-:S04]  /*27c0*/  IMAD.WIDE.U32 R62, R76, UR4, R30 ;  /* 0x000000044c3e7c25 */ /* 0x001fc8000f8e001e */
[----:B------:R-:W-:Y:S01]  /*27d0*/  IMAD R77, R77, UR4, R63 ;  /* 0x000000044d4d7c24 */ /* 0x000fe2000f8e023f */
[----:B------:R-:W-:Y:S02]  /*27e0*/  MOV R76, R62 ;  /* 0x0000003e004c7202 */ /* 0x000fe40000000f00 */
[----:B------:R-:W0:Y:S03]  /*27f0*/  LDC.64 R62, c[0x0][0x438] ;  /* 0x00010e00ff3e7b82 */ /* 0x000e260000000a00 */
[----:B0-----:R-:W-:-:S04]  /*2800*/  IMAD.WIDE.U32 R76, R62, UR5, R76 ;  /* 0x000000053e4c7c25 */ /* 0x001fc8000f8e004c */
[----:B------:R-:W-:Y:S01]  /*2810*/  IMAD R69, R63, UR5, R77 ;  /* 0x000000053f457c24 */ /* 0x000fe2000f8e024d */
[----:B-1----:R-:W-:Y:S01]  /*2820*/  LEA R68, P0, R76, UR14, 0x3 ;  /* 0x0000000e4c447c11 */ /* 0x002fe2000f8018ff */
[----:B------:R-:W-:-:S03]  /*2830*/  IMAD.SHL.U32 R77, R48, 0x8, RZ ;  /* 0x00000008304d7824 */ /* 0x000fc600078e00ff */
[----:B------:R-:W-:Y:S02]  /*2840*/  LEA.HI.X R69, R76, UR15, R69, 0x3, P0 ;  /* 0x0000000f4c457c11 */ /* 0x000fe400080f1c45 */
[-C--:B------:R-:W-:Y:S02]  /*2850*/  IADD3 R76, P5, PT, R52, R77.reuse, RZ ;  /* 0x0000004d344c7210 */ /* 0x080fe40007fbe0ff */
[-C--:B------:R-:W-:Y:S02]  /*2860*/  IADD3 R78, P4, PT, R56, R77.reuse, RZ ;  /* 0x0000004d384e7210 */ /* 0x080fe40007f9e0ff */
[-C--:B------:R-:W-:Y:S02]  /*2870*/  IADD3 R80, P3, PT, R54, R77.reuse, RZ ;  /* 0x0000004d36507210 */ /* 0x080fe40007f7e0ff */
[-C--:B------:R-:W-:Y:S02]  /*2880*/  IADD3 R82, P2, PT, R64, R77.reuse, RZ ;  /* 0x0000004d40527210 */ /* 0x080fe40007f5e0ff */
[----:B------:R-:W-:-:S02]  /*2890*/  IADD3 R84, P1, PT, R60, R77, RZ ;  /* 0x0000004d3c547210 */ /* 0x000fc40007f3e0ff */
[----:B------:R-:W-:-:S15]  /*28a0*/  IADD3 R70, P0, PT, R70, R77, RZ ;  /* 0x0000004d46467210 */ /* 0x000fde0007f1e0ff */
[----:B------:R-:W-:-:S15]  /*28b0*/  NOP ;  /* 0x0000000000007918 */ /* 0x000fde0000000000 */
[----:B------:R-:W-:-:S01]  /*28c0*/  NOP ;  /* 0x0000000000007918 */ /* 0x000fc20000000000 */
[----:B--2---:R-:W0:Y:S01]  /*28d0*/  DMUL R58, R4, R58 ;  /* 0x0000003a043a7228 */ /* 0x004e220000000000 */
[-C--:B------:R-:W-:Y:S01]  /*28e0*/  IADD3.X R79, PT, PT, R57, R49.reuse, RZ, P4, !PT ;  /* 0x00000031394f7210 */ /* 0x080fe200027fe4ff */
[--C-:B------:R-:W-:Y:S01]  /*28f0*/  IMAD.X R81, R55, 0x1, R49.reuse, P3 ;  /* 0x0000000137517824 */ /* 0x100fe200018e0631 */
[-C--:B------:R-:W-:Y:S01]  /*2900*/  IADD3.X R83, PT, PT, R65, R49.reuse, RZ, P2, !PT ;  /* 0x0000003141537210 */ /* 0x080fe200017fe4ff */
[----:B------:R-:W-:Y:S01]  /*2910*/  IMAD.X R85, R61, 0x1, R49, P1 ;  /* 0x000000013d557824 */ /* 0x000fe200008e0631 */
[----:B------:R-:W-:-:S15]  /*2920*/  IADD3.X R71, PT, PT, R71, R49, RZ, P0, !PT ;  /* 0x0000003147477210 */ /* 0x000fde00007fe4ff */
[----:B------:R-:W-:-:S15]  /*2930*/  NOP ;  /* 0x0000000000007918 */ /* 0x000fde0000000000 */
[----:B------:R-:W-:-:S15]  /*2940*/  NOP ;  /* 0x0000000000007918 */ /* 0x000fde0000000000 */
[----:B------:R-:W-:-:S14]  /*2950*/  NOP ;  /* 0x0000000000007918 */ /* 0x000fdc0000000000 */
[----:B0-----:R-:W0:-:S15]  /*2960*/  DFMA R58, R8, R74, R58 ;  /* 0x0000004a083a722b */ /* 0x001e1e000000003a */
        /* <DEDUP_REMOVED lines=14> */
[----:B0-----:R0:W1:Y:S02]  /*2a50*/  DFMA R72, R72, R58, R74 ;  /* 0x0000003a4848722b */ /* 0x001064000000004a */
[----:B0-----:R-:W-:Y:S01]  /*2a60*/  IADD3 R74, P6, PT, R50, R77, RZ ;  /* 0x0000004d324a7210 */ /* 0x001fe20007fde0ff */
[----:B-1----:R0:W-:Y:S03]  /*2a70*/  STG.E.64 desc[UR10][R68.64], R72 ;  /* 0x0000004844007986 */ /* 0x0021e6000c101b0a */
[----:B------:R-:W-:Y:S01]  /*2a80*/  IADD3.X R75, PT, PT, R51, R49, RZ, P6, !PT ;  /* 0x00000031334b7210 */ /* 0x000fe200037fe4ff */
[----:B------:R-:W2:Y:S04]  /*2a90*/  LDG.E.64 R54, desc[UR10][R80.64] ;  /* 0x0000000a50367981 */ /* 0x000ea8000c1e1b00 */
[----:B------:R-:W3:Y:S04]  /*2aa0*/  LDG.E.64 R60, desc[UR10][R84.64] ;  /* 0x0000000a543c7981 */ /* 0x000ee8000c1e1b00 */
[----:B------:R-:W4:Y:S01]  /*2ab0*/  LDG.E.64 R64, desc[UR10][R70.64] ;  /* 0x0000000a46407981 */ /* 0x000f22000c1e1b00 */
[----:B0-----:R-:W-:Y:S01]  /*2ac0*/  IADD3 R72, P6, PT, R66, R77, RZ ;  /* 0x0000004d42487210 */ /* 0x001fe20007fde0ff */
[----:B------:R-:W-:-:S02]  /*2ad0*/  IMAD.X R77, R53, 0x1, R49, P5 ;  /* 0x00000001354d7824 */ /* 0x000fc400028e0631 */
[----:B------:R-:W5:Y:S02]  /*2ae0*/  LDG.E.64 R56, desc[UR10][R82.64] ;  /* 0x0000000a52387981 */ /* 0x000f64000c1e1b00 */
[----:B------:R-:W-:Y:S02]  /*2af0*/  IMAD.X R73, R67, 0x1, R49, P6 ;  /* 0x0000000143497824 */ /* 0x000fe400030e0631 */
[----:B------:R-:W3:Y:S04]  /*2b00*/  LDG.E.64 R50, desc[UR10][R76.64] ;  /* 0x0000000a4c327981 */ /* 0x000ee8000c1e1b00 */
[----:B------:R-:W4:Y:S04]  /*2b10*/  LDG.E.64 R48, desc[UR10][R74.64] ;  /* 0x0000000a4a307981 */ /* 0x000f28000c1e1b00 */
[----:B------:R-:W5:Y:S04]  /*2b20*/  LDG.E.64 R66, desc[UR10][R72.64] ;  /* 0x0000000a48427981 */ /* 0x000f68000c1e1b00 */
[----:B------:R-:W5:Y:S01]  /*2b30*/  LDG.E.64 R52, desc[UR10][R78.64] ;  /* 0x0000000a4e347981 */ /* 0x000f62000c1e1b00 */
[----:B------:R-:W-:-:S02]  /*2b40*/  ULOP3.LUT UR6, UR8, 0x7ffffffe, URZ, 0xc0, !UPT ;  /* 0x7ffffffe08067892 */ /* 0x000fc4000f8ec0ff */
[----:B------:R-:W-:-:S04]  /*2b50*/  UIADD3 UR5, UPT, UPT, UR5, 0x2, URZ ;  /* 0x0000000205057890 */ /* 0x000fc8000fffe0ff */
[----:B------:R-:W-:-:S15]  /*2b60*/  UISETP.NE.AND UP0, UPT, UR5, UR6, UPT ;  /* 0x000000060500728c */ /* 0x000fde000bf05270 */
[----:B------:R-:W-:-:S07]  /*2b70*/  NOP ;  /* 0x0000000000007918 */ /* 0x000fce0000000000 */
[----:B--2---:R-:W-:-:S15]  /*2b80*/  DMUL R54, R6, R54 ;  /* 0x0000003606367228 */ /* 0x004fde0000000000 */
[----:B------:R-:W-:-:S15]  /*2b90*/  NOP ;  /* 0x0000000000007918 */ /* 0x000fde0000000000 */
[----:B------:R-:W-:-:S15]  /*2ba0*/  NOP ;  /* 0x0000000000007918 */ /* 0x000fde0000000000 */
[----:B------:R-:W-:-:S15]  /*2bb0*/  NOP ;  /* 0x0000000000007918 */ /* 0x000fde0000000000 */
[----:B------:R-:W-:-:S04]  /*2bc0*/  NOP ;  /* 0x0000000000007918 */ /* 0x000fc80000000000 */
[----:B---3--:R-:W4:-:S15]  /*2bd0*/  DMUL R50, R6, R50 ;  /* 0x0000003206327228 */ /* 0x008f1e0000000000 */
[----:B------:R-:W-:-:S15]  /*2be0*/  NOP ;  /* 0x0000000000007918 */ /* 0x000fde0000000000 */
[----:B------:R-:W-:-:S15]  /*2bf0*/  NOP ;  /* 0x0000000000007918 */ /* 0x000fde0000000000 */
[----:B------:R-:W-:-:S15]  /*2c00*/  NOP ;  /* 0x0000000000007918 */ /* 0x000fde0000000000 */
[----:B------:R-:W-:-:S04]  /*2c10*/  NOP ;  /* 0x0000000000007918 */ /* 0x000fc80000000000 */
[----:B----4-:R0:W-:Y:S02]  /*2c20*/  DFMA R48, R28, R48, R50 ;  /* 0x000000301c30722b */ /* 0x0101e40000000032 */
[----:B0-----:R-:W-:-:S04]  /*2c30*/  LEA R50, P0, R62, R68, 0x3 ;  /* 0x000000443e327211 */ /* 0x001fc800078018ff */
[----:B------:R-:W-:-:S15]  /*2c40*/  LEA.HI.X R51, R62, R69, R63, 0x3, P0 ;  /* 0x000000453e337211 */ /* 0x000fde00000f1c3f */
[----:B------:R-:W-:-:S15]  /*2c50*/  NOP ;  /* 0x0000000000007918 */ /* 0x000fde0000000000 */
[----:B------:R-:W-:-:S15]  /*2c60*/  NOP ;  /* 0x0000000000007918 */ /* 0x000fde0000000000 */
[----:B------:R-:W-:-:S13]  /*2c70*/  NOP ;  /* 0x0000000000007918 */ /* 0x000fda0000000000 */
[----:B-----5:R-:W0:-:S15]  /*2c80*/  DMUL R66, R6, R66 ;  /* 0x0000004206427228 */ /* 0x020e1e0000000000 */
[----:B------:R-:W-:-:S15]  /*2c90*/  NOP ;  /* 0x0000000000007918 */ /* 0x000fde0000000000 */
[----:B------:R-:W-:-:S15]  /*2ca0*/  NOP ;  /* 0x0000000000007918 */ /* 0x000fde0000000000 */
[----:B------:R-:W-:-:S15]  /*2cb0*/  NOP ;  /* 0x0000000000007918 */ /* 0x000fde0000000000 */
[----:B------:R-:W-:-:S04]  /*2cc0*/  NOP ;  /* 0x0000000000007918 */ /* 0x000fc80000000000 */
[----:B------:R-:W1:-:S15]  /*2cd0*/  DMUL R60, R6, R60 ;  /* 0x0000003c063c7228 */ /* 0x000e5e0000000000 */
[----:B------:R-:W-:-:S15]  /*2ce0*/  NOP ;  /* 0x0000000000007918 */ /* 0x000fde0000000000 */
[----:B------:R-:W-:-:S15]  /*2cf0*/  NOP ;  /* 0x0000000000007918 */ /* 0x000fde0000000000 */
[----:B------:R-:W-:-:S15]  /*2d00*/  NOP ;  /* 0x0000000000007918 */ /* 0x000fde0000000000 */
[----:B------:R-:W-:-:S04]  /*2d10*/  NOP ;  /* 0x0000000000007918 */ /* 0x000fc80000000000 */
[----:B0-----:R-:W0:-:S15]  /*2d20*/  DFMA R64, R28, R64, R66 ;  /* 0x000000401c40722b */ /* 0x001e1e0000000042 */
[----:B------:R-:W-:-:S15]  /*2d30*/  NOP ;  /* 0x0000000000007918 */ /* 0x000fde0000000000 */
[----:B------:R-:W-:-:S15]  /*2d40*/  NOP ;  /* 0x0000000000007918 */ /* 0x000fde0000000000 */
[----:B------:R-:W-:-:S15]  /*2d50*/  NOP ;  /* 0x0000000000007918 */ /* 0x000fde0000000000 */
[----:B------:R-:W-:-:S04]  /*2d60*/  NOP ;  /* 0x0000000000007918 */ /* 0x000fc80000000000 */
[----:B------:R-:W2:-:S15]  /*2d70*/  DFMA R52, R28, R52, R54 ;  /* 0x000000341c34722b */ /* 0x000e9e0000000036 */
[----:B------:R-:W-:-:S15]  /*2d80*/  NOP ;  /* 0x0000000000007918 */ /* 0x000fde0000000000 */
[----:B------:R-:W-:-:S15]  /*2d90*/  NOP ;  /* 0x0000000000007918 */ /* 0x000fde0000000000 */
[----:B------:R-:W-:-:S15]  /*2da0*/  NOP ;  /* 0x0000000000007918 */ /* 0x000fde0000000000 */
[----:B------:R-:W-:-:S04]  /*2db0*/  NOP ;  /* 0x0000000000007918 */ /* 0x000fc80000000000 */
[----:B-1----:R-:W-:-:S15]  /*2dc0*/  DFMA R56, R28, R56, R60 ;  /* 0x000000381c38722b */ /* 0x002fde000000003c */
[----:B------:R-:W-:-:S15]  /*2dd0*/  NOP ;  /* 0x0000000000007918 */ /* 0x000fde0000000000 */
[----:B------:R-:W-:-:S15]  /*2de0*/  NOP ;  /* 0x0000000000007918 */ /* 0x000fde0000000000 */
[----:B------:R-:W-:-:S15]  /*2df0*/  NOP ;  /* 0x0000000000007918 */ /* 0x000fde0000000000 */
[----:B------:R-:W-:-:S04]  /*2e00*/  NOP ;  /* 0x0000000000007918 */ /* 0x000fc80000000000 */
[----:B0-----:R-:W0:-:S15]  /*2e10*/  DMUL R64, R4, R64 ;  /* 0x0000004004407228 */ /* 0x001e1e0000000000 */
[----:B------:R-:W-:-:S15]  /*2e20*/  NOP ;  /* 0x0000000000007918 */ /* 0x000fde0000000000 */
[----:B------:R-:W-:-:S15]  /*2e30*/  NOP ;  /* 0x0000000000007918 */ /* 0x000fde0000000000 */
[----:B------:R-:W-:-:S15]  /*2e40*/  NOP ;  /* 0x0000000000007918 */ /* 0x000fde0000000000 */
[----:B------:R-:W-:-:S04]  /*2e50*/  NOP ;  /* 0x0000000000007918 */ /* 0x000fc80000000000 */
[----:B--2---:R-:W1:-:S15]  /*2e60*/  DMUL R52, R4, R52 ;  /* 0x0000003404347228 */ /* 0x004e5e0000000000 */
        /* <DEDUP_REMOVED lines=19> */
[----:B0-----:R-:W0:Y:S02]  /*2fa0*/  DFMA R48, R58, R48, R56 ;  /* 0x000000303a30722b */ /* 0x001e240000000038 */
[----:B0-----:R2:W-:Y:S01]  /*2fb0*/  STG.E.64 desc[UR10][R50.64], R48 ;  /* 0x0000003032007986 */ /* 0x0015e2000c101b0a */
[----:B------:R-:W-:Y:S05]  /*2fc0*/  BRA.U UP0, `(.L_x_272) ;  /* 0xfffffff100447547 */ /* 0x000fea000b83ffff */
[----:B------:R-:W-:-:S05]  /*2fd0*/  UMOV UR7, URZ ;  /* 0x000000ff00077c82 */ /* 0x000fca0008000000 */
.L_x_271:
[----:B------:R-:W-:-:S04]  /*2fe0*/  ULOP3.LUT UR5, UR8, 0x1, URZ, 0xc0, !UPT ;  /* 0x0000000108057892 */ /* 0x000fc8000f8ec0ff */
[----:B------:R-:W-:-:S09]  /*2ff0*/  UISETP.NE.U32.AND UP0, UPT, UR5, 0x1, UPT ;  /* 0x000000010500788c */ /* 0x000fd2000bf05070 */
[----:B------:R-:W-:Y:S05]  /*3000*/  BRA.U UP0, `(.L_x_273) ;  /* 0x0000000900607547 */ /* 0x000fea000b800000 */
[----:B------:R-:W0:Y:S01]  /*3010*/  LDC.64 R64, c[0x0][0x3d8] ;  /* 0x0000f600ff407b82 */ /* 0x000e220000000a00 */
[----:B------:R-:W-:Y:S01]  /*3020*/  MOV R38, R18 ;  /* 0x0000001200267202 */ /* 0x000fe20000000f00 */
[----:B------:R-:W1:Y:S01]  /*3030*/  LDCU.64 UR8, c[0x0][0x3a8] ;  /* 0x00007500ff0877ac */ /* 0x000e620008000a00 */
[----:B------:R-:W-:Y:S01]  /*3040*/  IMAD.MOV.U32 R34, RZ, RZ, R16 ;  /* 0x000000ffff227224 */ /* 0x000fe200078e0010 */
[----:B------:R-:W-:Y:S01]  /*3050*/  MOV R46, R26 ;  /* 0x0000001a002e7202 */ /* 0x000fe20000000f00 */
[----:B------:R-:W-:Y:S01]  /*3060*/  IMAD.MOV.U32 R32, RZ, RZ, R12 ;  /* 0x000000ffff207224 */ /* 0x000fe200078e000c */
[----:B------:R-:W-:Y:S01]  /*3070*/  MOV R36, R14 ;  /* 0x0000000e00247202 */ /* 0x000fe20000000f00 */
[----:B------:R-:W-:Y:S01]  /*3080*/  IMAD.MOV.U32 R42, RZ, RZ, R24 ;  /* 0x000000ffff2a7224 */ /* 0x000fe200078e0018 */
[----:B--2---:R-:W2:Y:S01]  /*3090*/  LDC.64 R48, c[0x0][0x3e0] ;  /* 0x0000f800ff307b82 */ /* 0x004ea20000000a00 */
[----:B------:R-:W-:Y:S01]  /*30a0*/  MOV R44, R22 ;  /* 0x00000016002c7202 */ /* 0x000fe20000000f00 */
[----:B------:R-:W-:-:S02]  /*30b0*/  IMAD.MOV.U32 R40, RZ, RZ, R20 ;  /* 0x000000ffff287224 */ /* 0x000fc400078e0014 */
[----:B0-----:R-:W-:Y:S02]  /*30c0*/  IMAD R69, R65, UR4, RZ ;  /* 0x0000000441457c24 */ /* 0x001fe4000f8e02ff */
[----:B------:R-:W-:-:S04]  /*30d0*/  IMAD.WIDE.U32 R50, R64, UR4, R38 ;  /* 0x0000000440327c25 */ /* 0x000fc8000f8e0026 */
[----:B------:R-:W-:Y:S01]  /*30e0*/  IMAD.WIDE.U32 R52, R64, UR4, R34 ;  /* 0x0000000440347c25 */ /* 0x000fe2000f8e0022 */
[----:B------:R-:W-:-:S03]  /*30f0*/  IADD3 R51, PT, PT, R51, R69, RZ ;  /* 0x0000004533337210 */ /* 0x000fc60007ffe0ff */
[----:B------:R-:W-:-:S04]  /*3100*/  IMAD.WIDE.U32 R58, R64, UR4, R46 ;  /* 0x00000004403a7c25 */ /* 0x000fc8000f8e002e */
[C---:B------:R-:W-:Y:S01]  /*3110*/  IMAD.IADD R53, R69.reuse, 0x1, R53 ;  /* 0x0000000145357824 */ /* 0x040fe200078e0235 */
[----:B------:R-:W-:Y:S01]  /*3120*/  IADD3 R59, PT, PT, R69, R59, RZ ;  /* 0x0000003b453b7210 */ /* 0x000fe20007ffe0ff */
[----:B--2---:R-:W-:Y:S02]  /*3130*/  IMAD R0, R48, UR7, RZ ;  /* 0x0000000730007c24 */ /* 0x004fe4000f8e02ff */
[----:B------:R-:W-:-:S04]  /*3140*/  IMAD.WIDE.U32 R54, R64, UR4, R36 ;  /* 0x0000000440367c25 */ /* 0x000fc8000f8e0024 */
[----:B------:R-:W-:Y:S01]  /*3150*/  IMAD.WIDE.U32 R62, R64, UR4, R44 ;  /* 0x00000004403e7c25 */ /* 0x000fe2000f8e002c */
[----:B------:R-:W-:-:S03]  /*3160*/  IADD3 R55, PT, PT, R69, R55, RZ ;  /* 0x0000003745377210 */ /* 0x000fc60007ffe0ff */
[----:B------:R-:W-:Y:S01]  /*3170*/  IMAD.WIDE.U32 R56, R64, UR4, R32 ;  /* 0x0000000440387c25 */ /* 0x000fe2000f8e0020 */
[----:B------:R-:W-:-:S03]  /*3180*/  IADD3 R63, PT, PT, R69, R63, RZ ;  /* 0x0000003f453f7210 */ /* 0x000fc60007ffe0ff */
[----:B------:R-:W-:-:S04]  /*3190*/  IMAD.WIDE.U32 R60, R64, UR4, R42 ;  /* 0x00000004403c7c25 */ /* 0x000fc8000f8e002a */
[----:B------:R-:W-:-:S04]  /*31a0*/  IMAD.WIDE.U32 R64, R64, UR4, R40 ;  /* 0x0000000440407c25 */ /* 0x000fc8000f8e0028 */
[----:B------:R-:W-:Y:S01]  /*31b0*/  IMAD R75, R49, UR6, R0 ;  /* 0x00000006314b7c24 */ /* 0x000fe2000f8e0200 */
[----:B------:R-:W-:Y:S01]  /*31c0*/  MOV R68, R64 ;  /* 0x0000004000447202 */ /* 0x000fe20000000f00 */
[----:B------:R-:W-:-:S04]  /*31d0*/  IMAD.WIDE.U32 R50, R48, UR6, R50 ;  /* 0x0000000630327c25 */ /* 0x000fc8000f8e0032 */
[----:B------:R-:W-:Y:S01]  /*31e0*/  IMAD.WIDE.U32 R52, R48, UR6, R52 ;  /* 0x0000000630347c25 */ /* 0x000fe2000f8e0034 */
[----:B-1----:R-:W-:-:S03]  /*31f0*/  LEA R64, P0, R50, UR8, 0x3 ;  /* 0x0000000832407c11 */ /* 0x002fc6000f8018ff */
[C---:B------:R-:W-:Y:S01]  /*3200*/  IMAD.IADD R57, R69.reuse, 0x1, R57 ;  /* 0x0000000145397824 */ /* 0x040fe200078e0239 */
[----:B------:R-:W-:Y:S01]  /*3210*/  LEA R66, P1, R52, UR8, 0x3 ;  /* 0x0000000834427c11 */ /* 0x000fe2000f8218ff */
[C---:B------:R-:W-:Y:S02]  /*3220*/  IMAD.IADD R61, R69.reuse, 0x1, R61 ;  /* 0x00000001453d7824 */ /* 0x040fe400078e023d */
[----:B------:R-:W-:Y:S02]  /*3230*/  IMAD.IADD R69, R69, 0x1, R65 ;  /* 0x0000000145457824 */ /* 0x000fe400078e0241 */
[----:B------:R-:W-:Y:S01]  /*3240*/  IMAD.IADD R65, R51, 0x1, R75 ;  /* 0x0000000133417824 */ /* 0x000fe200078e024b */
[----:B------:R-:W-:Y:S01]  /*3250*/  IADD3 R51, PT, PT, R75, R53, RZ ;  /* 0x000000354b337210 */ /* 0x000fe20007ffe0ff */
[----:B------:R-:W-:-:S03]  /*3260*/  IMAD.WIDE.U32 R56, R48, UR6, R56 ;  /* 0x0000000630387c25 */ /* 0x000fc6000f8e0038 */
[----:B------:R-:W-:Y:S01]  /*3270*/  LEA.HI.X R67, R52, UR9, R51, 0x3, P1 ;  /* 0x0000000934437c11 */ /* 0x000fe200088f1c33 */
[----:B------:R-:W-:Y:S01]  /*3280*/  IMAD.WIDE.U32 R58, R48, UR6, R58 ;  /* 0x00000006303a7c25 */ /* 0x000fe2000f8e003a */
[----:B------:R-:W-:Y:S02]  /*3290*/  LEA.HI.X R65, R50, UR9, R65, 0x3, P0 ;  /* 0x0000000932417c11 */ /* 0x000fe400080f1c41 */
[----:B------:R-:W-:Y:S01]  /*32a0*/  IADD3 R53, PT, PT, R75, R57, RZ ;  /* 0x000000394b357210 */ /* 0x000fe20007ffe0ff */
[----:B------:R-:W-:Y:S01]  /*32b0*/  IMAD.WIDE.U32 R54, R48, UR6, R54 ;  /* 0x0000000630367c25 */ /* 0x000fe2000f8e0036 */
[----:B------:R-:W-:Y:S02]  /*32c0*/  LEA R70, P1, R56, UR8, 0x3 ;  /* 0x0000000838467c11 */ /* 0x000fe4000f8218ff */
[----:B------:R-:W-:Y:S01]  /*32d0*/  LEA R72, P2, R58, UR8, 0x3 ;  /* 0x000000083a487c11 */ /* 0x000fe2000f8418ff */
[----:B------:R-:W-:Y:S01]  /*32e0*/  IMAD.WIDE.U32 R60, R48, UR6, R60 ;  /* 0x00000006303c7c25 */ /* 0x000fe2000f8e003c */
[----:B------:R-:W-:-:S03]  /*32f0*/  LEA.HI.X R71, R56, UR9, R53, 0x3, P1 ;  /* 0x0000000938477c11 */ /* 0x000fc600088f1c35 */
[----:B------:R-:W-:Y:S01]  /*3300*/  IMAD.WIDE.U32 R62, R48, UR6, R62 ;  /* 0x00000006303e7c25 */ /* 0x000fe2000f8e003e */
[----:B------:R-:W-:-:S03]  /*3310*/  IADD3 R53, PT, PT, R75, R61, RZ ;  /* 0x0000003d4b357210 */ /* 0x000fc60007ffe0ff */
[C---:B------:R-:W-:Y:S01]  /*3320*/  IMAD.IADD R51, R75.reuse, 0x1, R59 ;  /* 0x000000014b337824 */ /* 0x040fe200078e023b */
[----:B------:R-:W-:Y:S01]  /*3330*/  LEA R76, P1, R62, UR8, 0x3 ;  /* 0x000000083e4c7c11 */ /* 0x000fe2000f8218ff */
[----:B------:R-:W-:Y:S01]  /*3340*/  IMAD.WIDE.U32 R48, R48, UR6, R68 ;  /* 0x0000000630307c25 */ /* 0x000fe2000f8e0044 */
[----:B------:R-:W-:Y:S02]  /*3350*/  LEA R68, P0, R54, UR8, 0x3 ;  /* 0x0000000836447c11 */ /* 0x000fe4000f8018ff */
[----:B------:R-:W-:Y:S01]  /*3360*/  LEA.HI.X R73, R58, UR9, R51, 0x3, P2 ;  /* 0x000000093a497c11 */ /* 0x000fe200090f1c33 */
[C---:B------:R-:W-:Y:S01]  /*3370*/  IMAD.IADD R55, R75.reuse, 0x1, R55 ;  /* 0x000000014b377824 */ /* 0x040fe200078e0237 */
[C---:B------:R-:W-:Y:S01]  /*3380*/  IADD3 R49, PT, PT, R75.reuse, R49, RZ ;  /* 0x000000314b317210 */ /* 0x040fe20007ffe0ff */
[----:B------:R-:W-:Y:S01]  /*3390*/  IMAD.IADD R51, R75, 0x1, R63 ;  /* 0x000000014b337824 */ /* 0x000fe200078e023f */
[----:B------:R-:W-:Y:S01]  /*33a0*/  LEA R78, P2, R48, UR8, 0x3 ;  /* 0x00000008304e7c11 */ /* 0x000fe2000f8418ff */
[----:B------:R-:W2:Y:S01]  /*33b0*/  LDG.E.64 R56, desc[UR10][R72.64] ;  /* 0x0000000a48387981 */ /* 0x000ea2000c1e1b00 */
[----:B------:R-:W-:-:S02]  /*33c0*/  LEA.HI.X R69, R54, UR9, R55, 0x3, P0 ;  /* 0x0000000936457c11 */ /* 0x000fc400080f1c37 */
[----:B------:R-:W-:Y:S01]  /*33d0*/  LEA R74, P0, R60, UR8, 0x3 ;  /* 0x000000083c4a7c11 */ /* 0x000fe2000f8018ff */
[----:B------:R-:W3:Y:S01]  /*33e0*/  LDG.E.64 R54, desc[UR10][R70.64] ;  /* 0x0000000a46367981 */ /* 0x000ee2000c1e1b00 */
[----:B------:R-:W-:Y:S02]  /*33f0*/  LEA.HI.X R77, R62, UR9, R51, 0x3, P1 ;  /* 0x000000093e4d7c11 */ /* 0x000fe400088f1c33 */
[----:B------:R-:W-:Y:S01]  /*3400*/  LEA.HI.X R75, R60, UR9, R53, 0x3, P0 ;  /* 0x000000093c4b7c11 */ /* 0x000fe200080f1c35 */
[----:B------:R-:W4:Y:S01]  /*3410*/  LDG.E.64 R50, desc[UR10][R66.64] ;  /* 0x0000000a42327981 */ /* 0x000f22000c1e1b00 */
[----:B------:R-:W-:Y:S01]  /*3420*/  LEA.HI.X R79, R48, UR9, R49, 0x3, P2 ;  /* 0x00000009304f7c11 */ /* 0x000fe200090f1c31 */
[----:B------:R-:W0:Y:S02]  /*3430*/  LDCU.64 UR8, c[0x0][0x400] ;  /* 0x00008000ff0877ac */ /* 0x000e240008000a00 */
[----:B------:R-:W5:Y:S04]  /*3440*/  LDG.E.64 R52, desc[UR10][R68.64] ;  /* 0x0000000a44347981 */ /* 0x000f68000c1e1b00 */
[----:B------:R-:W2:Y:S04]  /*3450*/  LDG.E.64 R48, desc[UR10][R64.64] ;  /* 0x0000000a40307981 */ /* 0x000ea8000c1e1b00 */
[----:B------:R-:W2:Y:S04]  /*3460*/  LDG.E.64 R58, desc[UR10][R74.64] ;  /* 0x0000000a4a3a7981 */ /* 0x000ea8000c1e1b00 */
[----:B------:R-:W2:Y:S04]  /*3470*/  LDG.E.64 R62, desc[UR10][R78.64] ;  /* 0x0000000a4e3e7981 */ /* 0x000ea8000c1e1b00 */
[----:B------:R-:W2:Y:S01]  /*3480*/  LDG.E.64 R60, desc[UR10][R76.64] ;  /* 0x0000000a4c3c7981 */ /* 0x000ea2000c1e1b00 */
[----:B------:R-:W-:Y:S01]  /*3490*/  IMAD.MOV.U32 R30, RZ, RZ, R10 ;  /* 0x000000ffff1e7224 */ /* 0x000fe200078e000a */
[----:B---3--:R-:W5:-:S15]  /*34a0*/  DMUL R54, R6, R54 ;  /* 0x0000003606367228 */ /* 0x008f5e0000000000 */
[----:B------:R-:W-:-:S15]  /*34b0*/  NOP ;  /* 0x0000000000007918 */ /* 0x000fde0000000000 */
[----:B------:R-:W-:-:S15]  /*34c0*/  NOP ;  /* 0x0000000000007918 */ /* 0x000fde0000000000 */
[----:B------:R-:W-:-:S15]  /*34d0*/  NOP ;  /* 0x0000000000007918 */ /* 0x000fde0000000000 */
[----:B------:R-:W-:-:S04]  /*34e0*/  NOP ;  /* 0x0000000000007918 */ /* 0x000fc80000000000 */
[----:B----4-:R-:W2:-:S15]  /*34f0*/  DMUL R50, R6, R50 ;  /* 0x0000003206327228 */ /* 0x010e9e0000000000 */
[----:B------:R-:W-:-:S15]  /*3500*/  NOP ;  /* 0x0000000000007918 */ /* 0x000fde0000000000 */
[----:B------:R-:W-:-:S15]  /*3510*/  NOP ;  /* 0x0000000000007918 */ /* 0x000fde0000000000 */
[----:B------:R-:W-:-:S15]  /*3520*/  NOP ;  /* 0x0000000000007918 */ /* 0x000fde0000000000 */
[----:B------:R-:W-:-:S04]  /*3530*/  NOP ;  /* 0x0000000000007918 */ /* 0x000fc80000000000 */
[----:B-----5:R-:W1:-:S15]  /*3540*/  DFMA R52, R28, R52, R54 ;  /* 0x000000341c34722b */ /* 0x020e5e0000000036 */
[----:B------:R-:W-:-:S15]  /*3550*/  NOP ;  /* 0x0000000000007918 */ /* 0x000fde0000000000 */
[----:B------:R-:W-:-:S15]  /*3560*/  NOP ;  /* 0x0000000000007918 */ /* 0x000fde0000000000 */
[----:B------:R-:W-:-:S15]  /*3570*/  NOP ;  /* 0x0000000000007918 */ /* 0x000fde0000000000 */
[----:B------:R-:W-:-:S04]  /*3580*/  NOP ;  /* 0x0000000000007918 */ /* 0x000fc80000000000 */
[----:B--2---:R-:W-:-:S15]  /*3590*/  DFMA R48, R28, R48, R50 ;  /* 0x000000301c30722b */ /* 0x004fde0000000032 */
[----:B------:R-:W-:-:S15]  /*35a0*/  NOP ;  /* 0x0000000000007918 */ /* 0x000fde0000000000 */
[----:B------:R-:W-:-:S15]  /*35b0*/  NOP ;  /* 0x0000000000007918 */ /* 0x000fde0000000000 */
[----:B------:R-:W-:-:S15]  /*35c0*/  NOP ;  /* 0x0000000000007918 */ /* 0x000fde0000000000 */
[----:B------:R-:W-:-:S04]  /*35d0*/  NOP ;  /* 0x0000000000007918 */ /* 0x000fc80000000000 */
[----:B-1----:R-:W1:-:S15]  /*35e0*/  DMUL R52, R4, R52 ;  /* 0x0000003404347228 */ /* 0x002e5e0000000000 */
[----:B------:R-:W-:-:S15]  /*35f0*/  NOP ;  /* 0x0000000000007918 */ /* 0x000fde0000000000 */
[----:B------:R-:W-:-:S15]  /*3600*/  NOP ;  /* 0x0000000000007918 */ /* 0x000fde0000000000 */
[----:B------:R-:W-:-:S15]  /*3610*/  NOP ;  /* 0x0000000000007918 */ /* 0x000fde0000000000 */
[----:B------:R-:W-:-:S04]  /*3620*/  NOP ;  /* 0x0000000000007918 */ /* 0x000fc80000000000 */
[----:B-1----:R1:W-:Y:S02]  /*3630*/  DFMA R48, R8, R48, R52 ;  /* 0x000000300830722b */ /* 0x0023e40000000034 */
[----:B-1----:R-:W1:Y:S02]  /*3640*/  LDC.64 R52, c[0x0][0x430] ;  /* 0x00010c00ff347b82 */ /* 0x002e640000000a00 */
[----:B-1----:R-:W-:-:S04]  /*3650*/  IMAD.WIDE.U32 R50, R52, UR4, R30 ;  /* 0x0000000434327c25 */ /* 0x002fc8000f8e001e */
[----:B------:R-:W-:-:S15]  /*3660*/  IMAD R51, R53, UR4, R51 ;  /* 0x0000000435337c24 */ /* 0x000fde000f8e0233 */
[----:B------:R-:W-:-:S15]  /*3670*/  NOP ;  /* 0x0000000000007918 */ /* 0x000fde0000000000 */
[----:B------:R-:W-:-:S15]  /*3680*/  NOP ;  /* 0x0000000000007918 */ /* 0x000fde0000000000 */
[----:B------:R-:W-:-:S11]  /*3690*/  NOP ;  /* 0x0000000000007918 */ /* 0x000fd60000000000 */
[----:B------:R-:W1:-:S15]  /*36a0*/  DMUL R58, R6, R58 ;  /* 0x0000003a063a7228 */ /* 0x000e5e0000000000 */
[----:B------:R-:W-:-:S15]  /*36b0*/  NOP ;  /* 0x0000000000007918 */ /* 0x000fde0000000000 */
[----:B------:R-:W-:-:S15]  /*36c0*/  NOP ;  /* 0x0000000000007918 */ /* 0x000fde0000000000 */
[----:B------:R-:W-:-:S15]  /*36d0*/  NOP ;  /* 0x0000000000007918 */ /* 0x000fde0000000000 */
[----:B------:R-:W-:-:S04]  /*36e0*/  NOP ;  /* 0x0000000000007918 */ /* 0x000fc80000000000 */
[----:B-1----:R1:W-:Y:S02]  /*36f0*/  DFMA R56, R28, R56, R58 ;  /* 0x000000381c38722b */ /* 0x0023e4000000003a */
[----:B-1----:R-:W1:Y:S02]  /*3700*/  LDC.64 R58, c[0x0][0x438] ;  /* 0x00010e00ff3a7b82 */ /* 0x002e640000000a00 */
[C---:B-1----:R-:W-:Y:S02]  /*3710*/  IMAD R0, R58.reuse, UR7, RZ ;  /* 0x000000073a007c24 */ /* 0x042fe4000f8e02ff */
[----:B------:R-:W-:-:S04]  /*3720*/  IMAD.WIDE.U32 R50, R58, UR6, R50 ;  /* 0x000000063a327c25 */ /* 0x000fc8000f8e0032 */
[----:B------:R-:W-:Y:S01]  /*3730*/  IMAD R53, R59, UR6, R0 ;  /* 0x000000063b357c24 */ /* 0x000fe2000f8e0200 */
[----:B0-----:R-:W-:-:S04]  /*3740*/  LEA R52, P0, R50, UR8, 0x3 ;  /* 0x0000000832347c11 */ /* 0x001fc8000f8018ff */
[----:B------:R-:W-:-:S04]  /*3750*/  IADD3 R51, PT, PT, R51, R53, RZ ;  /* 0x0000003533337210 */ /* 0x000fc80007ffe0ff */
[----:B------:R-:W-:-:S15]  /*3760*/  LEA.HI.X R53, R50, UR9, R51, 0x3, P0 ;  /* 0x0000000932357c11 */ /* 0x000fde00080f1c33 */
[----:B------:R-:W-:-:S15]  /*3770*/  NOP ;  /* 0x0000000000007918 */ /* 0x000fde0000000000 */
[----:B------:R-:W-:-:S15]  /*3780*/  NOP ;  /* 0x0000000000007918 */ /* 0x000fde0000000000 */
[----:B------:R-:W0:-:S15]  /*3790*/  DMUL R62, R6, R62 ;  /* 0x0000003e063e7228 */ /* 0x000e1e0000000000 */
        /* <DEDUP_REMOVED lines=19> */
[----:B------:R-:W-:-:S15]  /*38d0*/  DADD R54, -R2, 1 ;  /* 0x3ff0000002367429 */ /* 0x000fde0000000100 */
        /* <DEDUP_REMOVED lines=10> */
[----:B0-----:R0:W-:Y:S02]  /*3980*/  STG.E.64 desc[UR10][R52.64], R48 ;  /* 0x0000003034007986 */ /* 0x0011e4000c101b0a */
.L_x_273:
[----:B------:R-:W1:Y:S01]  /*3990*/  LDCU UR5, c[0x0][0x3b0] ;  /* 0x00007600ff0577ac */ /* 0x000e620008000800 */
[----:B------:R-:W-:-:S04]  /*39a0*/  UIADD3 UR4, UPT, UPT, UR4, 0x1, URZ ;  /* 0x0000000104047890 */ /* 0x000fc8000fffe0ff */
[----:B-1----:R-:W-:-:S09]  /*39b0*/  UISETP.NE.AND UP0, UPT, UR4, UR5, UPT ;  /* 0x000000050400728c */ /* 0x002fd2000bf05270 */
[----:B------:R-:W-:Y:S05]  /*39c0*/  BRA.U UP0, `(.L_x_274) ;  /* 0xffffffe500a47547 */ /* 0x000fea000b83ffff */
[----:B------:R-:W-:Y:S05]  /*39d0*/  EXIT ;  /* 0x000000000000794d */ /* 0x000fea0003800000 */
.L_x_275:
        /* <DEDUP_REMOVED lines=10> */
.L_x_283:


//--------------------- .nv.shared.reserved.0     --------------------------
	.section	.nv.shared.reserved.0,"aw",@nobits
	.weak		__nv_reservedSMEM_offset_0_alias
	.size		__nv_reservedSMEM_offset_0_alias, 0, 64
	.other		__nv_reservedSMEM_offset_0_alias,@"STO_CUDA_RESERVED_SHARED STV_DEFAULT"
__nv_reservedSMEM_offset_0_alias:
	.zero		0
	.zero		64


//--------------------- .nv.global                --------------------------
	.section	.nv.global,"aw",@nobits
.nv.global:
	.type		_ZN53_INTERNAL_c1b0da0d_22_UpSampleTrilinear3d_cu_efb54c934cuda3std3__48in_placeE,@object
	.size		_ZN53_INTERNAL_c1b0da0d_22_UpSampleTrilinear3d_cu_efb54c934cuda3std3__48in_placeE,(_ZN53_INTERNAL_c1b0da0d_22_UpSampleTrilinear3d_cu_efb54c934cuda3std6ranges3__45__cpo8distanceE - _ZN53_INTERNAL_c1b0da0d_22_UpSampleTrilinear3d_cu_efb54c934cuda3std3__48in_placeE)
_ZN53_INTERNAL_c1b0da0d_22_UpSampleTrilinear3d_cu_efb54c934cuda3std3__48in_placeE:
	.zero		1
	.type		_ZN53_INTERNAL_c1b0da0d_22_UpSampleTrilinear3d_cu_efb54c934cuda3std6ranges3__45__cpo8distanceE,@object
	.size		_ZN53_INTERNAL_c1b0da0d_22_UpSampleTrilinear3d_cu_efb54c934cuda3std6ranges3__45__cpo8distanceE,(_ZN53_INTERNAL_c1b0da0d_22_UpSampleTrilinear3d_cu_efb54c934cuda3std3__45__cpo6cbeginE - _ZN53_INTERNAL_c1b0da0d_22_UpSampleTrilinear3d_cu_efb54c934cuda3std6ranges3__45__cpo8distanceE)
_ZN53_INTERNAL_c1b0da0d_22_UpSampleTrilinear3d_cu_efb54c934cuda3std6ranges3__45__cpo8distanceE:
	.zero		1
	.type		_ZN53_INTERNAL_c1b0da0d_22_UpSampleTrilinear3d_cu_efb54c934cuda3std3__45__cpo6cbeginE,@object
	.size		_ZN53_INTERNAL_c1b0da0d_22_UpSampleTrilinear3d_cu_efb54c934cuda3std3__45__cpo6cbeginE,(_ZN53_INTERNAL_c1b0da0d_22_UpSampleTrilinear3d_cu_efb54c934cuda3std6ranges3__45__cpo7advanceE - _ZN53_INTERNAL_c1b0da0d_22_UpSampleTrilinear3d_cu_efb54c934cuda3std3__45__cpo6cbeginE)
_ZN53_INTERNAL_c1b0da0d_22_UpSampleTrilinear3d_cu_efb54c934cuda3std3__45__cpo6cbeginE:
	.zero		1
	.type		_ZN53_INTERNAL_c1b0da0d_22_UpSampleTrilinear3d_cu_efb54c934cuda3std6ranges3__45__cpo7advanceE,@object
	.size		_ZN53_INTERNAL_c1b0da0d_22_UpSampleTrilinear3d_cu_efb54c934cuda3std6ranges3__45__cpo7advanceE,(_ZN53_INTERNAL_c1b0da0d_22_UpSampleTrilinear3d_cu_efb54c934cuda3std3__45__cpo7crbeginE - _ZN53_INTERNAL_c1b0da0d_22_UpSampleTrilinear3d_cu_efb54c934cuda3std6ranges3__45__cpo7advanceE)
_ZN53_INTERNAL_c1b0da0d_22_UpSampleTrilinear3d_cu_efb54c934cuda3std6ranges3__45__cpo7advanceE:
	.zero		1
	.type		_ZN53_INTERNAL_c1b0da0d_22_UpSampleTrilinear3d_cu_efb54c934cuda3std3__45__cpo7crbeginE,@object
	.size		_ZN53_INTERNAL_c1b0da0d_22_UpSampleTrilinear3d_cu_efb54c934cuda3std3__45__cpo7crbeginE,(_ZN53_INTERNAL_c1b0da0d_22_UpSampleTrilinear3d_cu_efb54c934cuda3std6ranges3__45__cpo4dataE - _ZN53_INTERNAL_c1b0da0d_22_UpSampleTrilinear3d_cu_efb54c934cuda3std3__45__cpo7crbeginE)
_ZN53_INTERNAL_c1b0da0d_22_UpSampleTrilinear3d_cu_efb54c934cuda3std3__45__cpo7crbeginE:
	.zero		1
	.type		_ZN53_INTERNAL_c1b0da0d_22_UpSampleTrilinear3d_cu_efb54c934cuda3std6ranges3__45__cpo4dataE,@object
	.size		_ZN53_INTERNAL_c1b0da0d_22_UpSampleTrilinear3d_cu_efb54c934cuda3std6ranges3__45__cpo4dataE,(_ZN53_INTERNAL_c1b0da0d_22_UpSampleTrilinear3d_cu_efb54c934cuda3std6ranges3__45__cpo5beginE - _ZN53_INTERNAL_c1b0da0d_22_UpSampleTrilinear3d_cu_efb54c934cuda3std6ranges3__45__cpo4dataE)
_ZN53_INTERNAL_c1b0da0d_22_UpSampleTrilinear3d_cu_efb54c934cuda3std6ranges3__45__cpo4dataE:
	.zero		1
	.type		_ZN53_INTERNAL_c1b0da0d_22_UpSampleTrilinear3d_cu_efb54c934cuda3std6ranges3__45__cpo5beginE,@object
	.size		_ZN53_INTERNAL_c1b0da0d_22_UpSampleTrilinear3d_cu_efb54c934cuda3std6ranges3__45__cpo5beginE,(_ZN53_INTERNAL_c1b0da0d_22_UpSampleTrilinear3d_cu_efb54c934cuda3std3__455_GLOBAL__N__c1b0da0d_22_UpSampleTrilinear3d_cu_efb54c936ignoreE - _ZN53_INTERNAL_c1b0da0d_22_UpSampleTrilinear3d_cu_efb54c934cuda3std6ranges3__45__cpo5beginE)
_ZN53_INTERNAL_c1b0da0d_22_UpSampleTrilinear3d_cu_efb54c934cuda3std6ranges3__45__cpo5beginE:
	.zero		1
	.type		_ZN53_INTERNAL_c1b0da0d_22_UpSampleTrilinear3d_cu_efb54c934cuda3std3__455_GLOBAL__N__c1b0da0d_22_UpSampleTrilinear3d_cu_efb54c936ignoreE,@object
	.size		_ZN53_INTERNAL_c1b0da0d_22_UpSampleTrilinear3d_cu_efb54c934cuda3std3__455_GLOBAL__N__c1b0da0d_22_UpSampleTrilinear3d_cu_efb54c936ignoreE,(_ZN53_INTERNAL_c1b0da0d_22_UpSampleTrilinear3d_cu_efb54c934cuda3std6ranges3__45__cpo4sizeE - _ZN53_INTERNAL_c1b0da0d_22_UpSampleTrilinear3d_cu_efb54c934cuda3std3__455_GLOBAL__N__c1b0da0d_22_UpSampleTrilinear3d_cu_efb54c936ignoreE)
_ZN53_INTERNAL_c1b0da0d_22_UpSampleTrilinear3d_cu_efb54c934cuda3std3__455_GLOBAL__N__c1b0da0d_22_UpSampleTrilinear3d_cu_efb54c936ignoreE:
	.zero		1
	.type		_ZN53_INTERNAL_c1b0da0d_22_UpSampleTrilinear3d_cu_efb54c934cuda3std6ranges3__45__cpo4sizeE,@object
	.size		_ZN53_INTERNAL_c1b0da0d_22_UpSampleTrilinear3d_cu_efb54c934cuda3std6ranges3__45__cpo4sizeE,(_ZN53_INTERNAL_c1b0da0d_22_UpSampleTrilinear3d_cu_efb54c934cuda3std3__45__cpo5beginE - _ZN53_INTERNAL_c1b0da0d_22_UpSampleTrilinear3d_cu_efb54c934cuda3std6ranges3__45__cpo4sizeE)
_ZN53_INTERNAL_c1b0da0d_22_UpSampleTrilinear3d_cu_efb54c934cuda3std6ranges3__45__cpo4sizeE:
	.zero		1
	.type		_ZN53_INTERNAL_c1b0da0d_22_UpSampleTrilinear3d_cu_efb54c934cuda3std3__45__cpo5beginE,@object
	.size		_ZN53_INTERNAL_c1b0da0d_22_UpSampleTrilinear3d_cu_efb54c934cuda3std3__45__cpo5beginE,(_ZN53_INTERNAL_c1b0da0d_22_UpSampleTrilinear3d_cu_efb54c934cuda3std6ranges3__45__cpo6cbeginE - _ZN53_INTERNAL_c1b0da0d_22_UpSampleTrilinear3d_cu_efb54c934cuda3std3__45__cpo5beginE)
_ZN53_INTERNAL_c1b0da0d_22_UpSampleTrilinear3d_cu_efb54c934cuda3std3__45__cpo5beginE:
	.zero		1
	.type		_ZN53_INTERNAL_c1b0da0d_22_UpSampleTrilinear3d_cu_efb54c934cuda3std6ranges3__45__cpo6cbeginE,@object
	.size		_ZN53_INTERNAL_c1b0da0d_22_UpSampleTrilinear3d_cu_efb54c934cuda3std6ranges3__45__cpo6cbeginE,(_ZN53_INTERNAL_c1b0da0d_22_UpSampleTrilinear3d_cu_efb54c934cuda3std3__45__cpo6rbeginE - _ZN53_INTERNAL_c1b0da0d_22_UpSampleTrilinear3d_cu_efb54c934cuda3std6ranges3__45__cpo6cbeginE)
_ZN53_INTERNAL_c1b0da0d_22_UpSampleTrilinear3d_cu_efb54c934cuda3std6ranges3__45__cpo6cbeginE:
	.zero		1
	.type		_ZN53_INTERNAL_c1b0da0d_22_UpSampleTrilinear3d_cu_efb54c934cuda3std3__45__cpo6rbeginE,@object
	.size		_ZN53_INTERNAL_c1b0da0d_22_UpSampleTrilinear3d_cu_efb54c934cuda3std3__45__cpo6rbeginE,(_ZN53_INTERNAL_c1b0da0d_22_UpSampleTrilinear3d_cu_efb54c934cuda3std6ranges3__45__cpo4nextE - _ZN53_INTERNAL_c1b0da0d_22_UpSampleTrilinear3d_cu_efb54c934cuda3std3__45__cpo6rbeginE)
_ZN53_INTERNAL_c1b0da0d_22_UpSampleTrilinear3d_cu_efb54c934cuda3std3__45__cpo6rbeginE:
	.zero		1
	.type		_ZN53_INTERNAL_c1b0da0d_22_UpSampleTrilinear3d_cu_efb54c934cuda3std6ranges3__45__cpo4nextE,@object
	.size		_ZN53_INTERNAL_c1b0da0d_22_UpSampleTrilinear3d_cu_efb54c934cuda3std6ranges3__45__cpo4nextE,(_ZN53_INTERNAL_c1b0da0d_22_UpSampleTrilinear3d_cu_efb54c934cuda3std6ranges3__45__cpo4swapE - _ZN53_INTERNAL_c1b0da0d_22_UpSampleTrilinear3d_cu_efb54c934cuda3std6ranges3__45__cpo4nextE)
_ZN53_INTERNAL_c1b0da0d_22_UpSampleTrilinear3d_cu_efb54c934cuda3std6ranges3__45__cpo4nextE:
	.zero		1
	.type		_ZN53_INTERNAL_c1b0da0d_22_UpSampleTrilinear3d_cu_efb54c934cuda3std6ranges3__45__cpo4swapE,@object
	.size		_ZN53_INTERNAL_c1b0da0d_22_UpSampleTrilinear3d_cu_efb54c934cuda3std6ranges3__45__cpo4swapE,(_ZN53_INTERNAL_c1b0da0d_22_UpSampleTrilinear3d_cu_efb54c934cuda3std3__420unreachable_sentinelE - _ZN53_INTERNAL_c1b0da0d_22_UpSampleTrilinear3d_cu_efb54c934cuda3std6ranges3__45__cpo4swapE)
_ZN53_INTERNAL_c1b0da0d_22_UpSampleTrilinear3d_cu_efb54c934cuda3std6ranges3__45__cpo4swapE:
	.zero		1
	.type		_ZN53_INTERNAL_c1b0da0d_22_UpSampleTrilinear3d_cu_efb54c934cuda3std3__420unreachable_sentinelE,@object
	.size		_ZN53_INTERNAL_c1b0da0d_22_UpSampleTrilinear3d_cu_efb54c934cuda3std3__420unreachable_sentinelE,(_ZN53_INTERNAL_c1b0da0d_22_UpSampleTrilinear3d_cu_efb54c936thrust24THRUST_300001_SM_1030_NS6system6detail10sequential3seqE - _ZN53_INTERNAL_c1b0da0d_22_UpSampleTrilinear3d_cu_efb54c934cuda3std3__420unreachable_sentinelE)
_ZN53_INTERNAL_c1b0da0d_22_UpSampleTrilinear3d_cu_efb54c934cuda3std3__420unreachable_sentinelE:
	.zero		1
	.type		_ZN53_INTERNAL_c1b0da0d_22_UpSampleTrilinear3d_cu_efb54c936thrust24THRUST_300001_SM_1030_NS6system6detail10sequential3seqE,@object
	.size		_ZN53_INTERNAL_c1b0da0d_22_UpSampleTrilinear3d_cu_efb54c936thrust24THRUST_300001_SM_1030_NS6system6detail10sequential3seqE,(_ZN53_INTERNAL_c1b0da0d_22_UpSampleTrilinear3d_cu_efb54c934cuda3std3__45__cpo4cendE - _ZN53_INTERNAL_c1b0da0d_22_UpSampleTrilinear3d_cu_efb54c936thrust24THRUST_300001_SM_1030_NS6system6detail10sequential3seqE)
_ZN53_INTERNAL_c1b0da0d_22_UpSampleTrilinear3d_cu_efb54c936thrust24THRUST_300001_SM_1030_NS6system6detail10sequential3seqE:
	.zero		1
	.type		_ZN53_INTERNAL_c1b0da0d_22_UpSampleTrilinear3d_cu_efb54c934cuda3std3__45__cpo4cendE,@object
	.size		_ZN53_INTERNAL_c1b0da0d_22_UpSampleTrilinear3d_cu_efb54c934cuda3std3__45__cpo4cendE,(_ZN53_INTERNAL_c1b0da0d_22_UpSampleTrilinear3d_cu_efb54c934cuda3std6ranges3__45__cpo9iter_swapE - _ZN53_INTERNAL_c1b0da0d_22_UpSampleTrilinear3d_cu_efb54c934cuda3std3__45__cpo4cendE)
_ZN53_INTERNAL_c1b0da0d_22_UpSampleTrilinear3d_cu_efb54c934cuda3std3__45__cpo4cendE:
	.zero		1
	.type		_ZN53_INTERNAL_c1b0da0d_22_UpSampleTrilinear3d_cu_efb54c934cuda3std6ranges3__45__cpo9iter_swapE,@object
	.size		_ZN53_INTERNAL_c1b0da0d_22_UpSampleTrilinear3d_cu_efb54c934cuda3std6ranges3__45__cpo9iter_swapE,(_ZN53_INTERNAL_c1b0da0d_22_UpSampleTrilinear3d_cu_efb54c934cuda3std3__45__cpo5crendE - _ZN53_INTERNAL_c1b0da0d_22_UpSampleTrilinear3d_cu_efb54c934cuda3std6ranges3__45__cpo9iter_swapE)
_ZN53_INTERNAL_c1b0da0d_22_UpSampleTrilinear3d_cu_efb54c934cuda3std6ranges3__45__cpo9iter_swapE:
	.zero		1
	.type		_ZN53_INTERNAL_c1b0da0d_22_UpSampleTrilinear3d_cu_efb54c934cuda3std3__45__cpo5crendE,@object
	.size		_ZN53_INTERNAL_c1b0da0d_22_UpSampleTrilinear3d_cu_efb54c934cuda3std3__45__cpo5crendE,(_ZN53_INTERNAL_c1b0da0d_22_UpSampleTrilinear3d_cu_efb54c934cuda3std6ranges3__45__cpo5cdataE - _ZN53_INTERNAL_c1b0da0d_22_UpSampleTrilinear3d_cu_efb54c934cuda3std3__45__cpo5crendE)
_ZN53_INTERNAL_c1b0da0d_22_UpSampleTrilinear3d_cu_efb54c934cuda3std3__45__cpo5crendE:
	.zero		1
	.type		_ZN53_INTERNAL_c1b0da0d_22_UpSampleTrilinear3d_cu_efb54c934cuda3std6ranges3__45__cpo5cdataE,@object
	.size		_ZN53_INTERNAL_c1b0da0d_22_UpSampleTrilinear3d_cu_efb54c934cuda3std6ranges3__45__cpo5cdataE,(_ZN53_INTERNAL_c1b0da0d_22_UpSampleTrilinear3d_cu_efb54c934cuda3std6ranges3__45__cpo3endE - _ZN53_INTERNAL_c1b0da0d_22_UpSampleTrilinear3d_cu_efb54c934cuda3std6ranges3__45__cpo5cdataE)
_ZN53_INTERNAL_c1b0da0d_22_UpSampleTrilinear3d_cu_efb54c934cuda3std6ranges3__45__cpo5cdataE:
	.zero		1
	.type		_ZN53_INTERNAL_c1b0da0d_22_UpSampleTrilinear3d_cu_efb54c934cuda3std6ranges3__45__cpo3endE,@object
	.size		_ZN53_INTERNAL_c1b0da0d_22_UpSampleTrilinear3d_cu_efb54c934cuda3std6ranges3__45__cpo3endE,(_ZN53_INTERNAL_c1b0da0d_22_UpSampleTrilinear3d_cu_efb54c934cuda3std3__419piecewise_constructE - _ZN53_INTERNAL_c1b0da0d_22_UpSampleTrilinear3d_cu_efb54c934cuda3std6ranges3__45__cpo3endE)
_ZN53_INTERNAL_c1b0da0d_22_UpSampleTrilinear3d_cu_efb54c934cuda3std6ranges3__45__cpo3endE:
	.zero		1
	.type		_ZN53_INTERNAL_c1b0da0d_22_UpSampleTrilinear3d_cu_efb54c934cuda3std3__419piecewise_constructE,@object
	.size		_ZN53_INTERNAL_c1b0da0d_22_UpSampleTrilinear3d_cu_efb54c934cuda3std3__419piecewise_constructE,(_ZN53_INTERNAL_c1b0da0d_22_UpSampleTrilinear3d_cu_efb54c934cuda3std6ranges3__45__cpo5ssizeE - _ZN53_INTERNAL_c1b0da0d_22_UpSampleTrilinear3d_cu_efb54c934cuda3std3__419piecewise_constructE)
_ZN53_INTERNAL_c1b0da0d_22_UpSampleTrilinear3d_cu_efb54c934cuda3std3__419piecewise_constructE:
	.zero		1
	.type		_ZN53_INTERNAL_c1b0da0d_22_UpSampleTrilinear3d_cu_efb54c934cuda3std6ranges3__45__cpo5ssizeE,@object
	.size		_ZN53_INTERNAL_c1b0da0d_22_UpSampleTrilinear3d_cu_efb54c934cuda3std6ranges3__45__cpo5ssizeE,(_ZN53_INTERNAL_c1b0da0d_22_UpSampleTrilinear3d_cu_efb54c934cuda3std3__45__cpo3endE - _ZN53_INTERNAL_c1b0da0d_22_UpSampleTrilinear3d_cu_efb54c934cuda3std6ranges3__45__cpo5ssizeE)
_ZN53_INTERNAL_c1b0da0d_22_UpSampleTrilinear3d_cu_efb54c934cuda3std6ranges3__45__cpo5ssizeE:
	.zero		1
	.type		_ZN53_INTERNAL_c1b0da0d_22_UpSampleTrilinear3d_cu_efb54c934cuda3std3__45__cpo3endE,@object
	.size		_ZN53_INTERNAL_c1b0da0d_22_UpSampleTrilinear3d_cu_efb54c934cuda3std3__45__cpo3endE,(_ZN53_INTERNAL_c1b0da0d_22_UpSampleTrilinear3d_cu_efb54c934cuda3std6ranges3__45__cpo4cendE - _ZN53_INTERNAL_c1b0da0d_22_UpSampleTrilinear3d_cu_efb54c934cuda3std3__45__cpo3endE)
_ZN53_INTERNAL_c1b0da0d_22_UpSampleTrilinear3d_cu_efb54c934cuda3std3__45__cpo3endE:
	.zero		1
	.type		_ZN53_INTERNAL_c1b0da0d_22_UpSampleTrilinear3d_cu_efb54c934cuda3std6ranges3__45__cpo4cendE,@object
	.size		_ZN53_INTERNAL_c1b0da0d_22_UpSampleTrilinear3d_cu_efb54c934cuda3std6ranges3__45__cpo4cendE,(_ZN53_INTERNAL_c1b0da0d_22_UpSampleTrilinear3d_cu_efb54c934cuda3std3__45__cpo4rendE - _ZN53_INTERNAL_c1b0da0d_22_UpSampleTrilinear3d_cu_efb54c934cuda3std6ranges3__45__cpo4cendE)
_ZN53_INTERNAL_c1b0da0d_22_UpSampleTrilinear3d_cu_efb54c934cuda3std6ranges3__45__cpo4cendE:
	.zero		1
	.type		_ZN53_INTERNAL_c1b0da0d_22_UpSampleTrilinear3d_cu_efb54c934cuda3std3__45__cpo4rendE,@object
	.size		_ZN53_INTERNAL_c1b0da0d_22_UpSampleTrilinear3d_cu_efb54c934cuda3std3__45__cpo4rendE,(_ZN53_INTERNAL_c1b0da0d_22_UpSampleTrilinear3d_cu_efb54c934cuda3std6ranges3__45__cpo4prevE - _ZN53_INTERNAL_c1b0da0d_22_UpSampleTrilinear3d_cu_efb54c934cuda3std3__45__cpo4rendE)
_ZN53_INTERNAL_c1b0da0d_22_UpSampleTrilinear3d_cu_efb54c934cuda3std3__45__cpo4rendE:
	.zero		1
	.type		_ZN53_INTERNAL_c1b0da0d_22_UpSampleTrilinear3d_cu_efb54c934cuda3std6ranges3__45__cpo4prevE,@object
	.size		_ZN53_INTERNAL_c1b0da0d_22_UpSampleTrilinear3d_cu_efb54c934cuda3std6ranges3__45__cpo4prevE,(_ZN53_INTERNAL_c1b0da0d_22_UpSampleTrilinear3d_cu_efb54c934cuda3std6ranges3__45__cpo9iter_moveE - _ZN53_INTERNAL_c1b0da0d_22_UpSampleTrilinear3d_cu_efb54c934cuda3std6ranges3__45__cpo4prevE)
_ZN53_INTERNAL_c1b0da0d_22_UpSampleTrilinear3d_cu_efb54c934cuda3std6ranges3__45__cpo4prevE:
	.zero		1
	.type		_ZN53_INTERNAL_c1b0da0d_22_UpSampleTrilinear3d_cu_efb54c934cuda3std6ranges3__45__cpo9iter_moveE,@object
	.size		_ZN53_INTERNAL_c1b0da0d_22_UpSampleTrilinear3d_cu_efb54c934cuda3std6ranges3__45__cpo9iter_moveE,(.L_13 - _ZN53_INTERNAL_c1b0da0d_22_UpSampleTrilinear3d_cu_efb54c934cuda3std6ranges3__45__cpo9iter_moveE)
_ZN53_INTERNAL_c1b0da0d_22_UpSampleTrilinear3d_cu_efb54c934cuda3std6ranges3__45__cpo9iter_moveE:
	.zero		1
.L_13:


//--------------------- .nv.constant0._ZN2at6native55_GLOBAL__N__c1b0da0d_22_UpSampleTrilinear3d_cu_efb54c9339upsample_trilinear3d_backward_out_frameIN3c108BFloat16EfEEviT0_S5_S5_bNS_27GenericPackedTensorAccessorIT_Lm5ENS_16DefaultPtrTraitsElEENS6_IKS7_Lm5ES8_lEEPS7_ --------------------------
	.section	.nv.constant0._ZN2at6native55_GLOBAL__N__c1b0da0d_22_UpSampleTrilinear3d_cu_efb54c9339upsample_trilinear3d_backward_out_frameIN3c108BFloat16EfEEviT0_S5_S5_bNS_27GenericPackedTensorAccessorIT_Lm5ENS_16DefaultPtrTraitsElEENS6_IKS7_Lm5ES8_lEEPS7_,"a",@progbits
	.sectionflags	@""
	.align	4
.nv.constant0._ZN2at6native55_GLOBAL__N__c1b0da0d_22_UpSampleTrilinear3d_cu_efb54c9339upsample_trilinear3d_backward_out_frameIN3c108BFloat16EfEEviT0_S5_S5_bNS_27GenericPackedTensorAccessorIT_Lm5ENS_16DefaultPtrTraitsElEENS6_IKS7_Lm5ES8_lEEPS7_:
	.zero		1104


//--------------------- .nv.constant0._ZN2at6native55_GLOBAL__N__c1b0da0d_22_UpSampleTrilinear3d_cu_efb54c9339upsample_trilinear3d_backward_out_frameIN3c104HalfEfEEviT0_S5_S5_bNS_27GenericPackedTensorAccessorIT_Lm5ENS_16DefaultPtrTraitsElEENS6_IKS7_Lm5ES8_lEEPS7_ --------------------------
	.section	.nv.constant0._ZN2at6native55_GLOBAL__N__c1b0da0d_22_UpSampleTrilinear3d_cu_efb54c9339upsample_trilinear3d_backward_out_frameIN3c104HalfEfEEviT0_S5_S5_bNS_27GenericPackedTensorAccessorIT_Lm5ENS_16DefaultPtrTraitsElEENS6_IKS7_Lm5ES8_lEEPS7_,"a",@progbits
	.sectionflags	@""
	.align	4
.nv.constant0._ZN2at6native55_GLOBAL__N__c1b0da0d_22_UpSampleTrilinear3d_cu_efb54c9339upsample_trilinear3d_backward_out_frameIN3c104HalfEfEEviT0_S5_S5_bNS_27GenericPackedTensorAccessorIT_Lm5ENS_16DefaultPtrTraitsElEENS6_IKS7_Lm5ES8_lEEPS7_:
	.zero		1104


//--------------------- .nv.constant0._ZN2at6native55_GLOBAL__N__c1b0da0d_22_UpSampleTrilinear3d_cu_efb54c9339upsample_trilinear3d_backward_out_frameIffEEviT0_S3_S3_bNS_27GenericPackedTensorAccessorIT_Lm5ENS_16DefaultPtrTraitsElEENS4_IKS5_Lm5ES6_lEEPS5_ --------------------------
	.section	.nv.constant0._ZN2at6native55_GLOBAL__N__c1b0da0d_22_UpSampleTrilinear3d_cu_efb54c9339upsample_trilinear3d_backward_out_frameIffEEviT0_S3_S3_bNS_27GenericPackedTensorAccessorIT_Lm5ENS_16DefaultPtrTraitsElEENS4_IKS5_Lm5ES6_lEEPS5_,"a",@progbits
	.sectionflags	@""
	.align	4
.nv.constant0._ZN2at6native55_GLOBAL__N__c1b0da0d_22_UpSampleTrilinear3d_cu_efb54c9339upsample_trilinear3d_backward_out_frameIffEEviT0_S3_S3_bNS_27GenericPackedTensorAccessorIT_Lm5ENS_16DefaultPtrTraitsElEENS4_IKS5_Lm5ES6_lEEPS5_:
	.zero		1104


//--------------------- .nv.constant0._ZN2at6native55_GLOBAL__N__c1b0da0d_22_UpSampleTrilinear3d_cu_efb54c9339upsample_trilinear3d_backward_out_frameIddEEviT0_S3_S3_bNS_27GenericPackedTensorAccessorIT_Lm5ENS_16DefaultPtrTraitsElEENS4_IKS5_Lm5ES6_lEEPS5_ --------------------------
	.section	.nv.constant0._ZN2at6native55_GLOBAL__N__c1b0da0d_22_UpSampleTrilinear3d_cu_efb54c9339upsample_trilinear3d_backward_out_frameIddEEviT0_S3_S3_bNS_27GenericPackedTensorAccessorIT_Lm5ENS_16DefaultPtrTraitsElEENS4_IKS5_Lm5ES6_lEEPS5_,"a",@progbits
	.sectionflags	@""
	.align	4
.nv.constant0._ZN2at6native55_GLOBAL__N__c1b0da0d_22_UpSampleTrilinear3d_cu_efb54c9339upsample_trilinear3d_backward_out_frameIddEEviT0_S3_S3_bNS_27GenericPackedTensorAccessorIT_Lm5ENS_16DefaultPtrTraitsElEENS4_IKS5_Lm5ES6_lEEPS5_:
	.zero		1120


//--------------------- .nv.constant0._ZN2at6native55_GLOBAL__N__c1b0da0d_22_UpSampleTrilinear3d_cu_efb54c9330upsample_trilinear3d_out_frameIN3c108BFloat16EfEEviT0_S5_S5_bNS_27GenericPackedTensorAccessorIKT_Lm5ENS_16DefaultPtrTraitsElEENS6_IS7_Lm5ES9_lEE --------------------------
	.section	.nv.constant0._ZN2at6native55_GLOBAL__N__c1b0da0d_22_UpSampleTrilinear3d_cu_efb54c9330upsample_trilinear3d_out_frameIN3c108BFloat16EfEEviT0_S5_S5_bNS_27GenericPackedTensorAccessorIKT_Lm5ENS_16DefaultPtrTraitsElEENS6_IS7_Lm5ES9_lEE,"a",@progbits
	.sectionflags	@""
	.align	4
.nv.constant0._ZN2at6native55_GLOBAL__N__c1b0da0d_22_UpSampleTrilinear3d_cu_efb54c9330upsample_trilinear3d_out_frameIN3c108BFloat16EfEEviT0_S5_S5_bNS_27GenericPackedTensorAccessorIKT_Lm5ENS_16DefaultPtrTraitsElEENS6_IS7_Lm5ES9_lEE:
	.zero		1096


//--------------------- .nv.constant0._ZN2at6native55_GLOBAL__N__c1b0da0d_22_UpSampleTrilinear3d_cu_efb54c9330upsample_trilinear3d_out_frameIN3c104HalfEfEEviT0_S5_S5_bNS_27GenericPackedTensorAccessorIKT_Lm5ENS_16DefaultPtrTraitsElEENS6_IS7_Lm5ES9_lEE --------------------------
	.section	.nv.constant0._ZN2at6native55_GLOBAL__N__c1b0da0d_22_UpSampleTrilinear3d_cu_efb54c9330upsample_trilinear3d_out_frameIN3c104HalfEfEEviT0_S5_S5_bNS_27GenericPackedTensorAccessorIKT_Lm5ENS_16DefaultPtrTraitsElEENS6_IS7_Lm5ES9_lEE,"a",@progbits
	.sectionflags	@""
	.align	4
.nv.constant0._ZN2at6native55_GLOBAL__N__c1b0da0d_22_UpSampleTrilinear3d_cu_efb54c9330upsample_trilinear3d_out_frameIN3c104HalfEfEEviT0_S5_S5_bNS_27GenericPackedTensorAccessorIKT_Lm5ENS_16DefaultPtrTraitsElEENS6_IS7_Lm5ES9_lEE:
	.zero		1096


//--------------------- .nv.constant0._ZN2at6native55_GLOBAL__N__c1b0da0d_22_UpSampleTrilinear3d_cu_efb54c9330upsample_trilinear3d_out_frameIffEEviT0_S3_S3_bNS_27GenericPackedTensorAccessorIKT_Lm5ENS_16DefaultPtrTraitsElEENS4_IS5_Lm5ES7_lEE --------------------------
	.section	.nv.constant0._ZN2at6native55_GLOBAL__N__c1b0da0d_22_UpSampleTrilinear3d_cu_efb54c9330upsample_trilinear3d_out_frameIffEEviT0_S3_S3_bNS_27GenericPackedTensorAccessorIKT_Lm5ENS_16DefaultPtrTraitsElEENS4_IS5_Lm5ES7_lEE,"a",@progbits
	.sectionflags	@""
	.align	4
.nv.constant0._ZN2at6native55_GLOBAL__N__c1b0da0d_22_UpSampleTrilinear3d_cu_efb54c9330upsample_trilinear3d_out_frameIffEEviT0_S3_S3_bNS_27GenericPackedTensorAccessorIKT_Lm5ENS_16DefaultPtrTraitsElEENS4_IS5_Lm5ES7_lEE:
	.zero		1096


//--------------------- .nv.constant0._ZN2at6native55_GLOBAL__N__c1b0da0d_22_UpSampleTrilinear3d_cu_efb54c9330upsample_trilinear3d_out_frameIddEEviT0_S3_S3_bNS_27GenericPackedTensorAccessorIKT_Lm5ENS_16DefaultPtrTraitsElEENS4_IS5_Lm5ES7_lEE --------------------------
	.section	.nv.constant0._ZN2at6native55_GLOBAL__N__c1b0da0d_22_UpSampleTrilinear3d_cu_efb54c9330upsample_trilinear3d_out_frameIddEEviT0_S3_S3_bNS_27GenericPackedTensorAccessorIKT_Lm5ENS_16DefaultPtrTraitsElEENS4_IS5_Lm5ES7_lEE,"a",@progbits
	.sectionflags	@""
	.align	4
.nv.constant0._ZN2at6native55_GLOBAL__N__c1b0da0d_22_UpSampleTrilinear3d_cu_efb54c9330upsample_trilinear3d_out_frameIddEEviT0_S3_S3_bNS_27GenericPackedTensorAccessorIKT_Lm5ENS_16DefaultPtrTraitsElEENS4_IS5_Lm5ES7_lEE:
	.zero		1112


//--------------------- SYMBOLS --------------------------

	.type		.nv.reservedSmem.offset0,@object
	.size		.nv.reservedSmem.offset0,0x4
